	.target	sm_80

	.elftype	@"ET_EXEC"


//--------------------- .note.nv.tkinfo           --------------------------
	.section	.note.nv.tkinfo,"",@"SHT_NOTE"
	.sectionflags	@"SHF_NOTE_NV_TKINFO"
	.tkinfo
        /*0018*/ 	.word	0x00000002
        /*0030*/ 	.string	""
        /*0030*/ 	.string	"ptxas"
        /*0030*/ 	.string	"Cuda compilation tools, release 13.0, V13.0.88"
        /*0030*/ 	.string	"Build cuda_13.0.r13.0/compiler.36424714_0"
        /*0030*/ 	.string	"-v  -suppress-debug-info  -lineinfo  -arch sm_80 "



//--------------------- .note.nv.cuinfo           --------------------------
	.section	.note.nv.cuinfo,"",@"SHT_NOTE"
	.sectionflags	@"SHF_NOTE_NV_CUINFO"
        /*0018*/ 	.short	0x0002
        /*001a*/ 	.short	0x0050
        /*001c*/ 	.short	0x0082
	.zero		2


//--------------------- .nv.info                  --------------------------
	.section	.nv.info,"",@"SHT_CUDA_INFO"
	.align	4


	//----- nvinfo : EIATTR_REGCOUNT
	.align		4
        /*0000*/ 	.byte	0x04, 0x2f
        /*0002*/ 	.short	(.L_1 - .L_0)
	.align		4
.L_0:
        /*0004*/ 	.word	index@(matmul_kernel)
        /*0008*/ 	.word	0x00000020


	//----- nvinfo : EIATTR_FRAME_SIZE
	.align		4
.L_1:
        /*000c*/ 	.byte	0x04, 0x11
        /*000e*/ 	.short	(.L_3 - .L_2)
	.align		4
.L_2:
        /*0010*/ 	.word	index@(matmul_kernel)
        /*0014*/ 	.word	0x00002c50


	//----- nvinfo : EIATTR_MIN_STACK_SIZE
	.align		4
.L_3:
        /*0018*/ 	.byte	0x04, 0x12
        /*001a*/ 	.short	(.L_5 - .L_4)
	.align		4
.L_4:
        /*001c*/ 	.word	index@(matmul_kernel)
        /*0020*/ 	.word	0x00002c50
.L_5:


//--------------------- .nv.info.matmul_kernel    --------------------------
	.section	.nv.info.matmul_kernel,"",@"SHT_CUDA_INFO"
	.sectionflags	@""
	.align	4


	//----- nvinfo : EIATTR_CUDA_API_VERSION
	.align		4
        /*0000*/ 	.byte	0x04, 0x37
        /*0002*/ 	.short	(.L_7 - .L_6)
.L_6:
        /*0004*/ 	.word	0x00000082


	//----- nvinfo : EIATTR_SW2861232_WAR
	.align		4
.L_7:
        /*0008*/ 	.byte	0x01, 0x35
	.zero		2


	//----- nvinfo : EIATTR_PARAM_CBANK
	.align		4
        /*000c*/ 	.byte	0x04, 0x0a
        /*000e*/ 	.short	(.L_9 - .L_8)
	.align		4
.L_8:
        /*0010*/ 	.word	index@(.nv.constant0.matmul_kernel)
        /*0014*/ 	.short	0x0160
        /*0016*/ 	.short	0x0050


	//----- nvinfo : EIATTR_CBANK_PARAM_SIZE
	.align		4
.L_9:
        /*0018*/ 	.byte	0x03, 0x19
        /*001a*/ 	.short	0x0050


	//----- nvinfo : EIATTR_KPARAM_INFO
	.align		4
        /*001c*/ 	.byte	0x04, 0x17
        /*001e*/ 	.short	(.L_11 - .L_10)
.L_10:
        /*0020*/ 	.word	0x00000000
        /*0024*/ 	.short	0x000d
        /*0026*/ 	.short	0x0048
        /*0028*/ 	.byte	0x00, 0xf4, 0x21, 0x00


	//----- nvinfo : EIATTR_KPARAM_INFO
	.align		4
.L_11:
        /*002c*/ 	.byte	0x04, 0x17
        /*002e*/ 	.short	(.L_13 - .L_12)
.L_12:
        /*0030*/ 	.word	0x00000000
        /*0034*/ 	.short	0x000c
        /*0036*/ 	.short	0x0040
        /*0038*/ 	.byte	0x00, 0xf4, 0x21, 0x00


	//----- nvinfo : EIATTR_KPARAM_INFO
	.align		4
.L_13:
        /*003c*/ 	.byte	0x04, 0x17
        /*003e*/ 	.short	(.L_15 - .L_14)
.L_14:
        /*0040*/ 	.word	0x00000000
        /*0044*/ 	.short	0x000b
        /*0046*/ 	.short	0x0038
        /*0048*/ 	.byte	0x00, 0xf0, 0x11, 0x00


	//----- nvinfo : EIATTR_KPARAM_INFO
	.align		4
.L_15:
        /*004c*/ 	.byte	0x04, 0x17
        /*004e*/ 	.short	(.L_17 - .L_16)
.L_16:
        /*0050*/ 	.word	0x00000000
        /*0054*/ 	.short	0x000a
        /*0056*/ 	.short	0x0034
        /*0058*/ 	.byte	0x00, 0xf0, 0x11, 0x00


	//----- nvinfo : EIATTR_KPARAM_INFO
	.align		4
.L_17:
        /*005c*/ 	.byte	0x04, 0x17
        /*005e*/ 	.short	(.L_19 - .L_18)
.L_18:
        /*0060*/ 	.word	0x00000000
        /*0064*/ 	.short	0x0009
        /*0066*/ 	.short	0x0030
        /*0068*/ 	.byte	0x00, 0xf0, 0x11, 0x00


	//----- nvinfo : EIATTR_KPARAM_INFO
	.align		4
.L_19:
        /*006c*/ 	.byte	0x04, 0x17
        /*006e*/ 	.short	(.L_21 - .L_20)
.L_20:
        /*0070*/ 	.word	0x00000000
        /*0074*/ 	.short	0x0008
        /*0076*/ 	.short	0x002c
        /*0078*/ 	.byte	0x00, 0xf0, 0x11, 0x00


	//----- nvinfo : EIATTR_KPARAM_INFO
	.align		4
.L_21:
        /*007c*/ 	.byte	0x04, 0x17
        /*007e*/ 	.short	(.L_23 - .L_22)
.L_22:
        /*0080*/ 	.word	0x00000000
        /*0084*/ 	.short	0x0007
        /*0086*/ 	.short	0x0028
        /*0088*/ 	.byte	0x00, 0xf0, 0x11, 0x00


	//----- nvinfo : EIATTR_KPARAM_INFO
	.align		4
.L_23:
        /*008c*/ 	.byte	0x04, 0x17
        /*008e*/ 	.short	(.L_25 - .L_24)
.L_24:
        /*0090*/ 	.word	0x00000000
        /*0094*/ 	.short	0x0006
        /*0096*/ 	.short	0x0024
        /*0098*/ 	.byte	0x00, 0xf0, 0x11, 0x00


	//----- nvinfo : EIATTR_KPARAM_INFO
	.align		4
.L_25:
        /*009c*/ 	.byte	0x04, 0x17
        /*009e*/ 	.short	(.L_27 - .L_26)
.L_26:
        /*00a0*/ 	.word	0x00000000
        /*00a4*/ 	.short	0x0005
        /*00a6*/ 	.short	0x0020
        /*00a8*/ 	.byte	0x00, 0xf0, 0x11, 0x00


	//----- nvinfo : EIATTR_KPARAM_INFO
	.align		4
.L_27:
        /*00ac*/ 	.byte	0x04, 0x17
        /*00ae*/ 	.short	(.L_29 - .L_28)
.L_28:
        /*00b0*/ 	.word	0x00000000
        /*00b4*/ 	.short	0x0004
        /*00b6*/ 	.short	0x001c
        /*00b8*/ 	.byte	0x00, 0xf0, 0x11, 0x00


	//----- nvinfo : EIATTR_KPARAM_INFO
	.align		4
.L_29:
        /*00bc*/ 	.byte	0x04, 0x17
        /*00be*/ 	.short	(.L_31 - .L_30)
.L_30:
        /*00c0*/ 	.word	0x00000000
        /*00c4*/ 	.short	0x0003
        /*00c6*/ 	.short	0x0018
        /*00c8*/ 	.byte	0x00, 0xf0, 0x11, 0x00


	//----- nvinfo : EIATTR_KPARAM_INFO
	.align		4
.L_31:
        /*00cc*/ 	.byte	0x04, 0x17
        /*00ce*/ 	.short	(.L_33 - .L_32)
.L_32:
        /*00d0*/ 	.word	0x00000000
        /*00d4*/ 	.short	0x0002
        /*00d6*/ 	.short	0x0010
        /*00d8*/ 	.byte	0x00, 0xf4, 0x21, 0x00


	//----- nvinfo : EIATTR_KPARAM_INFO
	.align		4
.L_33:
        /*00dc*/ 	.byte	0x04, 0x17
        /*00de*/ 	.short	(.L_35 - .L_34)
.L_34:
        /*00e0*/ 	.word	0x00000000
        /*00e4*/ 	.short	0x0001
        /*00e6*/ 	.short	0x0008
        /*00e8*/ 	.byte	0x00, 0xf4, 0x21, 0x00


	//----- nvinfo : EIATTR_KPARAM_INFO
	.align		4
.L_35:
        /*00ec*/ 	.byte	0x04, 0x17
        /*00ee*/ 	.short	(.L_37 - .L_36)
.L_36:
        /*00f0*/ 	.word	0x00000000
        /*00f4*/ 	.short	0x0000
        /*00f6*/ 	.short	0x0000
        /*00f8*/ 	.byte	0x00, 0xf4, 0x21, 0x00


	//----- nvinfo : EIATTR_MAXREG_COUNT
	.align		4
.L_37:
        /*00fc*/ 	.byte	0x03, 0x1b
        /*00fe*/ 	.short	0x00ff


	//----- nvinfo : EIATTR_NUM_BARRIERS
	.align		4
        /*0100*/ 	.byte	0x02, 0x4c
        /*0102*/ 	.byte	0x01
	.zero		1


	//----- nvinfo : EIATTR_ANNOTATIONS
	.align		4
        /*0104*/ 	.byte	0x04, 0x55
        /*0106*/ 	.short	(.L_39 - .L_38)


	//   ....[0]....
.L_38:
        /*0108*/ 	.word	0x00000001
        /*010c*/ 	.byte	0x70, 0x00, 0x00, 0x00, 0x01, 0x00, 0x00, 0x00, 0xb0, 0x00, 0x00, 0x00, 0x01, 0x00, 0x00, 0x00
        /* <DEDUP_REMOVED lines=1058> */
        /*433c*/ 	.byte	0x00, 0x7f, 0x01, 0x00


	//----- nvinfo : EIATTR_MERCURY_ISA_VERSION
	.align		4
.L_39:
        /*4340*/ 	.byte	0x03, 0x5f
        /*4342*/ 	.short	0x0000


	//----- nvinfo : EIATTR_EXIT_INSTR_OFFSETS
	.align		4
        /*4344*/ 	.byte	0x04, 0x1c
        /*4346*/ 	.short	(.L_41 - .L_40)


	//   ....[0]....
.L_40:
        /*4348*/ 	.word	0x00055380


	//   ....[1]....
        /*434c*/ 	.word	0x000553b0


	//----- nvinfo : EIATTR_REQNTID
	.align		4
.L_41:
        /*4350*/ 	.byte	0x04, 0x10
        /*4352*/ 	.short	(.L_43 - .L_42)
.L_42:
        /*4354*/ 	.word	0x00000040
        /*4358*/ 	.word	0x00000001
        /*435c*/ 	.word	0x00000001
.L_43:


//--------------------- .nv.callgraph             --------------------------
	.section	.nv.callgraph,"",@"SHT_CUDA_CALLGRAPH"
	.align	4
	.sectionentsize	8
	.align		4
        /*0000*/ 	.word	0x00000000
	.align		4
        /*0004*/ 	.word	0xffffffff
	.align		4
        /*0008*/ 	.word	0x00000000
	.align		4
        /*000c*/ 	.word	0xfffffffe
	.align		4
        /*0010*/ 	.word	0x00000000
	.align		4
        /*0014*/ 	.word	0xfffffffd
	.align		4
        /*0018*/ 	.word	0x00000000
	.align		4
        /*001c*/ 	.word	0xfffffffc


//--------------------- .nv.rel.action            --------------------------
	.section	.nv.rel.action,"",@"SHT_CUDA_RELOCINFO"
	.align	8
	.sectionentsize	8
        /*0000*/ 	.byte	0x73, 0x00, 0x00, 0x00, 0x00, 0x00, 0x00, 0x00, 0x00, 0x00, 0x00, 0x11, 0x25, 0x00, 0x05, 0x36


//--------------------- .nv.constant0.matmul_kernel --------------------------
	.section	.nv.constant0.matmul_kernel,"a",@progbits
	.sectionflags	@""
	.align	4
.nv.constant0.matmul_kernel:
	.zero		432


//--------------------- .text.matmul_kernel       --------------------------
	.section	.text.matmul_kernel,"ax",@progbits
	.sectioninfo	@"SHI_REGISTERS=32"
	.align	128
        .global         matmul_kernel
        .type           matmul_kernel,@function
        .size           matmul_kernel,(.L_x_4 - matmul_kernel)
        .other          matmul_kernel,@"STO_CUDA_ENTRY STV_DEFAULT"
matmul_kernel:
.text.matmul_kernel:
[----:B------:R-:W-:-:S04]  /*0000*/  IMAD.MOV.U32 R1, RZ, RZ, c[0x0][0x28] ;  /* 0x00000a00ff017624 */ /* 0x000fc800078e00ff */
[----:B------:R-:W-:Y:S01]  /*0010*/  IMAD.MOV.U32 R0, RZ, RZ, c[0x0][0x17c] ;  /* 0x00005f00ff007624 */ /* 0x000fe200078e00ff */
[----:B------:R-:W-:Y:S01]  /*0020*/  IADD3 R1, R1, -0x2c50, RZ ;  /* 0xffffd3b001017810 */ /* 0x000fe20007ffe0ff */
[----:B------:R-:W0:Y:S01]  /*0030*/  S2R R28, SR_TID.X ;  /* 0x00000000001c7919 */ /* 0x000e220000002100 */
[----:B------:R-:W-:Y:S01]  /*0040*/  ULDC.64 UR6, c[0x0][0x118] ;  /* 0x0000460000067ab9 */ /* 0x000fe20000000a00 */
[----:B------:R-:W-:Y:S01]  /*0050*/  CS2R R24, SRZ ;  /* 0x0000000000187805 */ /* 0x000fe2000001ff00 */
[----:B------:R-:W-:Y:S01]  /*0060*/  IADD3 R0, R0, 0x1ff, RZ ;  /* 0x000001ff00007810 */ /* 0x000fe20007ffe0ff */
[----:B------:R1:W-:Y:S01]  /*0070*/  STL [R1], RZ ;  /* 0x000000ff01007387 */ /* 0x0003e20000100800 */
[----:B------:R-:W-:Y:S01]  /*0080*/  CS2R R26, SRZ ;  /* 0x00000000001a7805 */ /* 0x000fe2000001ff00 */
[----:B------:R-:W-:Y:S01]  /*0090*/  CS2R R12, SRZ ;  /* 0x00000000000c7805 */ /* 0x000fe2000001ff00 */
[----:B------:R-:W-:Y:S01]  /*00a0*/  SHF.R.S32.HI R3, RZ, 0x1f, R0 ;  /* 0x0000001fff037819 */ /* 0x000fe20000011400 */
[----:B------:R1:W-:Y:S01]  /*00b0*/  STL [R1+0x4], RZ ;  /* 0x000004ff01007387 */ /* 0x0003e20000100800 */
[----:B------:R-:W-:Y:S01]  /*00c0*/  CS2R R14, SRZ ;  /* 0x00000000000e7805 */ /* 0x000fe2000001ff00 */
[----:B------:R-:W-:Y:S01]  /*00d0*/  CS2R R16, SRZ ;  /* 0x0000000000107805 */ /* 0x000fe2000001ff00 */
[----:B------:R-:W-:Y:S01]  /*00e0*/  LEA.HI R3, R3, R0, RZ, 0x9 ;  /* 0x0000000003037211 */ /* 0x000fe200078f48ff */
[----:B------:R1:W-:Y:S01]  /*00f0*/  STL [R1+0x8], RZ ;  /* 0x000008ff01007387 */ /* 0x0003e20000100800 */
[----:B------:R-:W-:Y:S01]  /*0100*/  CS2R R18, SRZ ;  /* 0x0000000000127805 */ /* 0x000fe2000001ff00 */
[----:B------:R-:W-:Y:S01]  /*0110*/  CS2R R20, SRZ ;  /* 0x0000000000147805 */ /* 0x000fe2000001ff00 */
[----:B------:R-:W-:Y:S01]  /*0120*/  SHF.R.S32.HI R0, RZ, 0x9, R3 ;  /* 0x00000009ff007819 */ /* 0x000fe20000011403 */
[----:B------:R1:W-:Y:S01]  /*0130*/  STL [R1+0xc], RZ ;  /* 0x00000cff01007387 */ /* 0x0003e20000100800 */
[----:B------:R-:W-:-:S03]  /*0140*/  CS2R R22, SRZ ;  /* 0x0000000000167805 */ /* 0x000fc6000001ff00 */
[----:B------:R-:W-:Y:S01]  /*0150*/  IMAD.SHL.U32 R0, R0, 0x8, RZ ;  /* 0x0000000800007824 */ /* 0x000fe200078e00ff */
[----:B------:R-:W2:Y:S01]  /*0160*/  S2R R3, SR_CTAID.X ;  /* 0x0000000000037919 */ /* 0x000ea20000002500 */
[----:B0-----:R-:W-:-:S03]  /*0170*/  LOP3.LUT R29, R28, 0x3f, RZ, 0xc0, !PT ;  /* 0x0000003f1c1d7812 */ /* 0x001fc600078ec0ff */
[----:B------:R1:W-:Y:S01]  /*0180*/  STL [R1+0x70], RZ ;  /* 0x000070ff01007387 */ /* 0x0003e20000100800 */
[-C--:B------:R-:W-:Y:S02]  /*0190*/  IABS R7, R0.reuse ;  /* 0x0000000000077213 */ /* 0x080fe40000000000 */
[----:B------:R-:W-:Y:S01]  /*01a0*/  IABS R10, R0 ;  /* 0x00000000000a7213 */ /* 0x000fe20000000000 */
[----:B------:R1:W-:Y:S01]  /*01b0*/  STL [R1+0x74], RZ ;  /* 0x000074ff01007387 */ /* 0x0003e20000100800 */
[----:B------:R-:W0:Y:S03]  /*01c0*/  I2F.RP R2, R7 ;  /* 0x0000000700027306 */ /* 0x000e260000209400 */
[----:B------:R1:W-:Y:S04]  /*01d0*/  STL [R1+0x78], RZ ;  /* 0x000078ff01007387 */ /* 0x0003e80000100800 */
[----:B------:R1:W-:Y:S04]  /*01e0*/  STL [R1+0x7c], RZ ;  /* 0x00007cff01007387 */ /* 0x0003e80000100800 */
[----:B------:R1:W-:Y:S01]  /*01f0*/  STL [R1+0x60], RZ ;  /* 0x000060ff01007387 */ /* 0x0003e20000100800 */
[----:B--2---:R-:W-:Y:S01]  /*0200*/  IABS R8, R3 ;  /* 0x0000000300087213 */ /* 0x004fe20000000000 */
[----:B0-----:R-:W0:Y:S02]  /*0210*/  MUFU.RCP R2, R2 ;  /* 0x0000000200027308 */ /* 0x001e240000001000 */
[----:B------:R1:W-:Y:S04]  /*0220*/  STL [R1+0x64], RZ ;  /* 0x000064ff01007387 */ /* 0x0003e80000100800 */
[----:B------:R1:W-:Y:S04]  /*0230*/  STL [R1+0x68], RZ ;  /* 0x000068ff01007387 */ /* 0x0003e80000100800 */
[----:B------:R1:W-:Y:S04]  /*0240*/  STL [R1+0x6c], RZ ;  /* 0x00006cff01007387 */ /* 0x0003e80000100800 */
[----:B------:R1:W-:Y:S01]  /*0250*/  STL [R1+0x50], RZ ;  /* 0x000050ff01007387 */ /* 0x0003e20000100800 */
[----:B0-----:R-:W-:Y:S01]  /*0260*/  IADD3 R4, R2, 0xffffffe, RZ ;  /* 0x0ffffffe02047810 */ /* 0x001fe20007ffe0ff */
[----:B------:R-:W-:-:S02]  /*0270*/  IMAD.MOV R2, RZ, RZ, -R10 ;  /* 0x000000ffff027224 */ /* 0x000fc400078e0a0a */
[----:B------:R1:W-:Y:S01]  /*0280*/  STL [R1+0x54], RZ ;  /* 0x000054ff01007387 */ /* 0x0003e20000100800 */
[----:B------:R0:W2:Y:S03]  /*0290*/  F2I.FTZ.U32.TRUNC.NTZ R5, R4 ;  /* 0x0000000400057305 */ /* 0x0000a6000021f000 */
[----:B------:R1:W-:Y:S04]  /*02a0*/  STL [R1+0x58], RZ ;  /* 0x000058ff01007387 */ /* 0x0003e80000100800 */
[----:B------:R1:W-:Y:S01]  /*02b0*/  STL [R1+0x5c], RZ ;  /* 0x00005cff01007387 */ /* 0x0003e20000100800 */
[----:B0-----:R-:W-:-:S03]  /*02c0*/  IMAD.MOV.U32 R4, RZ, RZ, RZ ;  /* 0x000000ffff047224 */ /* 0x001fc600078e00ff */
[----:B------:R1:W-:Y:S04]  /*02d0*/  STL [R1+0x40], RZ ;  /* 0x000040ff01007387 */ /* 0x0003e80000100800 */
[----:B------:R1:W-:Y:S01]  /*02e0*/  STL [R1+0x44], RZ ;  /* 0x000044ff01007387 */ /* 0x0003e20000100800 */
[----:B--2---:R-:W-:-:S03]  /*02f0*/  IMAD.MOV R6, RZ, RZ, -R5 ;  /* 0x000000ffff067224 */ /* 0x004fc600078e0a05 */
[----:B------:R1:W-:Y:S01]  /*0300*/  STL [R1+0x48], RZ ;  /* 0x000048ff01007387 */ /* 0x0003e20000100800 */
[----:B------:R-:W-:Y:S02]  /*0310*/  IMAD R9, R6, R7, RZ ;  /* 0x0000000706097224 */ /* 0x000fe400078e02ff */
[----:B------:R-:W-:Y:S01]  /*0320*/  IMAD.MOV.U32 R6, RZ, RZ, R8 ;  /* 0x000000ffff067224 */ /* 0x000fe200078e0008 */
[----:B------:R1:W-:Y:S01]  /*0330*/  STL [R1+0x4c], RZ ;  /* 0x00004cff01007387 */ /* 0x0003e20000100800 */
[----:B------:R-:W-:-:S03]  /*0340*/  IMAD.HI.U32 R5, R5, R9, R4 ;  /* 0x0000000905057227 */ /* 0x000fc600078e0004 */
[----:B------:R1:W-:Y:S03]  /*0350*/  STL [R1+0x30], RZ ;  /* 0x000030ff01007387 */ /* 0x0003e60000100800 */
[----:B------:R-:W-:Y:S01]  /*0360*/  IMAD.HI.U32 R5, R5, R6, RZ ;  /* 0x0000000605057227 */ /* 0x000fe200078e00ff */
[----:B------:R1:W-:Y:S03]  /*0370*/  STL [R1+0x34], RZ ;  /* 0x000034ff01007387 */ /* 0x0003e60000100800 */
[----:B------:R-:W-:Y:S01]  /*0380*/  IMAD R2, R5, R2, R6 ;  /* 0x0000000205027224 */ /* 0x000fe200078e0206 */
[----:B------:R1:W-:Y:S04]  /*0390*/  STL [R1+0x38], RZ ;  /* 0x000038ff01007387 */ /* 0x0003e80000100800 */
[----:B------:R-:W-:Y:S01]  /*03a0*/  ISETP.GT.U32.AND P1, PT, R7, R2, PT ;  /* 0x000000020700720c */ /* 0x000fe20003f24070 */
[----:B------:R1:W-:Y:S04]  /*03b0*/  STL [R1+0x3c], RZ ;  /* 0x00003cff01007387 */ /* 0x0003e80000100800 */
[----:B------:R1:W-:Y:S04]  /*03c0*/  STL [R1+0x20], RZ ;  /* 0x000020ff01007387 */ /* 0x0003e80000100800 */
[----:B------:R1:W-:Y:S04]  /*03d0*/  STL [R1+0x24], RZ ;  /* 0x000024ff01007387 */ /* 0x0003e80000100800 */
[----:B------:R-:W-:Y:S01]  /*03e0*/  @!P1 IMAD.IADD R2, R2, 0x1, -R7 ;  /* 0x0000000102029824 */ /* 0x000fe200078e0a07 */
[----:B------:R1:W-:Y:S01]  /*03f0*/  STL [R1+0x28], RZ ;  /* 0x000028ff01007387 */ /* 0x0003e20000100800 */
[----:B------:R-:W-:-:S02]  /*0400*/  @!P1 IADD3 R5, R5, 0x1, RZ ;  /* 0x0000000105059810 */ /* 0x000fc40007ffe0ff */
[----:B------:R-:W-:Y:S01]  /*0410*/  ISETP.NE.AND P1, PT, R0, RZ, PT ;  /* 0x000000ff0000720c */ /* 0x000fe20003f25270 */
[----:B------:R1:W-:Y:S01]  /*0420*/  STL [R1+0x2c], RZ ;  /* 0x00002cff01007387 */ /* 0x0003e20000100800 */
[----:B------:R-:W-:Y:S02]  /*0430*/  ISETP.GE.U32.AND P0, PT, R2, R7, PT ;  /* 0x000000070200720c */ /* 0x000fe40003f06070 */
[----:B------:R-:W-:Y:S01]  /*0440*/  LOP3.LUT R2, R3, R0, RZ, 0x3c, !PT ;  /* 0x0000000003027212 */ /* 0x000fe200078e3cff */
[----:B------:R1:W-:Y:S03]  /*0450*/  STL [R1+0x10], RZ ;  /* 0x000010ff01007387 */ /* 0x0003e60000100800 */
[----:B------:R-:W-:Y:S01]  /*0460*/  ISETP.GE.AND P2, PT, R2, RZ, PT ;  /* 0x000000ff0200720c */ /* 0x000fe20003f46270 */
[----:B------:R1:W-:Y:S01]  /*0470*/  STL [R1+0x14], RZ ;  /* 0x000014ff01007387 */ /* 0x0003e20000100800 */
[----:B------:R-:W-:-:S03]  /*0480*/  IMAD.MOV.U32 R2, RZ, RZ, c[0x0][0x178] ;  /* 0x00005e00ff027624 */ /* 0x000fc600078e00ff */
[----:B------:R1:W-:Y:S02]  /*0490*/  STL [R1+0x18], RZ ;  /* 0x000018ff01007387 */ /* 0x0003e40000100800 */
[----:B------:R-:W-:Y:S02]  /*04a0*/  @P0 IADD3 R5, R5, 0x1, RZ ;  /* 0x0000000105050810 */ /* 0x000fe40007ffe0ff */
[----:B------:R1:W-:Y:S01]  /*04b0*/  STL [R1+0x1c], RZ ;  /* 0x00001cff01007387 */ /* 0x0003e20000100800 */
[----:B------:R-:W-:Y:S02]  /*04c0*/  IADD3 R2, R2, 0x3f, RZ ;  /* 0x0000003f02027810 */ /* 0x000fe40007ffe0ff */
[----:B------:R-:W-:Y:S01]  /*04d0*/  IMAD.MOV.U32 R6, RZ, RZ, R5 ;  /* 0x000000ffff067224 */ /* 0x000fe200078e0005 */
[----:B------:R1:W-:Y:S01]  /*04e0*/  STL [R1+0x100], RZ ;  /* 0x000100ff01007387 */ /* 0x0003e20000100800 */
[----:B------:R-:W-:Y:S02]  /*04f0*/  SHF.R.S32.HI R5, RZ, 0x1f, R2 ;  /* 0x0000001fff057819 */ /* 0x000fe40000011402 */
[----:B------:R-:W-:Y:S01]  /*0500*/  @!P2 IMAD.MOV R6, RZ, RZ, -R6 ;  /* 0x000000ffff06a224 */ /* 0x000fe200078e0a06 */
[----:B------:R1:W-:Y:S01]  /*0510*/  STL [R1+0x104], RZ ;  /* 0x000104ff01007387 */ /* 0x0003e20000100800 */
[----:B------:R-:W-:-:S02]  /*0520*/  @!P1 LOP3.LUT R6, RZ, R0, RZ, 0x33, !PT ;  /* 0x00000000ff069212 */ /* 0x000fc400078e33ff */
[----:B------:R-:W-:Y:S01]  /*0530*/  LEA.HI R5, R5, R2, RZ, 0x6 ;  /* 0x0000000205057211 */ /* 0x000fe200078f30ff */
[----:B------:R1:W-:Y:S02]  /*0540*/  STL [R1+0x108], RZ ;  /* 0x000108ff01007387 */ /* 0x0003e40000100800 */
[----:B------:R-:W-:Y:S02]  /*0550*/  IMAD.SHL.U32 R4, R6, 0x8, RZ ;  /* 0x0000000806047824 */ /* 0x000fe400078e00ff */
[----:B------:R1:W-:Y:S01]  /*0560*/  STL [R1+0x10c], RZ ;  /* 0x00010cff01007387 */ /* 0x0003e20000100800 */
[----:B------:R-:W-:Y:S02]  /*0570*/  IMAD.MOV R6, RZ, RZ, -R6 ;  /* 0x000000ffff067224 */ /* 0x000fe400078e0a06 */
[----:B------:R-:W-:Y:S01]  /*0580*/  LEA.HI.SX32 R5, R5, -R4, 0x1a ;  /* 0x8000000405057211 */ /* 0x000fe200078fd2ff */
[----:B------:R1:W-:Y:S01]  /*0590*/  STL [R1+0xf0], RZ ;  /* 0x0000f0ff01007387 */ /* 0x0003e20000100800 */
[----:B------:R-:W-:-:S02]  /*05a0*/  IMAD R11, R0, R6, R3 ;  /* 0x00000006000b7224 */ /* 0x000fc400078e0203 */
[----:B------:R-:W-:Y:S01]  /*05b0*/  IMNMX R8, R5, 0x8, PT ;  /* 0x0000000805087817 */ /* 0x000fe20003800200 */
[----:B------:R1:W-:Y:S01]  /*05c0*/  STL [R1+0xf4], RZ ;  /* 0x0000f4ff01007387 */ /* 0x0003e20000100800 */
[----:B------:R-:W-:Y:S02]  /*05d0*/  IMAD.MOV.U32 R6, RZ, RZ, RZ ;  /* 0x000000ffff067224 */ /* 0x000fe400078e00ff */
[----:B------:R-:W-:Y:S01]  /*05e0*/  IABS R5, R8 ;  /* 0x0000000800057213 */ /* 0x000fe20000000000 */
[----:B------:R1:W-:Y:S03]  /*05f0*/  STL [R1+0xf8], RZ ;  /* 0x0000f8ff01007387 */ /* 0x0003e60000100800 */
[----:B------:R-:W0:Y:S01]  /*0600*/  I2F.RP R2, R5 ;  /* 0x0000000500027306 */ /* 0x000e220000209400 */
[----:B------:R1:W-:Y:S04]  /*0610*/  STL [R1+0xfc], RZ ;  /* 0x0000fcff01007387 */ /* 0x0003e80000100800 */
[----:B------:R1:W-:Y:S04]  /*0620*/  STL [R1+0xe0], RZ ;  /* 0x0000e0ff01007387 */ /* 0x0003e80000100800 */
[----:B------:R1:W-:Y:S04]  /*0630*/  STL [R1+0xe4], RZ ;  /* 0x0000e4ff01007387 */ /* 0x0003e80000100800 */
[----:B------:R1:W-:Y:S01]  /*0640*/  STL [R1+0xe8], RZ ;  /* 0x0000e8ff01007387 */ /* 0x0003e20000100800 */
[----:B0-----:R-:W0:Y:S03]  /*0650*/  MUFU.RCP R2, R2 ;  /* 0x0000000200027308 */ /* 0x001e260000001000 */
[----:B------:R1:W-:Y:S04]  /*0660*/  STL [R1+0xec], RZ ;  /* 0x0000ecff01007387 */ /* 0x0003e80000100800 */
[----:B------:R1:W-:Y:S04]  /*0670*/  STL [R1+0xd0], RZ ;  /* 0x0000d0ff01007387 */ /* 0x0003e80000100800 */
[----:B------:R1:W-:Y:S04]  /*0680*/  STL [R1+0xd4], RZ ;  /* 0x0000d4ff01007387 */ /* 0x0003e80000100800 */
[----:B------:R1:W-:Y:S01]  /*0690*/  STL [R1+0xd8], RZ ;  /* 0x0000d8ff01007387 */ /* 0x0003e20000100800 */
[----:B0-----:R-:W-:-:S03]  /*06a0*/  IADD3 R7, R2, 0xffffffe, RZ ;  /* 0x0ffffffe02077810 */ /* 0x001fc60007ffe0ff */
[----:B------:R1:W-:Y:S04]  /*06b0*/  STL [R1+0xdc], RZ ;  /* 0x0000dcff01007387 */ /* 0x0003e80000100800 */
[----:B------:R1:W-:Y:S01]  /*06c0*/  STL [R1+0xc0], RZ ;  /* 0x0000c0ff01007387 */ /* 0x0003e20000100800 */
[----:B------:R-:W0:Y:S03]  /*06d0*/  F2I.FTZ.U32.TRUNC.NTZ R7, R7 ;  /* 0x0000000700077305 */ /* 0x000e26000021f000 */
[----:B------:R1:W-:Y:S04]  /*06e0*/  STL [R1+0xc4], RZ ;  /* 0x0000c4ff01007387 */ /* 0x0003e80000100800 */
[----:B------:R1:W-:Y:S04]  /*06f0*/  STL [R1+0xc8], RZ ;  /* 0x0000c8ff01007387 */ /* 0x0003e80000100800 */
[----:B------:R1:W-:Y:S04]  /*0700*/  STL [R1+0xcc], RZ ;  /* 0x0000ccff01007387 */ /* 0x0003e80000100800 */
[----:B------:R1:W-:Y:S01]  /*0710*/  STL [R1+0xb0], RZ ;  /* 0x0000b0ff01007387 */ /* 0x0003e20000100800 */
[----:B0-----:R-:W-:-:S03]  /*0720*/  IMAD.MOV R9, RZ, RZ, -R7 ;  /* 0x000000ffff097224 */ /* 0x001fc600078e0a07 */
[----:B------:R1:W-:Y:S01]  /*0730*/  STL [R1+0xb4], RZ ;  /* 0x0000b4ff01007387 */ /* 0x0003e20000100800 */
[----:B------:R-:W-:Y:S01]  /*0740*/  IMAD.MOV.U32 R0, RZ, RZ, R9 ;  /* 0x000000ffff007224 */ /* 0x000fe200078e0009 */
[----:B------:R-:W-:Y:S02]  /*0750*/  IABS R9, R11 ;  /* 0x0000000b00097213 */ /* 0x000fe40000000000 */
[----:B------:R1:W-:Y:S01]  /*0760*/  STL [R1+0xb8], RZ ;  /* 0x0000b8ff01007387 */ /* 0x0003e20000100800 */
[----:B------:R-:W-:Y:S01]  /*0770*/  IMAD R3, R0, R5, RZ ;  /* 0x0000000500037224 */ /* 0x000fe200078e02ff */
[----:B------:R-:W-:Y:S02]  /*0780*/  IABS R0, R8 ;  /* 0x0000000800007213 */ /* 0x000fe40000000000 */
[----:B------:R1:W-:Y:S01]  /*0790*/  STL [R1+0xbc], RZ ;  /* 0x0000bcff01007387 */ /* 0x0003e20000100800 */
[----:B------:R-:W-:-:S03]  /*07a0*/  IMAD.HI.U32 R6, R7, R3, R6 ;  /* 0x0000000307067227 */ /* 0x000fc600078e0006 */
[----:B------:R1:W-:Y:S01]  /*07b0*/  STL [R1+0xa0], RZ ;  /* 0x0000a0ff01007387 */ /* 0x0003e20000100800 */
[----:B------:R-:W-:Y:S02]  /*07c0*/  IMAD.MOV R0, RZ, RZ, -R0 ;  /* 0x000000ffff007224 */ /* 0x000fe400078e0a00 */
[----:B------:R-:W-:Y:S01]  /*07d0*/  IMAD.HI.U32 R2, R6, R9, RZ ;  /* 0x0000000906027227 */ /* 0x000fe200078e00ff */
[----:B------:R1:W-:Y:S01]  /*07e0*/  STL [R1+0xa4], RZ ;  /* 0x0000a4ff01007387 */ /* 0x0003e20000100800 */
[----:B------:R-:W-:Y:S02]  /*07f0*/  CS2R R6, SRZ ;  /* 0x0000000000067805 */ /* 0x000fe4000001ff00 */
[----:B------:R-:W-:Y:S01]  /*0800*/  IMAD R0, R2, R0, R9 ;  /* 0x0000000002007224 */ /* 0x000fe200078e0209 */
[----:B------:R1:W-:Y:S01]  /*0810*/  STL [R1+0xa8], RZ ;  /* 0x0000a8ff01007387 */ /* 0x0003e20000100800 */
[----:B------:R-:W-:-:S03]  /*0820*/  IMAD.MOV.U32 R3, RZ, RZ, c[0x0][0x180] ;  /* 0x00006000ff037624 */ /* 0x000fc600078e00ff */
[----:B------:R1:W-:Y:S01]  /*0830*/  STL [R1+0xac], RZ ;  /* 0x0000acff01007387 */ /* 0x0003e20000100800 */
[----:B------:R-:W-:Y:S02]  /*0840*/  ISETP.GT.U32.AND P1, PT, R5, R0, PT ;  /* 0x000000000500720c */ /* 0x000fe40003f24070 */
[----:B------:R-:W-:Y:S01]  /*0850*/  IADD3 R3, R3, 0x1f, RZ ;  /* 0x0000001f03037810 */ /* 0x000fe20007ffe0ff */
[----:B------:R1:W-:Y:S04]  /*0860*/  STL [R1+0x90], RZ ;  /* 0x000090ff01007387 */ /* 0x0003e80000100800 */
[----:B------:R1:W-:Y:S04]  /*0870*/  STL [R1+0x94], RZ ;  /* 0x000094ff01007387 */ /* 0x0003e80000100800 */
[----:B------:R1:W-:Y:S02]  /*0880*/  STL [R1+0x98], RZ ;  /* 0x000098ff01007387 */ /* 0x0003e40000100800 */
[----:B------:R-:W-:Y:S01]  /*0890*/  @!P1 IMAD.IADD R0, R0, 0x1, -R5 ;  /* 0x0000000100009824 */ /* 0x000fe200078e0a05 */
[----:B------:R-:W-:Y:S01]  /*08a0*/  @!P1 IADD3 R2, R2, 0x1, RZ ;  /* 0x0000000102029810 */ /* 0x000fe20007ffe0ff */
[----:B------:R1:W-:Y:S01]  /*08b0*/  STL [R1+0x9c], RZ ;  /* 0x00009cff01007387 */ /* 0x0003e20000100800 */
[----:B------:R-:W-:-:S02]  /*08c0*/  ISETP.NE.AND P1, PT, R8, RZ, PT ;  /* 0x000000ff0800720c */ /* 0x000fc40003f25270 */
[----:B------:R-:W-:Y:S01]  /*08d0*/  ISETP.GE.U32.AND P0, PT, R0, R5, PT ;  /* 0x000000050000720c */ /* 0x000fe20003f06070 */
[----:B------:R1:W-:Y:S01]  /*08e0*/  STL [R1+0x80], RZ ;  /* 0x000080ff01007387 */ /* 0x0003e20000100800 */
[----:B------:R-:W-:-:S03]  /*08f0*/  LOP3.LUT R0, R11, R8, RZ, 0x3c, !PT ;  /* 0x000000080b007212 */ /* 0x000fc600078e3cff */
[----:B------:R1:W-:Y:S01]  /*0900*/  STL [R1+0x84], RZ ;  /* 0x000084ff01007387 */ /* 0x0003e20000100800 */
[----:B------:R-:W-:-:S03]  /*0910*/  ISETP.GE.AND P2, PT, R0, RZ, PT ;  /* 0x000000ff0000720c */ /* 0x000fc60003f46270 */
[----:B------:R1:W-:Y:S04]  /*0920*/  STL [R1+0x88], RZ ;  /* 0x000088ff01007387 */ /* 0x0003e80000100800 */
[----:B------:R1:W-:Y:S01]  /*0930*/  STL [R1+0x8c], RZ ;  /* 0x00008cff01007387 */ /* 0x0003e20000100800 */
[----:B------:R-:W-:Y:S02]  /*0940*/  @P0 IADD3 R2, R2, 0x1, RZ ;  /* 0x0000000102020810 */ /* 0x000fe40007ffe0ff */
[----:B------:R-:W-:Y:S01]  /*0950*/  ISETP.GE.AND P0, PT, R3, 0x20, PT ;  /* 0x000000200300780c */ /* 0x000fe20003f06270 */
[----:B------:R1:W-:Y:S02]  /*0960*/  STL [R1+0x110], RZ ;  /* 0x000110ff01007387 */ /* 0x0003e40000100800 */
[----:B------:R-:W-:Y:S01]  /*0970*/  @!P2 IMAD.MOV R2, RZ, RZ, -R2 ;  /* 0x000000ffff02a224 */ /* 0x000fe200078e0a02 */
[----:B------:R-:W-:Y:S01]  /*0980*/  @!P1 LOP3.LUT R2, RZ, R8, RZ, 0x33, !PT ;  /* 0x00000008ff029212 */ /* 0x000fe200078e33ff */
[----:B------:R1:W-:Y:S04]  /*0990*/  STL [R1+0x114], RZ ;  /* 0x000114ff01007387 */ /* 0x0003e80000100800 */
[----:B------:R1:W-:Y:S01]  /*09a0*/  STL [R1+0x118], RZ ;  /* 0x000118ff01007387 */ /* 0x0003e20000100800 */
[----:B------:R-:W-:-:S02]  /*09b0*/  IMAD.MOV R5, RZ, RZ, -R2 ;  /* 0x000000ffff057224 */ /* 0x000fc400078e0a02 */
[----:B------:R-:W-:Y:S01]  /*09c0*/  IMAD.SHL.U32 R2, R2, 0x200, RZ ;  /* 0x0000020002027824 */ /* 0x000fe200078e00ff */
[----:B------:R1:W-:Y:S01]  /*09d0*/  STL [R1+0x11c], RZ ;  /* 0x00011cff01007387 */ /* 0x0003e20000100800 */
[----:B------:R-:W-:Y:S02]  /*09e0*/  IMAD R5, R8, R5, R11 ;  /* 0x0000000508057224 */ /* 0x000fe400078e020b */
[----:B------:R-:W-:Y:S01]  /*09f0*/  CS2R R8, SRZ ;  /* 0x0000000000087805 */ /* 0x000fe2000001ff00 */
[----:B------:R1:W-:Y:S01]  /*0a00*/  STL [R1+0x120], RZ ;  /* 0x000120ff01007387 */ /* 0x0003e20000100800 */
[----:B------:R-:W-:Y:S01]  /*0a10*/  IMAD.IADD R0, R4, 0x1, R5 ;  /* 0x0000000104007824 */ /* 0x000fe200078e0205 */
[----:B------:R-:W-:Y:S01]  /*0a20*/  CS2R R10, SRZ ;  /* 0x00000000000a7805 */ /* 0x000fe2000001ff00 */
[----:B------:R-:W-:Y:S01]  /*0a30*/  CS2R R4, SRZ ;  /* 0x0000000000047805 */ /* 0x000fe2000001ff00 */
[----:B------:R1:W-:Y:S01]  /*0a40*/  STL [R1+0x124], RZ ;  /* 0x000124ff01007387 */ /* 0x0003e20000100800 */
[----:B------:R-:W-:-:S03]  /*0a50*/  IMAD R0, R0, 0x40, R29 ;  /* 0x0000004000007824 */ /* 0x000fc600078e021d */
[----:B------:R1:W-:Y:S04]  /*0a60*/  STL [R1+0x128], RZ ;  /* 0x000128ff01007387 */ /* 0x0003e80000100800 */
        /* <DEDUP_REMOVED lines=138> */
[----:B------:R1:W-:Y:S04]  /*1310*/  STL [R1+0x163c], R0 ;  /* 0x00163c0001007387 */ /* 0x0003e80000100800 */
        /* <DEDUP_REMOVED lines=18> */
[----:B------:R1:W-:Y:S01]  /*1440*/  STL [R1+0x73c], RZ ;  /* 0x00073cff01007387 */ /* 0x0003e20000100800 */
[----:B------:R-:W-:Y:S05]  /*1450*/  @!P0 BRA `(.L_x_0) ;  /* 0x0004359000008947 */ /* 0x000fea0003800000 */
[----:B------:R-:W-:Y:S01]  /*1460*/  IABS R23, c[0x0][0x17c] ;  /* 0x00005f0000177a13 */ /* 0x000fe20000000000 */
[----:B------:R-:W-:Y:S01]  /*1470*/  IMAD.SHL.U32 R4, R28, 0x8, RZ ;  /* 0x000000081c047824 */ /* 0x000fe200078e00ff */
[----:B------:R-:W-:Y:S01]  /*1480*/  SHF.R.S32.HI R8, RZ, 0x1f, R3 ;  /* 0x0000001fff087819 */ /* 0x000fe20000011403 */
[----:B------:R0:W-:Y:S01]  /*1490*/  STL [R1+0x164c], R2 ;  /* 0x00164c0201007387 */ /* 0x0001e20000100800 */
[----:B-1----:R-:W1:Y:S01]  /*14a0*/  I2F.RP R0, R23 ;  /* 0x0000001700007306 */ /* 0x002e620000209400 */
[----:B------:R-:W-:-:S02]  /*14b0*/  SHF.R.U32.HI R5, RZ, 0x5, R28 ;  /* 0x00000005ff057819 */ /* 0x000fc4000001161c */
[----:B------:R-:W-:Y:S02]  /*14c0*/  LOP3.LUT R9, R4, 0x30, RZ, 0xc0, !PT ;  /* 0x0000003004097812 */ /* 0x000fe400078ec0ff */
[----:B------:R-:W-:-:S04]  /*14d0*/  SGXT.U32 R5, R5, 0x1 ;  /* 0x000000010505781a */ /* 0x000fc80000000000 */
[----:B------:R-:W-:-:S04]  /*14e0*/  LOP3.LUT R5, R2, R5, RZ, 0xfc, !PT ;  /* 0x0000000502057212 */ /* 0x000fc800078efcff */
[C---:B------:R-:W-:Y:S02]  /*14f0*/  LOP3.LUT R14, R5.reuse, 0x1fc, RZ, 0xfc, !PT ;  /* 0x000001fc050e7812 */ /* 0x040fe400078efcff */
[C---:B------:R-:W-:Y:S01]  /*1500*/  LOP3.LUT R15, R5.reuse, 0x1fe, RZ, 0xfc, !PT ;  /* 0x000001fe050f7812 */ /* 0x040fe200078efcff */
[----:B-1----:R-:W1:Y:S01]  /*1510*/  MUFU.RCP R0, R0 ;  /* 0x0000000000007308 */ /* 0x002e620000001000 */
[----:B------:R-:W-:Y:S02]  /*1520*/  IABS R12, R14 ;  /* 0x0000000e000c7213 */ /* 0x000fe40000000000 */
[----:B------:R-:W-:Y:S02]  /*1530*/  LOP3.LUT R13, R5, 0x1fa, RZ, 0xfc, !PT ;  /* 0x000001fa050d7812 */ /* 0x000fe400078efcff */
[----:B-1----:R-:W-:Y:S02]  /*1540*/  IADD3 R6, R0, 0xffffffe, RZ ;  /* 0x0ffffffe00067810 */ /* 0x002fe40007ffe0ff */
[----:B------:R-:W-:-:S02]  /*1550*/  LEA.HI R0, R8, R3, RZ, 0x5 ;  /* 0x0000000308007211 */ /* 0x000fc400078f28ff */
[----:B------:R1:W2:Y:S03]  /*1560*/  F2I.FTZ.U32.TRUNC.NTZ R7, R6 ;  /* 0x0000000600077305 */ /* 0x0002a6000021f000 */
[----:B------:R3:W-:Y:S04]  /*1570*/  STL [R1+0x584], R0 ;  /* 0x0005840001007387 */ /* 0x0007e80000100800 */
[----:B0-----:R-:W4:Y:S01]  /*1580*/  LDL R2, [R1+0x163c] ;  /* 0x00163c0001027983 */ /* 0x001f220000100800 */
[----:B-1----:R-:W-:Y:S01]  /*1590*/  IMAD.MOV.U32 R6, RZ, RZ, RZ ;  /* 0x000000ffff067224 */ /* 0x002fe200078e00ff */
[----:B---3--:R-:W-:Y:S01]  /*15a0*/  LOP3.LUT R0, R28, 0x7, RZ, 0xc0, !PT ;  /* 0x000000071c007812 */ /* 0x008fe200078ec0ff */
[----:B--2---:R-:W-:-:S04]  /*15b0*/  IMAD.MOV R10, RZ, RZ, -R7 ;  /* 0x000000ffff0a7224 */ /* 0x004fc800078e0a07 */
[----:B------:R-:W-:Y:S02]  /*15c0*/  IMAD R11, R0, 0x40, R9 ;  /* 0x00000040000b7824 */ /* 0x000fe400078e0209 */
[----:B------:R-:W-:Y:S01]  /*15d0*/  IMAD R3, R10, R23, RZ ;  /* 0x000000170a037224 */ /* 0x000fe200078e02ff */
[----:B------:R-:W-:Y:S01]  /*15e0*/  IABS R10, R15 ;  /* 0x0000000f000a7213 */ /* 0x000fe20000000000 */
[----:B------:R-:W-:Y:S02]  /*15f0*/  IMAD R9, R0, 0x90, RZ ;  /* 0x0000009000097824 */ /* 0x000fe400078e02ff */
[----:B------:R-:W-:-:S04]  /*1600*/  IMAD.HI.U32 R3, R7, R3, R6 ;  /* 0x0000000307037227 */ /* 0x000fc800078e0006 */
[C---:B------:R-:W-:Y:S02]  /*1610*/  IMAD.SHL.U32 R6, R28.reuse, 0x2, RZ ;  /* 0x000000021c067824 */ /* 0x040fe400078e00ff */
[----:B------:R-:W-:Y:S02]  /*1620*/  IMAD.SHL.U32 R7, R28, 0x40, RZ ;  /* 0x000000401c077824 */ /* 0x000fe400078e00ff */
[----:B------:R-:W-:Y:S01]  /*1630*/  IMAD.HI.U32 R4, R3, R12, RZ ;  /* 0x0000000c03047227 */ /* 0x000fe200078e00ff */
[--C-:B------:R-:W-:Y:S02]  /*1640*/  LOP3.LUT R8, R9, 0x10, R6.reuse, 0x78, !PT ;  /* 0x0000001009087812 */ /* 0x100fe400078e7806 */
[----:B------:R-:W-:Y:S01]  /*1650*/  LOP3.LUT R6, R11, 0x30, R6, 0x78, !PT ;  /* 0x000000300b067812 */ /* 0x000fe200078e7806 */
[----:B------:R-:W-:Y:S01]  /*1660*/  IMAD.HI.U32 R0, R3, R10, RZ ;  /* 0x0000000a03007227 */ /* 0x000fe200078e00ff */
[----:B------:R-:W-:-:S03]  /*1670*/  LOP3.LUT R7, R8, 0x400, R7, 0xf8, !PT ;  /* 0x0000040008077812 */ /* 0x000fc600078ef807 */
[----:B------:R-:W-:-:S04]  /*1680*/  IMAD.MOV R8, RZ, RZ, -R4 ;  /* 0x000000ffff087224 */ /* 0x000fc800078e0a04 */
[----:B------:R-:W-:-:S05]  /*1690*/  IMAD R8, R23, R8, R12 ;  /* 0x0000000817087224 */ /* 0x000fca00078e020c */
[C---:B------:R-:W-:Y:S01]  /*16a0*/  ISETP.GT.U32.AND P1, PT, R23.reuse, R8, PT ;  /* 0x000000081700720c */ /* 0x040fe20003f24070 */
[----:B------:R-:W-:Y:S01]  /*16b0*/  IMAD.MOV R0, RZ, RZ, -R0 ;  /* 0x000000ffff007224 */ /* 0x000fe200078e0a00 */
[----:B------:R0:W-:Y:S03]  /*16c0*/  STL [R1+0x3d0], R6 ;  /* 0x0003d00601007387 */ /* 0x0001e60000100800 */
[----:B------:R-:W-:Y:S01]  /*16d0*/  IMAD R4, R23, R0, R10 ;  /* 0x0000000017047224 */ /* 0x000fe200078e020a */
[----:B------:R-:W-:Y:S02]  /*16e0*/  LOP3.LUT R11, R5, 0x1f6, RZ, 0xfc, !PT ;  /* 0x000001f6050b7812 */ /* 0x000fe400078efcff */
[----:B0-----:R-:W-:-:S05]  /*16f0*/  IABS R6, R13 ;  /* 0x0000000d00067213 */ /* 0x001fca0000000000 */
[----:B------:R-:W-:Y:S01]  /*1700*/  @!P1 IMAD.IADD R8, R8, 0x1, -R23 ;  /* 0x0000000108089824 */ /* 0x000fe200078e0a17 */
[----:B------:R-:W-:Y:S01]  /*1710*/  ISETP.GT.U32.AND P0, PT, R23, R4, PT ;  /* 0x000000041700720c */ /* 0x000fe20003f04070 */
[----:B------:R-:W-:Y:S01]  /*1720*/  IMAD.HI.U32 R0, R3, R6, RZ ;  /* 0x0000000603007227 */ /* 0x000fe200078e00ff */
[----:B------:R-:W-:Y:S02]  /*1730*/  ISETP.GE.AND P2, PT, R15, RZ, PT ;  /* 0x000000ff0f00720c */ /* 0x000fe40003f46270 */
[----:B------:R-:W-:Y:S01]  /*1740*/  ISETP.GE.AND P6, PT, R14, RZ, PT ;  /* 0x000000ff0e00720c */ /* 0x000fe20003fc6270 */
[----:B------:R-:W-:Y:S01]  /*1750*/  IMAD.MOV R0, RZ, RZ, -R0 ;  /* 0x000000ffff007224 */ /* 0x000fe200078e0a00 */
[C---:B------:R-:W-:Y:S02]  /*1760*/  LOP3.LUT R15, R5.reuse, 0x1f8, RZ, 0xfc, !PT ;  /* 0x000001f8050f7812 */ /* 0x040fe400078efcff */
[----:B------:R-:W-:Y:S02]  /*1770*/  LOP3.LUT R9, R5, 0x1f4, RZ, 0xfc, !PT ;  /* 0x000001f405097812 */ /* 0x000fe400078efcff */
[----:B------:R-:W-:-:S02]  /*1780*/  IABS R14, R11 ;  /* 0x0000000b000e7213 */ /* 0x000fc40000000000 */
[C---:B------:R-:W-:Y:S01]  /*1790*/  ISETP.GT.U32.AND P1, PT, R23.reuse, R8, PT ;  /* 0x000000081700720c */ /* 0x040fe20003f24070 */
[----:B------:R-:W-:Y:S01]  /*17a0*/  IMAD R12, R23, R0, R6 ;  /* 0x00000000170c7224 */ /* 0x000fe200078e0206 */
[----:B------:R-:W-:Y:S01]  /*17b0*/  IABS R10, R15 ;  /* 0x0000000f000a7213 */ /* 0x000fe20000000000 */
[C---:B------:R-:W-:Y:S01]  /*17c0*/  IMAD.HI.U32 R6, R3.reuse, R14, RZ ;  /* 0x0000000e03067227 */ /* 0x040fe200078e00ff */
[----:B------:R-:W-:Y:S01]  /*17d0*/  IABS R16, R9 ;  /* 0x0000000900107213 */ /* 0x000fe20000000000 */
[----:B------:R0:W-:Y:S02]  /*17e0*/  STL [R1+0xd1c], R7 ;  /* 0x000d1c0701007387 */ /* 0x0001e40000100800 */
[----:B------:R-:W-:-:S04]  /*17f0*/  IMAD.HI.U32 R0, R3, R10, RZ ;  /* 0x0000000a03007227 */ /* 0x000fc800078e00ff */
[----:B------:R-:W-:Y:S01]  /*1800*/  @!P0 IMAD.IADD R4, R4, 0x1, -R23 ;  /* 0x0000000104048824 */ /* 0x000fe200078e0a17 */
[----:B------:R-:W-:Y:S01]  /*1810*/  ISETP.GT.U32.AND P0, PT, R23, R12, PT ;  /* 0x0000000c1700720c */ /* 0x000fe20003f04070 */
[----:B------:R-:W-:Y:S02]  /*1820*/  IMAD.MOV R6, RZ, RZ, -R6 ;  /* 0x000000ffff067224 */ /* 0x000fe400078e0a06 */
[----:B0-----:R-:W-:Y:S01]  /*1830*/  IMAD.HI.U32 R7, R3, R16, RZ ;  /* 0x0000001003077227 */ /* 0x001fe200078e00ff */
[----:B------:R-:W-:-:S03]  /*1840*/  ISETP.GT.U32.AND P4, PT, R23, R4, PT ;  /* 0x000000041700720c */ /* 0x000fc60003f84070 */
[----:B------:R-:W-:Y:S02]  /*1850*/  IMAD.MOV R0, RZ, RZ, -R0 ;  /* 0x000000ffff007224 */ /* 0x000fe400078e0a00 */
[----:B------:R-:W-:Y:S02]  /*1860*/  IMAD.MOV R7, RZ, RZ, -R7 ;  /* 0x000000ffff077224 */ /* 0x000fe400078e0a07 */
[C---:B------:R-:W-:Y:S02]  /*1870*/  IMAD R6, R23.reuse, R6, R14 ;  /* 0x0000000617067224 */ /* 0x040fe400078e020e */
[----:B------:R-:W-:Y:S02]  /*1880*/  @!P1 IMAD.IADD R8, R8, 0x1, -R23 ;  /* 0x0000000108089824 */ /* 0x000fe400078e0a17 */
[C---:B------:R-:W-:Y:S01]  /*1890*/  IMAD R10, R23.reuse, R0, R10 ;  /* 0x00000000170a7224 */ /* 0x040fe200078e020a */
[C---:B------:R-:W-:Y:S01]  /*18a0*/  ISETP.GT.U32.AND P1, PT, R23.reuse, R6, PT ;  /* 0x000000061700720c */ /* 0x040fe20003f24070 */
[----:B------:R-:W-:-:S02]  /*18b0*/  IMAD R0, R23, R7, R16 ;  /* 0x0000000717007224 */ /* 0x000fc400078e0210 */
[----:B------:R-:W-:Y:S02]  /*18c0*/  IMAD.MOV.U32 R17, RZ, RZ, R8 ;  /* 0x000000ffff117224 */ /* 0x000fe400078e0008 */
[----:B------:R-:W-:Y:S02]  /*18d0*/  @!P0 IMAD.IADD R12, R12, 0x1, -R23 ;  /* 0x000000010c0c8824 */ /* 0x000fe400078e0a17 */
[----:B------:R-:W-:Y:S01]  /*18e0*/  @!P6 IMAD.MOV R17, RZ, RZ, -R17 ;  /* 0x000000ffff11e224 */ /* 0x000fe200078e0a11 */
[C---:B------:R-:W-:Y:S02]  /*18f0*/  ISETP.GT.U32.AND P6, PT, R23.reuse, R0, PT ;  /* 0x000000001700720c */ /* 0x040fe40003fc4070 */
[C---:B------:R-:W-:Y:S01]  /*1900*/  ISETP.GT.U32.AND P0, PT, R23.reuse, R10, PT ;  /* 0x0000000a1700720c */ /* 0x040fe20003f04070 */
[--C-:B------:R-:W-:Y:S01]  /*1910*/  @!P4 IMAD.IADD R4, R4, 0x1, -R23.reuse ;  /* 0x000000010404c824 */ /* 0x100fe200078e0a17 */
[----:B------:R-:W-:Y:S02]  /*1920*/  ISETP.GT.U32.AND P4, PT, R23, R12, PT ;  /* 0x0000000c1700720c */ /* 0x000fe40003f84070 */
[----:B------:R-:W-:Y:S01]  /*1930*/  LOP3.LUT R8, R5, 0x1f0, RZ, 0xfc, !PT ;  /* 0x000001f005087812 */ /* 0x000fe200078efcff */
[----:B------:R-:W-:Y:S01]  /*1940*/  @!P1 IMAD.IADD R6, R6, 0x1, -R23 ;  /* 0x0000000106069824 */ /* 0x000fe200078e0a17 */
[----:B------:R-:W-:-:S02]  /*1950*/  ISETP.GE.AND P3, PT, R13, RZ, PT ;  /* 0x000000ff0d00720c */ /* 0x000fc40003f66270 */
[----:B------:R-:W-:Y:S02]  /*1960*/  IABS R16, R8 ;  /* 0x0000000800107213 */ /* 0x000fe40000000000 */
[----:B------:R-:W-:Y:S01]  /*1970*/  LOP3.LUT R13, R5, 0x1f2, RZ, 0xfc, !PT ;  /* 0x000001f2050d7812 */ /* 0x000fe200078efcff */
[--C-:B------:R-:W-:Y:S01]  /*1980*/  @!P6 IMAD.IADD R0, R0, 0x1, -R23.reuse ;  /* 0x000000010000e824 */ /* 0x100fe200078e0a17 */
[----:B------:R-:W-:Y:S01]  /*1990*/  ISETP.GT.U32.AND P6, PT, R23, R6, PT ;  /* 0x000000061700720c */ /* 0x000fe20003fc4070 */
[----:B------:R-:W-:Y:S01]  /*19a0*/  @!P0 IMAD.IADD R10, R10, 0x1, -R23 ;  /* 0x000000010a0a8824 */ /* 0x000fe200078e0a17 */
[----:B------:R-:W-:Y:S01]  /*19b0*/  IABS R14, R13 ;  /* 0x0000000d000e7213 */ /* 0x000fe20000000000 */
[----:B------:R-:W-:-:S04]  /*19c0*/  IMAD.HI.U32 R7, R3, R16, RZ ;  /* 0x0000001003077227 */ /* 0x000fc800078e00ff */
[----:B------:R-:W-:Y:S01]  /*19d0*/  IMAD.MOV.U32 R18, RZ, RZ, R4 ;  /* 0x000000ffff127224 */ /* 0x000fe200078e0004 */
[----:B------:R-:W-:Y:S01]  /*19e0*/  ISETP.GT.U32.AND P1, PT, R23, R10, PT ;  /* 0x0000000a1700720c */ /* 0x000fe20003f24070 */
[----:B------:R-:W-:Y:S02]  /*19f0*/  @!P4 IMAD.IADD R12, R12, 0x1, -R23 ;  /* 0x000000010c0cc824 */ /* 0x000fe400078e0a17 */
[----:B------:R-:W-:Y:S02]  /*1a00*/  IMAD.MOV R7, RZ, RZ, -R7 ;  /* 0x000000ffff077224 */ /* 0x000fe400078e0a07 */
[----:B------:R-:W-:-:S04]  /*1a10*/  IMAD.HI.U32 R4, R3, R14, RZ ;  /* 0x0000000e03047227 */ /* 0x000fc800078e00ff */
[----:B------:R-:W-:Y:S01]  /*1a20*/  @!P2 IMAD.MOV R18, RZ, RZ, -R18 ;  /* 0x000000ffff12a224 */ /* 0x000fe200078e0a12 */
[----:B------:R-:W-:Y:S01]  /*1a30*/  ISETP.GE.AND P2, PT, R11, RZ, PT ;  /* 0x000000ff0b00720c */ /* 0x000fe20003f46270 */
[----:B------:R-:W-:Y:S02]  /*1a40*/  IMAD.MOV.U32 R11, RZ, RZ, R12 ;  /* 0x000000ffff0b7224 */ /* 0x000fe400078e000c */
[C---:B------:R-:W-:Y:S02]  /*1a50*/  IMAD R16, R23.reuse, R7, R16 ;  /* 0x0000000717107224 */ /* 0x040fe400078e0210 */
[----:B------:R-:W-:Y:S01]  /*1a60*/  IMAD.MOV R4, RZ, RZ, -R4 ;  /* 0x000000ffff047224 */ /* 0x000fe200078e0a04 */
[----:B------:R-:W-:Y:S01]  /*1a70*/  STL [R1+0x74], R18 ;  /* 0x0000741201007387 */ /* 0x000fe20000100800 */
[----:B------:R-:W-:Y:S01]  /*1a80*/  @!P3 IMAD.MOV R11, RZ, RZ, -R11 ;  /* 0x000000ffff0bb224 */ /* 0x000fe200078e0a0b */
[C---:B------:R-:W-:Y:S01]  /*1a90*/  ISETP.GT.U32.AND P3, PT, R23.reuse, R0, PT ;  /* 0x000000001700720c */ /* 0x040fe20003f64070 */
[--C-:B------:R-:W-:Y:S01]  /*1aa0*/  @!P6 IMAD.IADD R6, R6, 0x1, -R23.reuse ;  /* 0x000000010606e824 */ /* 0x100fe200078e0a17 */
[C---:B------:R-:W-:Y:S01]  /*1ab0*/  ISETP.GT.U32.AND P6, PT, R23.reuse, R16, PT ;  /* 0x000000101700720c */ /* 0x040fe20003fc4070 */
[----:B------:R-:W-:Y:S01]  /*1ac0*/  IMAD R4, R23, R4, R14 ;  /* 0x0000000417047224 */ /* 0x000fe200078e020e */
[----:B------:R0:W-:Y:S01]  /*1ad0*/  STL [R1+0x64], R17 ;  /* 0x0000641101007387 */ /* 0x0001e20000100800 */
[----:B------:R-:W-:Y:S01]  /*1ae0*/  ISETP.GE.AND P4, PT, R9, RZ, PT ;  /* 0x000000ff0900720c */ /* 0x000fe20003f86270 */
[----:B------:R-:W-:Y:S01]  /*1af0*/  @!P1 IMAD.IADD R10, R10, 0x1, -R23 ;  /* 0x000000010a0a9824 */ /* 0x000fe200078e0a17 */
[----:B------:R-:W-:Y:S01]  /*1b00*/  LOP3.LUT R9, R5, 0x1ec, RZ, 0xfc, !PT ;  /* 0x000001ec05097812 */ /* 0x000fe200078efcff */
[----:B------:R1:W-:Y:S01]  /*1b10*/  STL [R1+0x54], R11 ;  /* 0x0000540b01007387 */ /* 0x0003e20000100800 */
[----:B------:R-:W-:-:S02]  /*1b20*/  ISETP.GT.U32.AND P1, PT, R23, R4, PT ;  /* 0x000000041700720c */ /* 0x000fc40003f24070 */
[C---:B0-----:R-:W-:Y:S02]  /*1b30*/  LOP3.LUT R17, R5.reuse, 0x1ee, RZ, 0xfc, !PT ;  /* 0x000001ee05117812 */ /* 0x041fe400078efcff */
[----:B-1----:R-:W-:Y:S02]  /*1b40*/  LOP3.LUT R11, R5, 0x1ea, RZ, 0xfc, !PT ;  /* 0x000001ea050b7812 */ /* 0x002fe400078efcff */
[----:B------:R-:W-:Y:S02]  /*1b50*/  IABS R12, R17 ;  /* 0x00000011000c7213 */ /* 0x000fe40000000000 */
[----:B------:R-:W-:Y:S02]  /*1b60*/  ISETP.GE.AND P5, PT, R15, RZ, PT ;  /* 0x000000ff0f00720c */ /* 0x000fe40003fa6270 */
[----:B------:R-:W-:Y:S02]  /*1b70*/  IABS R14, R9 ;  /* 0x00000009000e7213 */ /* 0x000fe40000000000 */
[----:B------:R-:W-:Y:S01]  /*1b80*/  ISETP.GE.AND P0, PT, R13, RZ, PT ;  /* 0x000000ff0d00720c */ /* 0x000fe20003f06270 */
[----:B------:R-:W-:Y:S01]  /*1b90*/  IMAD.HI.U32 R13, R3, R12, RZ ;  /* 0x0000000c030d7227 */ /* 0x000fe200078e00ff */
[----:B------:R-:W-:-:S03]  /*1ba0*/  IABS R7, R11 ;  /* 0x0000000b00077213 */ /* 0x000fc60000000000 */
[--C-:B------:R-:W-:Y:S01]  /*1bb0*/  @!P3 IMAD.IADD R0, R0, 0x1, -R23.reuse ;  /* 0x000000010000b824 */ /* 0x100fe200078e0a17 */
[----:B------:R-:W-:Y:S01]  /*1bc0*/  ISETP.GE.AND P3, PT, R8, RZ, PT ;  /* 0x000000ff0800720c */ /* 0x000fe20003f66270 */
[----:B------:R-:W-:Y:S02]  /*1bd0*/  @!P6 IMAD.IADD R16, R16, 0x1, -R23 ;  /* 0x000000011010e824 */ /* 0x000fe400078e0a17 */
[----:B------:R-:W-:-:S04]  /*1be0*/  IMAD.HI.U32 R15, R3, R14, RZ ;  /* 0x0000000e030f7227 */ /* 0x000fc800078e00ff */
[----:B------:R-:W-:Y:S02]  /*1bf0*/  IMAD.MOV.U32 R8, RZ, RZ, R7 ;  /* 0x000000ffff087224 */ /* 0x000fe400078e0007 */
[----:B------:R-:W-:Y:S01]  /*1c00*/  IMAD.MOV R13, RZ, RZ, -R13 ;  /* 0x000000ffff0d7224 */ /* 0x000fe200078e0a0d */
[----:B------:R-:W-:Y:S01]  /*1c10*/  ISETP.GT.U32.AND P6, PT, R23, R16, PT ;  /* 0x000000101700720c */ /* 0x000fe20003fc4070 */
[----:B------:R-:W-:Y:S02]  /*1c20*/  IMAD.MOV.U32 R18, RZ, RZ, R10 ;  /* 0x000000ffff127224 */ /* 0x000fe400078e000a */
[----:B------:R-:W-:Y:S02]  /*1c30*/  @!P1 IMAD.IADD R4, R4, 0x1, -R23 ;  /* 0x0000000104049824 */ /* 0x000fe400078e0a17 */
[----:B------:R-:W-:Y:S02]  /*1c40*/  IMAD.MOV R10, RZ, RZ, -R15 ;  /* 0x000000ffff0a7224 */ /* 0x000fe400078e0a0f */
[----:B------:R-:W-:-:S04]  /*1c50*/  IMAD.HI.U32 R7, R3, R8, RZ ;  /* 0x0000000803077227 */ /* 0x000fc800078e00ff */
[C---:B------:R-:W-:Y:S02]  /*1c60*/  IMAD R15, R23.reuse, R13, R12 ;  /* 0x0000000d170f7224 */ /* 0x040fe400078e020c */
[----:B------:R-:W-:Y:S01]  /*1c70*/  @!P5 IMAD.MOV R18, RZ, RZ, -R18 ;  /* 0x000000ffff12d224 */ /* 0x000fe200078e0a12 */
[C---:B------:R-:W-:Y:S01]  /*1c80*/  ISETP.GT.U32.AND P5, PT, R23.reuse, R4, PT ;  /* 0x000000041700720c */ /* 0x040fe20003fa4070 */
[----:B------:R-:W-:Y:S02]  /*1c90*/  IMAD.MOV R7, RZ, RZ, -R7 ;  /* 0x000000ffff077224 */ /* 0x000fe400078e0a07 */
[C---:B------:R-:W-:Y:S02]  /*1ca0*/  IMAD R14, R23.reuse, R10, R14 ;  /* 0x0000000a170e7224 */ /* 0x040fe400078e020e */
[----:B------:R-:W-:Y:S01]  /*1cb0*/  @!P2 IMAD.MOV R6, RZ, RZ, -R6 ;  /* 0x000000ffff06a224 */ /* 0x000fe200078e0a06 */
[C---:B------:R-:W-:Y:S01]  /*1cc0*/  ISETP.GT.U32.AND P2, PT, R23.reuse, R15, PT ;  /* 0x0000000f1700720c */ /* 0x040fe20003f44070 */
[----:B------:R-:W-:-:S02]  /*1cd0*/  IMAD R13, R23, R7, R8 ;  /* 0x00000007170d7224 */ /* 0x000fc400078e0208 */
[----:B------:R-:W-:Y:S01]  /*1ce0*/  @!P4 IMAD.MOV R0, RZ, RZ, -R0 ;  /* 0x000000ffff00c224 */ /* 0x000fe200078e0a00 */
[C---:B------:R-:W-:Y:S01]  /*1cf0*/  ISETP.GT.U32.AND P4, PT, R23.reuse, R14, PT ;  /* 0x0000000e1700720c */ /* 0x040fe20003f84070 */
[--C-:B------:R-:W-:Y:S01]  /*1d00*/  @!P6 IMAD.IADD R16, R16, 0x1, -R23.reuse ;  /* 0x000000011010e824 */ /* 0x100fe200078e0a17 */
[----:B------:R-:W-:Y:S02]  /*1d10*/  ISETP.GT.U32.AND P6, PT, R23, R13, PT ;  /* 0x0000000d1700720c */ /* 0x000fe40003fc4070 */
[----:B------:R-:W-:Y:S01]  /*1d20*/  LOP3.LUT R7, R5, 0x1e8, RZ, 0xfc, !PT ;  /* 0x000001e805077812 */ /* 0x000fe200078efcff */
[--C-:B------:R-:W-:Y:S01]  /*1d30*/  @!P5 IMAD.IADD R4, R4, 0x1, -R23.reuse ;  /* 0x000000010404d824 */ /* 0x100fe200078e0a17 */
[----:B------:R-:W-:Y:S02]  /*1d40*/  ISETP.GE.AND P5, PT, R9, RZ, PT ;  /* 0x000000ff0900720c */ /* 0x000fe40003fa6270 */
[----:B------:R-:W-:Y:S01]  /*1d50*/  IABS R8, R7 ;  /* 0x0000000700087213 */ /* 0x000fe20000000000 */
[--C-:B------:R-:W-:Y:S01]  /*1d60*/  @!P2 IMAD.IADD R15, R15, 0x1, -R23.reuse ;  /* 0x000000010f0fa824 */ /* 0x100fe200078e0a17 */
[----:B------:R-:W-:Y:S01]  /*1d70*/  LOP3.LUT R9, R5, 0x1e6, RZ, 0xfc, !PT ;  /* 0x000001e605097812 */ /* 0x000fe200078efcff */
[----:B------:R-:W-:Y:S02]  /*1d80*/  STL [R1+0x48], R18 ;  /* 0x0000481201007387 */ /* 0x000fe40000100800 */
[----:B------:R-:W-:Y:S01]  /*1d90*/  @!P4 IMAD.IADD R14, R14, 0x1, -R23 ;  /* 0x000000010e0ec824 */ /* 0x000fe200078e0a17 */
[----:B------:R-:W-:Y:S01]  /*1da0*/  ISETP.GT.U32.AND P4, PT, R23, R15, PT ;  /* 0x0000000f1700720c */ /* 0x000fe20003f84070 */
[----:B------:R0:W-:Y:S01]  /*1db0*/  STL [R1+0x34], R6 ;  /* 0x0000340601007387 */ /* 0x0001e20000100800 */
[----:B------:R-:W-:Y:S01]  /*1dc0*/  IMAD.HI.U32 R10, R3, R8, RZ ;  /* 0x00000008030a7227 */ /* 0x000fe200078e00ff */
[----:B------:R-:W-:-:S03]  /*1dd0*/  ISETP.GE.AND P2, PT, R11, RZ, PT ;  /* 0x000000ff0b00720c */ /* 0x000fc60003f46270 */
[----:B------:R-:W-:Y:S01]  /*1de0*/  @!P6 IMAD.IADD R13, R13, 0x1, -R23 ;  /* 0x000000010d0de824 */ /* 0x000fe200078e0a17 */
[----:B------:R-:W-:Y:S02]  /*1df0*/  ISETP.GT.U32.AND P6, PT, R23, R14, PT ;  /* 0x0000000e1700720c */ /* 0x000fe40003fc4070 */
[----:B0-----:R-:W-:Y:S01]  /*1e00*/  IABS R6, R9 ;  /* 0x0000000900067213 */ /* 0x001fe20000000000 */
[----:B------:R-:W-:-:S04]  /*1e10*/  IMAD.MOV R10, RZ, RZ, -R10 ;  /* 0x000000ffff0a7224 */ /* 0x000fc800078e0a0a */
[----:B------:R-:W-:-:S04]  /*1e20*/  IMAD.HI.U32 R11, R3, R6, RZ ;  /* 0x00000006030b7227 */ /* 0x000fc800078e00ff */
[----:B------:R-:W-:Y:S02]  /*1e30*/  IMAD R8, R23, R10, R8 ;  /* 0x0000000a17087224 */ /* 0x000fe400078e0208 */
[----:B------:R-:W-:Y:S02]  /*1e40*/  IMAD.MOV R11, RZ, RZ, -R11 ;  /* 0x000000ffff0b7224 */ /* 0x000fe400078e0a0b */
[--C-:B------:R-:W-:Y:S01]  /*1e50*/  @!P4 IMAD.IADD R15, R15, 0x1, -R23.reuse ;  /* 0x000000010f0fc824 */ /* 0x100fe200078e0a17 */
[C---:B------:R-:W-:Y:S01]  /*1e60*/  ISETP.GT.U32.AND P4, PT, R23.reuse, R8, PT ;  /* 0x000000081700720c */ /* 0x040fe20003f84070 */
[C---:B------:R-:W-:Y:S02]  /*1e70*/  IMAD R11, R23.reuse, R11, R6 ;  /* 0x0000000b170b7224 */ /* 0x040fe400078e0206 */
[----:B------:R-:W-:Y:S01]  /*1e80*/  @!P6 IMAD.IADD R14, R14, 0x1, -R23 ;  /* 0x000000010e0ee824 */ /* 0x000fe200078e0a17 */
[----:B------:R0:W-:Y:S02]  /*1e90*/  STL [R1+0x20], R0 ;  /* 0x0000200001007387 */ /* 0x0001e40000100800 */
[----:B------:R-:W-:Y:S01]  /*1ea0*/  ISETP.GT.U32.AND P6, PT, R23, R11, PT ;  /* 0x0000000b1700720c */ /* 0x000fe20003fc4070 */
[----:B------:R-:W-:Y:S01]  /*1eb0*/  IMAD.MOV.U32 R12, RZ, RZ, R4 ;  /* 0x000000ffff0c7224 */ /* 0x000fe200078e0004 */
[----:B------:R-:W-:-:S02]  /*1ec0*/  ISETP.GE.AND P1, PT, R17, RZ, PT ;  /* 0x000000ff1100720c */ /* 0x000fc40003f26270 */
[C---:B------:R-:W-:Y:S02]  /*1ed0*/  LOP3.LUT R4, R5.reuse, 0x1e2, RZ, 0xfc, !PT ;  /* 0x000001e205047812 */ /* 0x040fe400078efcff */
[----:B0-----:R-:W-:Y:S01]  /*1ee0*/  LOP3.LUT R0, R5, 0x1e4, RZ, 0xfc, !PT ;  /* 0x000001e405007812 */ /* 0x001fe200078efcff */
[----:B------:R-:W-:-:S03]  /*1ef0*/  @!P0 IMAD.MOV R12, RZ, RZ, -R12 ;  /* 0x000000ffff0c8224 */ /* 0x000fc600078e0a0c */
[----:B------:R-:W-:Y:S01]  /*1f00*/  IABS R17, R0 ;  /* 0x0000000000117213 */ /* 0x000fe20000000000 */
[--C-:B------:R-:W-:Y:S01]  /*1f10*/  @!P4 IMAD.IADD R8, R8, 0x1, -R23.reuse ;  /* 0x000000010808c824 */ /* 0x100fe200078e0a17 */
[----:B------:R-:W-:Y:S01]  /*1f20*/  IABS R10, R4 ;  /* 0x00000004000a7213 */ /* 0x000fe20000000000 */
[----:B------:R-:W-:Y:S02]  /*1f30*/  @!P6 IMAD.IADD R11, R11, 0x1, -R23 ;  /* 0x000000010b0be824 */ /* 0x000fe400078e0a17 */
[----:B------:R-:W-:Y:S01]  /*1f40*/  IMAD.HI.U32 R18, R3, R17, RZ ;  /* 0x0000001103127227 */ /* 0x000fe200078e00ff */
[C---:B------:R-:W-:Y:S01]  /*1f50*/  ISETP.GT.U32.AND P0, PT, R23.reuse, R13, PT ;  /* 0x0000000d1700720c */ /* 0x040fe20003f04070 */
[----:B------:R0:W-:Y:S01]  /*1f60*/  STL [R1+0x18], R12 ;  /* 0x0000180c01007387 */ /* 0x0001e20000100800 */
[----:B------:R-:W-:Y:S01]  /*1f70*/  ISETP.GT.U32.AND P6, PT, R23, R8, PT ;  /* 0x000000081700720c */ /* 0x000fe20003fc4070 */
[----:B------:R-:W-:Y:S02]  /*1f80*/  IMAD.MOV R18, RZ, RZ, -R18 ;  /* 0x000000ffff127224 */ /* 0x000fe400078e0a12 */
[----:B------:R-:W-:Y:S01]  /*1f90*/  IMAD.MOV.U32 R19, RZ, RZ, R15 ;  /* 0x000000ffff137224 */ /* 0x000fe200078e000f */
[----:B------:R-:W-:Y:S01]  /*1fa0*/  ISETP.GE.AND P4, PT, R9, RZ, PT ;  /* 0x000000ff0900720c */ /* 0x000fe20003f86270 */
[----:B------:R-:W-:-:S02]  /*1fb0*/  IMAD.MOV.U32 R15, RZ, RZ, R14 ;  /* 0x000000ffff0f7224 */ /* 0x000fc400078e000e */
[----:B0-----:R-:W-:-:S04]  /*1fc0*/  IMAD.HI.U32 R12, R3, R10, RZ ;  /* 0x0000000a030c7227 */ /* 0x001fc800078e00ff */
[----:B------:R-:W-:Y:S02]  /*1fd0*/  IMAD R9, R23, R18, R17 ;  /* 0x0000001217097224 */ /* 0x000fe400078e0211 */
[----:B------:R-:W-:Y:S02]  /*1fe0*/  IMAD.MOV R12, RZ, RZ, -R12 ;  /* 0x000000ffff0c7224 */ /* 0x000fe400078e0a0c */
[----:B------:R-:W-:Y:S01]  /*1ff0*/  @!P5 IMAD.MOV R15, RZ, RZ, -R15 ;  /* 0x000000ffff0fd224 */ /* 0x000fe200078e0a0f */
[----:B------:R-:W-:Y:S01]  /*2000*/  ISETP.GE.AND P5, PT, R0, RZ, PT ;  /* 0x000000ff0000720c */ /* 0x000fe20003fa6270 */
[----:B------:R-:W-:Y:S01]  /*2010*/  @!P3 IMAD.MOV R16, RZ, RZ, -R16 ;  /* 0x000000ffff10b224 */ /* 0x000fe200078e0a10 */
[----:B------:R-:W-:Y:S01]  /*2020*/  LOP3.LUT R6, R5, 0x1e0, RZ, 0xfc, !PT ;  /* 0x000001e005067812 */ /* 0x000fe200078efcff */
[C---:B------:R-:W-:Y:S01]  /*2030*/  IMAD R0, R23.reuse, R12, R10 ;  /* 0x0000000c17007224 */ /* 0x040fe200078e020a */
[----:B------:R-:W-:Y:S01]  /*2040*/  ISETP.GT.U32.AND P3, PT, R23, R9, PT ;  /* 0x000000091700720c */ /* 0x000fe20003f64070 */
[----:B------:R-:W-:Y:S01]  /*2050*/  @!P0 IMAD.IADD R13, R13, 0x1, -R23 ;  /* 0x000000010d0d8824 */ /* 0x000fe200078e0a17 */
[----:B------:R-:W-:Y:S01]  /*2060*/  ISETP.GE.AND P0, PT, R7, RZ, PT ;  /* 0x000000ff0700720c */ /* 0x000fe20003f06270 */
[----:B------:R-:W-:Y:S01]  /*2070*/  @!P1 IMAD.MOV R19, RZ, RZ, -R19 ;  /* 0x000000ffff139224 */ /* 0x000fe200078e0a13 */
[----:B------:R-:W-:Y:S01]  /*2080*/  IABS R7, R6 ;  /* 0x0000000600077213 */ /* 0x000fe20000000000 */
[----:B------:R-:W-:Y:S01]  /*2090*/  @!P6 IMAD.IADD R8, R8, 0x1, -R23 ;  /* 0x000000010808e824 */ /* 0x000fe200078e0a17 */
[----:B------:R-:W-:-:S02]  /*20a0*/  ISETP.GT.U32.AND P1, PT, R23, R11, PT ;  /* 0x0000000b1700720c */ /* 0x000fc40003f24070 */
[----:B------:R-:W-:Y:S01]  /*20b0*/  ISETP.GT.U32.AND P6, PT, R23, R0, PT ;  /* 0x000000001700720c */ /* 0x000fe20003fc4070 */
[----:B------:R-:W-:Y:S02]  /*20c0*/  IMAD.MOV.U32 R14, RZ, RZ, R13 ;  /* 0x000000ffff0e7224 */ /* 0x000fe400078e000d */
[----:B------:R-:W-:-:S04]  /*20d0*/  IMAD.HI.U32 R13, R3, R7, RZ ;  /* 0x00000007030d7227 */ /* 0x000fc800078e00ff */
[----:B------:R-:W-:Y:S01]  /*20e0*/  @!P2 IMAD.MOV R14, RZ, RZ, -R14 ;  /* 0x000000ffff0ea224 */ /* 0x000fe200078e0a0e */
[----:B------:R-:W-:Y:S01]  /*20f0*/  ISETP.GE.AND P2, PT, R4, RZ, PT ;  /* 0x000000ff0400720c */ /* 0x000fe20003f46270 */
[----:B------:R-:W-:Y:S01]  /*2100*/  IMAD.MOV R13, RZ, RZ, -R13 ;  /* 0x000000ffff0d7224 */ /* 0x000fe200078e0a0d */
[----:B------:R-:W-:Y:S01]  /*2110*/  LOP3.LUT R4, R5, 0x1de, RZ, 0xfc, !PT ;  /* 0x000001de05047812 */ /* 0x000fe200078efcff */
[--C-:B------:R-:W-:Y:S02]  /*2120*/  @!P3 IMAD.IADD R9, R9, 0x1, -R23.reuse ;  /* 0x000000010909b824 */ /* 0x100fe400078e0a17 */
[--C-:B------:R-:W-:Y:S01]  /*2130*/  @!P1 IMAD.IADD R11, R11, 0x1, -R23.reuse ;  /* 0x000000010b0b9824 */ /* 0x100fe200078e0a17 */
[----:B------:R-:W-:Y:S01]  /*2140*/  IABS R17, R4 ;  /* 0x0000000400117213 */ /* 0x000fe20000000000 */
[----:B------:R-:W-:Y:S01]  /*2150*/  @!P6 IMAD.IADD R0, R0, 0x1, -R23 ;  /* 0x000000010000e824 */ /* 0x000fe200078e0a17 */
[----:B------:R-:W-:Y:S01]  /*2160*/  ISETP.GE.AND P3, PT, R4, RZ, PT ;  /* 0x000000ff0400720c */ /* 0x000fe20003f66270 */
[C---:B------:R-:W-:Y:S01]  /*2170*/  IMAD R4, R23.reuse, R13, R7 ;  /* 0x0000000d17047224 */ /* 0x040fe200078e0207 */
[----:B------:R-:W-:Y:S01]  /*2180*/  ISETP.GT.U32.AND P6, PT, R23, R9, PT ;  /* 0x000000091700720c */ /* 0x000fe20003fc4070 */
[----:B------:R-:W-:-:S02]  /*2190*/  @!P4 IMAD.MOV R11, RZ, RZ, -R11 ;  /* 0x000000ffff0bc224 */ /* 0x000fc400078e0a0b */
[----:B------:R-:W-:Y:S01]  /*21a0*/  IMAD.MOV.U32 R12, RZ, RZ, R8 ;  /* 0x000000ffff0c7224 */ /* 0x000fe200078e0008 */
[----:B------:R-:W-:Y:S01]  /*21b0*/  ISETP.GT.U32.AND P4, PT, R23, R4, PT ;  /* 0x000000041700720c */ /* 0x000fe20003f84070 */
[----:B------:R-:W-:Y:S01]  /*21c0*/  IMAD.HI.U32 R8, R3, R17, RZ ;  /* 0x0000001103087227 */ /* 0x000fe200078e00ff */
[----:B------:R-:W-:Y:S02]  /*21d0*/  ISETP.GE.AND P1, PT, R6, RZ, PT ;  /* 0x000000ff0600720c */ /* 0x000fe40003f26270 */
[C---:B------:R-:W-:Y:S01]  /*21e0*/  LOP3.LUT R10, R5.reuse, 0x1da, RZ, 0xfc, !PT ;  /* 0x000001da050a7812 */ /* 0x040fe200078efcff */
[----:B------:R-:W-:Y:S01]  /*21f0*/  @!P0 IMAD.MOV R12, RZ, RZ, -R12 ;  /* 0x000000ffff0c8224 */ /* 0x000fe200078e0a0c */
[----:B------:R-:W-:Y:S01]  /*2200*/  LOP3.LUT R6, R5, 0x1dc, RZ, 0xfc, !PT ;  /* 0x000001dc05067812 */ /* 0x000fe200078efcff */
[----:B------:R-:W-:Y:S01]  /*2210*/  IMAD.MOV R8, RZ, RZ, -R8 ;  /* 0x000000ffff087224 */ /* 0x000fe200078e0a08 */
[----:B------:R-:W-:Y:S01]  /*2220*/  ISETP.GT.U32.AND P0, PT, R23, R0, PT ;  /* 0x000000001700720c */ /* 0x000fe20003f04070 */
[----:B------:R0:W-:Y:S01]  /*2230*/  STL [R1+0x8], R16 ;  /* 0x0000081001007387 */ /* 0x0001e20000100800 */
[----:B------:R-:W-:Y:S01]  /*2240*/  @!P6 IMAD.IADD R9, R9, 0x1, -R23 ;  /* 0x000000010909e824 */ /* 0x000fe200078e0a17 */
[----:B------:R-:W-:Y:S01]  /*2250*/  IABS R13, R6 ;  /* 0x00000006000d7213 */ /* 0x000fe20000000000 */
[----:B------:R-:W-:Y:S01]  /*2260*/  IMAD R17, R23, R8, R17 ;  /* 0x0000000817117224 */ /* 0x000fe200078e0211 */
[----:B------:R-:W-:Y:S01]  /*2270*/  STL [R1+0x2fc], R19 ;  /* 0x0002fc1301007387 */ /* 0x000fe20000100800 */
[----:B------:R-:W-:-:S03]  /*2280*/  @!P4 IMAD.IADD R4, R4, 0x1, -R23 ;  /* 0x000000010404c824 */ /* 0x000fc600078e0a17 */
[----:B------:R-:W-:Y:S01]  /*2290*/  STL [R1+0x3b4], R15 ;  /* 0x0003b40f01007387 */ /* 0x000fe20000100800 */
[----:B0-----:R-:W-:-:S03]  /*22a0*/  IABS R16, R10 ;  /* 0x0000000a00107213 */ /* 0x001fc60000000000 */
[----:B------:R-:W-:Y:S01]  /*22b0*/  STL [R1+0x3bc], R14 ;  /* 0x0003bc0e01007387 */ /* 0x000fe20000100800 */
[----:B------:R-:W-:-:S03]  /*22c0*/  ISETP.GT.U32.AND P6, PT, R23, R17, PT ;  /* 0x000000111700720c */ /* 0x000fc60003fc4070 */
[----:B------:R0:W-:Y:S01]  /*22d0*/  STL [R1+0x3c0], R12 ;  /* 0x0003c00c01007387 */ /* 0x0001e20000100800 */
[----:B------:R-:W-:-:S03]  /*22e0*/  IMAD.HI.U32 R8, R3, R16, RZ ;  /* 0x0000001003087227 */ /* 0x000fc600078e00ff */
[----:B------:R1:W-:Y:S01]  /*22f0*/  STL [R1+0x3cc], R11 ;  /* 0x0003cc0b01007387 */ /* 0x0003e20000100800 */
[----:B------:R-:W-:Y:S02]  /*2300*/  IMAD.MOV R8, RZ, RZ, -R8 ;  /* 0x000000ffff087224 */ /* 0x000fe400078e0a08 */
[----:B0-----:R-:W-:Y:S02]  /*2310*/  IMAD.MOV.U32 R12, RZ, RZ, R9 ;  /* 0x000000ffff0c7224 */ /* 0x001fe400078e0009 */
[----:B-1----:R-:W-:-:S04]  /*2320*/  IMAD.HI.U32 R11, R3, R13, RZ ;  /* 0x0000000d030b7227 */ /* 0x002fc800078e00ff */
[----:B------:R-:W-:Y:S01]  /*2330*/  @!P5 IMAD.MOV R12, RZ, RZ, -R12 ;  /* 0x000000ffff0cd224 */ /* 0x000fe200078e0a0c */
[C---:B------:R-:W-:Y:S01]  /*2340*/  ISETP.GT.U32.AND P5, PT, R23.reuse, R4, PT ;  /* 0x000000041700720c */ /* 0x040fe20003fa4070 */
[----:B------:R-:W-:Y:S02]  /*2350*/  @!P0 IMAD.IADD R0, R0, 0x1, -R23 ;  /* 0x0000000100008824 */ /* 0x000fe400078e0a17 */
[----:B------:R-:W-:Y:S02]  /*2360*/  IMAD.MOV R11, RZ, RZ, -R11 ;  /* 0x000000ffff0b7224 */ /* 0x000fe400078e0a0b */
[----:B------:R-:W-:Y:S01]  /*2370*/  IMAD R16, R23, R8, R16 ;  /* 0x0000000817107224 */ /* 0x000fe200078e0210 */
[----:B------:R-:W-:Y:S01]  /*2380*/  LOP3.LUT R7, R5, 0x1d8, RZ, 0xfc, !PT ;  /* 0x000001d805077812 */ /* 0x000fe200078efcff */
[----:B------:R-:W-:Y:S02]  /*2390*/  IMAD R13, R23, R11, R13 ;  /* 0x0000000b170d7224 */ /* 0x000fe400078e020d */
[----:B------:R-:W-:Y:S01]  /*23a0*/  IMAD.MOV.U32 R8, RZ, RZ, R0 ;  /* 0x000000ffff087224 */ /* 0x000fe200078e0000 */
[----:B------:R-:W-:Y:S01]  /*23b0*/  IABS R15, R7 ;  /* 0x00000007000f7213 */ /* 0x000fe20000000000 */
[----:B------:R-:W-:-:S02]  /*23c0*/  @!P6 IMAD.IADD R17, R17, 0x1, -R23 ;  /* 0x000000011111e824 */ /* 0x000fc400078e0a17 */
[----:B------:R-:W-:Y:S01]  /*23d0*/  @!P2 IMAD.MOV R8, RZ, RZ, -R8 ;  /* 0x000000ffff08a224 */ /* 0x000fe200078e0a08 */
[----:B------:R-:W-:Y:S01]  /*23e0*/  ISETP.GT.U32.AND P2, PT, R23, R13, PT ;  /* 0x0000000d1700720c */ /* 0x000fe20003f44070 */
[----:B------:R-:W-:Y:S01]  /*23f0*/  @!P5 IMAD.IADD R4, R4, 0x1, -R23 ;  /* 0x000000010404d824 */ /* 0x000fe200078e0a17 */
[----:B------:R-:W-:Y:S01]  /*2400*/  ISETP.GE.AND P0, PT, R6, RZ, PT ;  /* 0x000000ff0600720c */ /* 0x000fe20003f06270 */
[----:B------:R-:W-:Y:S01]  /*2410*/  IMAD.HI.U32 R6, R3, R15, RZ ;  /* 0x0000000f03067227 */ /* 0x000fe200078e00ff */
[C---:B------:R-:W-:Y:S02]  /*2420*/  ISETP.GT.U32.AND P6, PT, R23.reuse, R17, PT ;  /* 0x000000111700720c */ /* 0x040fe40003fc4070 */
[----:B------:R-:W-:Y:S01]  /*2430*/  ISETP.GT.U32.AND P5, PT, R23, R16, PT ;  /* 0x000000101700720c */ /* 0x000fe20003fa4070 */
[----:B------:R-:W-:Y:S01]  /*2440*/  IMAD.MOV R6, RZ, RZ, -R6 ;  /* 0x000000ffff067224 */ /* 0x000fe200078e0a06 */
[----:B------:R-:W-:-:S03]  /*2450*/  LOP3.LUT R9, R5, 0x1d6, RZ, 0xfc, !PT ;  /* 0x000001d605097812 */ /* 0x000fc600078efcff */
[----:B------:R-:W-:Y:S01]  /*2460*/  IMAD R15, R23, R6, R15 ;  /* 0x00000006170f7224 */ /* 0x000fe200078e020f */
[----:B------:R-:W-:Y:S01]  /*2470*/  IABS R11, R9 ;  /* 0x00000009000b7213 */ /* 0x000fe20000000000 */
[----:B------:R-:W-:-:S04]  /*2480*/  @!P2 IMAD.IADD R13, R13, 0x1, -R23 ;  /* 0x000000010d0da824 */ /* 0x000fc800078e0a17 */
[--C-:B------:R-:W-:Y:S01]  /*2490*/  @!P6 IMAD.IADD R17, R17, 0x1, -R23.reuse ;  /* 0x000000011111e824 */ /* 0x100fe200078e0a17 */
[C---:B------:R-:W-:Y:S01]  /*24a0*/  ISETP.GT.U32.AND P6, PT, R23.reuse, R15, PT ;  /* 0x0000000f1700720c */ /* 0x040fe20003fc4070 */
[----:B------:R-:W-:Y:S01]  /*24b0*/  @!P5 IMAD.IADD R16, R16, 0x1, -R23 ;  /* 0x000000011010d824 */ /* 0x000fe200078e0a17 */
[----:B------:R-:W-:Y:S01]  /*24c0*/  ISETP.GT.U32.AND P5, PT, R23, R13, PT ;  /* 0x0000000d1700720c */ /* 0x000fe20003fa4070 */
[----:B------:R-:W-:Y:S01]  /*24d0*/  IMAD.HI.U32 R14, R3, R11, RZ ;  /* 0x0000000b030e7227 */ /* 0x000fe200078e00ff */
[----:B------:R-:W-:Y:S02]  /*24e0*/  ISETP.GE.AND P4, PT, R10, RZ, PT ;  /* 0x000000ff0a00720c */ /* 0x000fe40003f86270 */
[C---:B------:R-:W-:Y:S01]  /*24f0*/  LOP3.LUT R10, R5.reuse, 0x1d2, RZ, 0xfc, !PT ;  /* 0x000001d2050a7812 */ /* 0x040fe200078efcff */
[----:B------:R-:W-:Y:S01]  /*2500*/  IMAD.MOV R14, RZ, RZ, -R14 ;  /* 0x000000ffff0e7224 */ /* 0x000fe200078e0a0e */
[----:B------:R-:W-:Y:S01]  /*2510*/  LOP3.LUT R0, R5, 0x1d4, RZ, 0xfc, !PT ;  /* 0x000001d405007812 */ /* 0x000fe200078efcff */
[----:B------:R-:W-:Y:S01]  /*2520*/  STL [R1+0x3c4], R12 ;  /* 0x0003c40c01007387 */ /* 0x000fe20000100800 */
[----:B------:R-:W-:Y:S01]  /*2530*/  IABS R18, R10 ;  /* 0x0000000a00127213 */ /* 0x000fe20000000000 */
[----:B------:R-:W-:-:S02]  /*2540*/  IMAD R11, R23, R14, R11 ;  /* 0x0000000e170b7224 */ /* 0x000fc400078e020b */
[----:B------:R0:W-:Y:S01]  /*2550*/  STL [R1+0x3c8], R8 ;  /* 0x0003c80801007387 */ /* 0x0001e20000100800 */
[----:B------:R-:W-:Y:S01]  /*2560*/  ISETP.GE.AND P2, PT, R7, RZ, PT ;  /* 0x000000ff0700720c */ /* 0x000fe20003f46270 */
[--C-:B------:R-:W-:Y:S01]  /*2570*/  @!P6 IMAD.IADD R15, R15, 0x1, -R23.reuse ;  /* 0x000000010f0fe824 */ /* 0x100fe200078e0a17 */
[----:B------:R-:W-:Y:S01]  /*2580*/  ISETP.GT.U32.AND P6, PT, R23, R16, PT ;  /* 0x000000101700720c */ /* 0x000fe20003fc4070 */
[----:B------:R-:W-:Y:S01]  /*2590*/  @!P5 IMAD.IADD R13, R13, 0x1, -R23 ;  /* 0x000000010d0dd824 */ /* 0x000fe200078e0a17 */
[----:B------:R-:W-:Y:S01]  /*25a0*/  ISETP.GT.U32.AND P5, PT, R23, R11, PT ;  /* 0x0000000b1700720c */ /* 0x000fe20003fa4070 */
[----:B------:R-:W-:Y:S01]  /*25b0*/  IMAD.MOV.U32 R7, RZ, RZ, R18 ;  /* 0x000000ffff077224 */ /* 0x000fe200078e0012 */
[----:B0-----:R-:W-:Y:S02]  /*25c0*/  IABS R8, R0 ;  /* 0x0000000000087213 */ /* 0x001fe40000000000 */
[----:B------:R-:W-:Y:S01]  /*25d0*/  LOP3.LUT R12, R5, 0x1d0, RZ, 0xfc, !PT ;  /* 0x000001d0050c7812 */ /* 0x000fe200078efcff */
[----:B------:R-:W-:-:S02]  /*25e0*/  IMAD.MOV.U32 R19, RZ, RZ, R17 ;  /* 0x000000ffff137224 */ /* 0x000fc400078e0011 */
[----:B------:R-:W-:Y:S01]  /*25f0*/  IMAD.HI.U32 R18, R3, R8, RZ ;  /* 0x0000000803127227 */ /* 0x000fe200078e00ff */
[----:B------:R-:W-:-:S03]  /*2600*/  IABS R6, R12 ;  /* 0x0000000c00067213 */ /* 0x000fc60000000000 */
[----:B------:R-:W-:Y:S02]  /*2610*/  IMAD.MOV.U32 R20, RZ, RZ, R4 ;  /* 0x000000ffff147224 */ /* 0x000fe400078e0004 */
[----:B------:R-:W-:Y:S02]  /*2620*/  IMAD.MOV R4, RZ, RZ, -R18 ;  /* 0x000000ffff047224 */ /* 0x000fe400078e0a12 */
[----:B------:R-:W-:Y:S01]  /*2630*/  @!P3 IMAD.MOV R19, RZ, RZ, -R19 ;  /* 0x000000ffff13b224 */ /* 0x000fe200078e0a13 */
[----:B------:R-:W-:Y:S01]  /*2640*/  ISETP.GE.AND P3, PT, R9, RZ, PT ;  /* 0x000000ff0900720c */ /* 0x000fe20003f66270 */
[----:B------:R-:W-:Y:S02]  /*2650*/  IMAD R8, R23, R4, R8 ;  /* 0x0000000417087224 */ /* 0x000fe400078e0208 */
[----:B------:R-:W-:-:S04]  /*2660*/  IMAD.HI.U32 R9, R3, R6, RZ ;  /* 0x0000000603097227 */ /* 0x000fc800078e00ff */
[----:B------:R-:W-:Y:S01]  /*2670*/  @!P1 IMAD.MOV R20, RZ, RZ, -R20 ;  /* 0x000000ffff149224 */ /* 0x000fe200078e0a14 */
[C---:B------:R-:W-:Y:S01]  /*2680*/  ISETP.GT.U32.AND P1, PT, R23.reuse, R15, PT ;  /* 0x0000000f1700720c */ /* 0x040fe20003f24070 */
[----:B------:R-:W-:Y:S02]  /*2690*/  IMAD.MOV R9, RZ, RZ, -R9 ;  /* 0x000000ffff097224 */ /* 0x000fe400078e0a09 */
[--C-:B------:R-:W-:Y:S01]  /*26a0*/  @!P6 IMAD.IADD R16, R16, 0x1, -R23.reuse ;  /* 0x000000011010e824 */ /* 0x100fe200078e0a17 */
[----:B------:R-:W-:Y:S01]  /*26b0*/  ISETP.GT.U32.AND P6, PT, R23, R8, PT ;  /* 0x000000081700720c */ /* 0x000fe20003fc4070 */
[----:B------:R-:W-:Y:S02]  /*26c0*/  @!P5 IMAD.IADD R11, R11, 0x1, -R23 ;  /* 0x000000010b0bd824 */ /* 0x000fe400078e0a17 */
[----:B------:R-:W-:Y:S02]  /*26d0*/  IMAD.MOV.U32 R17, RZ, RZ, R13 ;  /* 0x000000ffff117224 */ /* 0x000fe400078e000d */
[----:B------:R-:W-:-:S02]  /*26e0*/  IMAD R6, R23, R9, R6 ;  /* 0x0000000917067224 */ /* 0x000fc400078e0206 */
[----:B------:R-:W-:Y:S01]  /*26f0*/  @!P0 IMAD.MOV R17, RZ, RZ, -R17 ;  /* 0x000000ffff118224 */ /* 0x000fe200078e0a11 */
[----:B------:R-:W-:Y:S01]  /*2700*/  ISETP.GT.U32.AND P0, PT, R23, R11, PT ;  /* 0x0000000b1700720c */ /* 0x000fe20003f04070 */
[----:B------:R-:W-:Y:S01]  /*2710*/  IMAD.HI.U32 R14, R3, R7, RZ ;  /* 0x00000007030e7227 */ /* 0x000fe200078e00ff */
[----:B------:R-:W-:-:S03]  /*2720*/  LOP3.LUT R4, R5, 0x1ce, RZ, 0xfc, !PT ;  /* 0x000001ce05047812 */ /* 0x000fc600078efcff */
[----:B------:R-:W-:Y:S01]  /*2730*/  @!P4 IMAD.MOV R16, RZ, RZ, -R16 ;  /* 0x000000ffff10c224 */ /* 0x000fe200078e0a10 */
[----:B------:R-:W-:Y:S01]  /*2740*/  ISETP.GT.U32.AND P4, PT, R23, R6, PT ;  /* 0x000000061700720c */ /* 0x000fe20003f84070 */
[----:B------:R-:W-:Y:S02]  /*2750*/  IMAD.MOV R14, RZ, RZ, -R14 ;  /* 0x000000ffff0e7224 */ /* 0x000fe400078e0a0e */
[----:B------:R-:W-:Y:S01]  /*2760*/  @!P1 IMAD.IADD R15, R15, 0x1, -R23 ;  /* 0x000000010f0f9824 */ /* 0x000fe200078e0a17 */
[----:B------:R-:W-:Y:S01]  /*2770*/  ISETP.GE.AND P1, PT, R0, RZ, PT ;  /* 0x000000ff0000720c */ /* 0x000fe20003f26270 */
[----:B------:R-:W-:Y:S01]  /*2780*/  IMAD R7, R23, R14, R7 ;  /* 0x0000000e17077224 */ /* 0x000fe200078e0207 */
[----:B------:R-:W-:Y:S01]  /*2790*/  IABS R0, R4 ;  /* 0x0000000400007213 */ /* 0x000fe20000000000 */
[----:B------:R-:W-:Y:S01]  /*27a0*/  @!P6 IMAD.IADD R8, R8, 0x1, -R23 ;  /* 0x000000010808e824 */ /* 0x000fe200078e0a17 */
[----:B------:R-:W-:Y:S01]  /*27b0*/  LOP3.LUT R9, R5, 0x1cc, RZ, 0xfc, !PT ;  /* 0x000001cc05097812 */ /* 0x000fe200078efcff */
[----:B------:R-:W-:Y:S01]  /*27c0*/  @!P2 IMAD.MOV R15, RZ, RZ, -R15 ;  /* 0x000000ffff0fa224 */ /* 0x000fe200078e0a0f */
[----:B------:R-:W-:Y:S01]  /*27d0*/  STL [R1+0x3b8], R20 ;  /* 0x0003b81401007387 */ /* 0x000fe20000100800 */
[----:B------:R-:W-:Y:S01]  /*27e0*/  ISETP.GT.U32.AND P5, PT, R23, R7, PT ;  /* 0x000000071700720c */ /* 0x000fe20003fa4070 */
[----:B------:R-:W-:Y:S01]  /*27f0*/  @!P0 IMAD.IADD R11, R11, 0x1, -R23 ;  /* 0x000000010b0b8824 */ /* 0x000fe200078e0a17 */
[----:B------:R-:W-:Y:S01]  /*2800*/  IABS R14, R9 ;  /* 0x00000009000e7213 */ /* 0x000fe20000000000 */
[----:B------:R-:W-:Y:S01]  /*2810*/  STL [R1+0x384], R19 ;  /* 0x0003841301007387 */ /* 0x000fe20000100800 */
[----:B------:R-:W-:Y:S01]  /*2820*/  ISETP.GT.U32.AND P6, PT, R23, R8, PT ;  /* 0x000000081700720c */ /* 0x000fe20003fc4070 */
[----:B------:R-:W-:-:S02]  /*2830*/  IMAD.HI.U32 R13, R3, R0, RZ ;  /* 0x00000000030d7227 */ /* 0x000fc400078e00ff */
[----:B------:R-:W-:Y:S01]  /*2840*/  STL [R1+0x390], R17 ;  /* 0x0003901101007387 */ /* 0x000fe20000100800 */
[----:B------:R-:W-:Y:S01]  /*2850*/  ISETP.GE.AND P2, PT, R10, RZ, PT ;  /* 0x000000ff0a00720c */ /* 0x000fe20003f46270 */
[----:B------:R-:W-:Y:S02]  /*2860*/  @!P4 IMAD.IADD R6, R6, 0x1, -R23 ;  /* 0x000000010606c824 */ /* 0x000fe400078e0a17 */
[----:B------:R-:W-:Y:S01]  /*2870*/  STL [R1+0x394], R16 ;  /* 0x0003941001007387 */ /* 0x000fe20000100800 */
[----:B------:R-:W-:-:S03]  /*2880*/  IMAD.MOV R13, RZ, RZ, -R13 ;  /* 0x000000ffff0d7224 */ /* 0x000fc600078e0a0d */
[----:B------:R0:W-:Y:S01]  /*2890*/  STL [R1+0x398], R15 ;  /* 0x0003980f01007387 */ /* 0x0001e20000100800 */
[----:B------:R-:W-:Y:S01]  /*28a0*/  IMAD.MOV.U32 R10, RZ, RZ, R14 ;  /* 0x000000ffff0a7224 */ /* 0x000fe200078e000e */
[----:B------:R-:W-:Y:S01]  /*28b0*/  ISETP.GE.AND P0, PT, R12, RZ, PT ;  /* 0x000000ff0c00720c */ /* 0x000fe20003f06270 */
[----:B------:R-:W-:Y:S02]  /*28c0*/  IMAD R0, R23, R13, R0 ;  /* 0x0000000d17007224 */ /* 0x000fe400078e0200 */
[----:B0-----:R-:W-:Y:S02]  /*28d0*/  IMAD.MOV.U32 R15, RZ, RZ, R11 ;  /* 0x000000ffff0f7224 */ /* 0x001fe400078e000b */
[----:B------:R-:W-:-:S04]  /*28e0*/  IMAD.HI.U32 R12, R3, R10, RZ ;  /* 0x0000000a030c7227 */ /* 0x000fc800078e00ff */
[----:B------:R-:W-:Y:S01]  /*28f0*/  @!P3 IMAD.MOV R15, RZ, RZ, -R15 ;  /* 0x000000ffff0fb224 */ /* 0x000fe200078e0a0f */
[----:B------:R-:W-:Y:S01]  /*2900*/  ISETP.GT.U32.AND P3, PT, R23, R6, PT ;  /* 0x000000061700720c */ /* 0x000fe20003f64070 */
[--C-:B------:R-:W-:Y:S02]  /*2910*/  @!P5 IMAD.IADD R7, R7, 0x1, -R23.reuse ;  /* 0x000000010707d824 */ /* 0x100fe400078e0a17 */
[----:B------:R-:W-:Y:S01]  /*2920*/  @!P6 IMAD.IADD R8, R8, 0x1, -R23 ;  /* 0x000000010808e824 */ /* 0x000fe200078e0a17 */
[C---:B------:R-:W-:Y:S01]  /*2930*/  ISETP.GT.U32.AND P6, PT, R23.reuse, R0, PT ;  /* 0x000000001700720c */ /* 0x040fe20003fc4070 */
[----:B------:R-:W-:Y:S01]  /*2940*/  IMAD.MOV R12, RZ, RZ, -R12 ;  /* 0x000000ffff0c7224 */ /* 0x000fe200078e0a0c */
[----:B------:R-:W-:Y:S02]  /*2950*/  ISETP.GE.AND P4, PT, R4, RZ, PT ;  /* 0x000000ff0400720c */ /* 0x000fe40003f86270 */
[C---:B------:R-:W-:Y:S01]  /*2960*/  ISETP.GT.U32.AND P5, PT, R23.reuse, R7, PT ;  /* 0x000000071700720c */ /* 0x040fe20003fa4070 */
[----:B------:R-:W-:-:S04]  /*2970*/  IMAD R4, R23, R12, R10 ;  /* 0x0000000c17047224 */ /* 0x000fc800078e020a */
[--C-:B------:R-:W-:Y:S01]  /*2980*/  @!P3 IMAD.IADD R6, R6, 0x1, -R23.reuse ;  /* 0x000000010606b824 */ /* 0x100fe200078e0a17 */
[----:B------:R-:W-:Y:S01]  /*2990*/  ISETP.GT.U32.AND P3, PT, R23, R4, PT ;  /* 0x000000041700720c */ /* 0x000fe20003f64070 */
[----:B------:R-:W-:Y:S02]  /*29a0*/  @!P1 IMAD.MOV R8, RZ, RZ, -R8 ;  /* 0x000000ffff089224 */ /* 0x000fe400078e0a08 */
[--C-:B------:R-:W-:Y:S01]  /*29b0*/  @!P6 IMAD.IADD R0, R0, 0x1, -R23.reuse ;  /* 0x000000010000e824 */ /* 0x100fe200078e0a17 */
[----:B------:R-:W-:Y:S01]  /*29c0*/  STL [R1+0x39c], R15 ;  /* 0x00039c0f01007387 */ /* 0x000fe20000100800 */
[----:B------:R-:W-:Y:S02]  /*29d0*/  LOP3.LUT R17, R5, 0x1ca, RZ, 0xfc, !PT ;  /* 0x000001ca05117812 */ /* 0x000fe400078efcff */
[----:B------:R-:W-:Y:S01]  /*29e0*/  @!P5 IMAD.IADD R7, R7, 0x1, -R23 ;  /* 0x000000010707d824 */ /* 0x000fe200078e0a17 */
[----:B------:R0:W-:Y:S01]  /*29f0*/  STL [R1+0x3a0], R8 ;  /* 0x0003a00801007387 */ /* 0x0001e20000100800 */
[----:B------:R-:W-:-:S02]  /*2a00*/  ISETP.GT.U32.AND P6, PT, R23, R0, PT ;  /* 0x000000001700720c */ /* 0x000fc40003fc4070 */
[----:B------:R-:W-:Y:S01]  /*2a10*/  @!P2 IMAD.MOV R7, RZ, RZ, -R7 ;  /* 0x000000ffff07a224 */ /* 0x000fe200078e0a07 */
[----:B------:R-:W-:Y:S01]  /*2a20*/  ISETP.GE.AND P1, PT, R17, RZ, PT ;  /* 0x000000ff1100720c */ /* 0x000fe20003f26270 */
[----:B------:R-:W-:Y:S02]  /*2a30*/  @!P3 IMAD.IADD R4, R4, 0x1, -R23 ;  /* 0x000000010404b824 */ /* 0x000fe400078e0a17 */
[----:B0-----:R-:W-:Y:S01]  /*2a40*/  IMAD.MOV.U32 R8, RZ, RZ, R6 ;  /* 0x000000ffff087224 */ /* 0x001fe200078e0006 */
[----:B------:R-:W-:-:S03]  /*2a50*/  IABS R17, R17 ;  /* 0x0000001100117213 */ /* 0x000fc60000000000 */
[----:B------:R-:W-:Y:S01]  /*2a60*/  @!P0 IMAD.MOV R8, RZ, RZ, -R8 ;  /* 0x000000ffff088224 */ /* 0x000fe200078e0a08 */
[C---:B------:R-:W-:Y:S01]  /*2a70*/  LOP3.LUT R11, R5.reuse, 0x1c8, RZ, 0xfc, !PT ;  /* 0x000001c8050b7812 */ /* 0x040fe200078efcff */
[----:B------:R-:W-:Y:S01]  /*2a80*/  STL [R1+0x3ac], R7 ;  /* 0x0003ac0701007387 */ /* 0x000fe20000100800 */
[----:B------:R-:W-:Y:S02]  /*2a90*/  LOP3.LUT R10, R5, 0x1c6, RZ, 0xfc, !PT ;  /* 0x000001c6050a7812 */ /* 0x000fe400078efcff */
[----:B------:R-:W-:Y:S01]  /*2aa0*/  ISETP.GT.U32.AND P3, PT, R23, R4, PT ;  /* 0x000000041700720c */ /* 0x000fe20003f64070 */
[----:B------:R0:W-:Y:S01]  /*2ab0*/  STL [R1+0x3b0], R8 ;  /* 0x0003b00801007387 */ /* 0x0001e20000100800 */
[----:B------:R-:W-:Y:S02]  /*2ac0*/  ISETP.GE.AND P2, PT, R11, RZ, PT ;  /* 0x000000ff0b00720c */ /* 0x000fe40003f46270 */
[----:B------:R-:W-:Y:S01]  /*2ad0*/  ISETP.GE.AND P0, PT, R10, RZ, PT ;  /* 0x000000ff0a00720c */ /* 0x000fe20003f06270 */
[----:B------:R-:W-:Y:S01]  /*2ae0*/  @!P6 IMAD.IADD R0, R0, 0x1, -R23 ;  /* 0x000000010000e824 */ /* 0x000fe200078e0a17 */
[----:B------:R-:W-:-:S02]  /*2af0*/  IABS R11, R11 ;  /* 0x0000000b000b7213 */ /* 0x000fc40000000000 */
[----:B------:R-:W-:Y:S01]  /*2b00*/  IABS R10, R10 ;  /* 0x0000000a000a7213 */ /* 0x000fe20000000000 */
[----:B0-----:R-:W-:Y:S01]  /*2b10*/  IMAD.HI.U32 R8, R3, R17, RZ ;  /* 0x0000001103087227 */ /* 0x001fe200078e00ff */
[----:B------:R-:W-:-:S03]  /*2b20*/  ISETP.GE.AND P5, PT, R9, RZ, PT ;  /* 0x000000ff0900720c */ /* 0x000fc60003fa6270 */
[----:B------:R-:W-:Y:S02]  /*2b30*/  IMAD.MOV R8, RZ, RZ, -R8 ;  /* 0x000000ffff087224 */ /* 0x000fe400078e0a08 */
[----:B------:R-:W-:-:S04]  /*2b40*/  IMAD.HI.U32 R7, R3, R11, RZ ;  /* 0x0000000b03077227 */ /* 0x000fc800078e00ff */
[----:B------:R-:W-:-:S04]  /*2b50*/  IMAD.HI.U32 R6, R3, R10, RZ ;  /* 0x0000000a03067227 */ /* 0x000fc800078e00ff */
[C---:B------:R-:W-:Y:S02]  /*2b60*/  IMAD R17, R23.reuse, R8, R17 ;  /* 0x0000000817117224 */ /* 0x040fe400078e0211 */
[----:B------:R-:W-:Y:S02]  /*2b70*/  IMAD.MOV.U32 R12, RZ, RZ, R0 ;  /* 0x000000ffff0c7224 */ /* 0x000fe400078e0000 */
[----:B------:R-:W-:Y:S02]  /*2b80*/  IMAD.MOV R7, RZ, RZ, -R7 ;  /* 0x000000ffff077224 */ /* 0x000fe400078e0a07 */
[----:B------:R-:W-:Y:S02]  /*2b90*/  IMAD.MOV R6, RZ, RZ, -R6 ;  /* 0x000000ffff067224 */ /* 0x000fe400078e0a06 */
[----:B------:R-:W-:Y:S01]  /*2ba0*/  @!P4 IMAD.MOV R12, RZ, RZ, -R12 ;  /* 0x000000ffff0cc224 */ /* 0x000fe200078e0a0c */
[----:B------:R-:W-:Y:S01]  /*2bb0*/  ISETP.GT.U32.AND P4, PT, R23, R17, PT ;  /* 0x000000111700720c */ /* 0x000fe20003f84070 */
[----:B------:R-:W-:-:S02]  /*2bc0*/  @!P3 IMAD.IADD R4, R4, 0x1, -R23 ;  /* 0x000000010404b824 */ /* 0x000fc400078e0a17 */
[C---:B------:R-:W-:Y:S02]  /*2bd0*/  IMAD R11, R23.reuse, R7, R11 ;  /* 0x00000007170b7224 */ /* 0x040fe400078e020b */
[C---:B------:R-:W-:Y:S02]  /*2be0*/  IMAD R10, R23.reuse, R6, R10 ;  /* 0x00000006170a7224 */ /* 0x040fe400078e020a */
[----:B------:R-:W-:Y:S01]  /*2bf0*/  IMAD.MOV.U32 R8, RZ, RZ, R4 ;  /* 0x000000ffff087224 */ /* 0x000fe200078e0004 */
[----:B------:R-:W-:-:S03]  /*2c00*/  ISETP.GT.U32.AND P3, PT, R23, R11, PT ;  /* 0x0000000b1700720c */ /* 0x000fc60003f64070 */
[----:B------:R-:W-:Y:S01]  /*2c10*/  @!P5 IMAD.MOV R8, RZ, RZ, -R8 ;  /* 0x000000ffff08d224 */ /* 0x000fe200078e0a08 */
[----:B------:R-:W-:Y:S02]  /*2c20*/  ISETP.GT.U32.AND P5, PT, R23, R10, PT ;  /* 0x0000000a1700720c */ /* 0x000fe40003fa4070 */
[----:B------:R-:W-:Y:S01]  /*2c30*/  LOP3.LUT R9, R5, 0x1c4, RZ, 0xfc, !PT ;  /* 0x000001c405097812 */ /* 0x000fe200078efcff */
[----:B------:R-:W-:-:S03]  /*2c40*/  @!P4 IMAD.IADD R17, R17, 0x1, -R23 ;  /* 0x000000011111c824 */ /* 0x000fc600078e0a17 */
[----:B------:R-:W-:Y:S02]  /*2c50*/  ISETP.GE.AND P6, PT, R9, RZ, PT ;  /* 0x000000ff0900720c */ /* 0x000fe40003fc6270 */
[----:B------:R-:W-:Y:S02]  /*2c60*/  IABS R9, R9 ;  /* 0x0000000900097213 */ /* 0x000fe40000000000 */
[C---:B------:R-:W-:Y:S02]  /*2c70*/  LOP3.LUT R18, R5.reuse, 0x1c2, RZ, 0xfc, !PT ;  /* 0x000001c205127812 */ /* 0x040fe400078efcff */
[----:B------:R-:W-:Y:S01]  /*2c80*/  LOP3.LUT R14, R5, 0x1c0, RZ, 0xfc, !PT ;  /* 0x000001c0050e7812 */ /* 0x000fe200078efcff */
[----:B------:R-:W-:Y:S01]  /*2c90*/  IMAD.HI.U32 R0, R3, R9, RZ ;  /* 0x0000000903007227 */ /* 0x000fe200078e00ff */
[----:B------:R-:W-:Y:S02]  /*2ca0*/  ISETP.GT.U32.AND P4, PT, R23, R17, PT ;  /* 0x000000111700720c */ /* 0x000fe40003f84070 */
[----:B------:R-:W-:Y:S01]  /*2cb0*/  IABS R4, R18 ;  /* 0x0000001200047213 */ /* 0x000fe20000000000 */
[--C-:B------:R-:W-:Y:S01]  /*2cc0*/  @!P3 IMAD.IADD R11, R11, 0x1, -R23.reuse ;  /* 0x000000010b0bb824 */ /* 0x100fe200078e0a17 */
[----:B------:R-:W-:Y:S01]  /*2cd0*/  IABS R16, R14 ;  /* 0x0000000e00107213 */ /* 0x000fe20000000000 */
[----:B------:R-:W-:-:S02]  /*2ce0*/  @!P5 IMAD.IADD R10, R10, 0x1, -R23 ;  /* 0x000000010a0ad824 */ /* 0x000fc400078e0a17 */
[----:B------:R-:W-:Y:S01]  /*2cf0*/  IMAD.MOV R0, RZ, RZ, -R0 ;  /* 0x000000ffff007224 */ /* 0x000fe200078e0a00 */
[----:B------:R0:W-:Y:S01]  /*2d00*/  STL [R1+0x3a4], R12 ;  /* 0x0003a40c01007387 */ /* 0x0001e20000100800 */
[----:B------:R-:W-:Y:S01]  /*2d10*/  ISETP.GT.U32.AND P3, PT, R23, R11, PT ;  /* 0x0000000b1700720c */ /* 0x000fe20003f64070 */
[----:B------:R-:W-:Y:S01]  /*2d20*/  IMAD.HI.U32 R6, R3, R16, RZ ;  /* 0x0000001003067227 */ /* 0x000fe200078e00ff */
[----:B------:R-:W-:-:S03]  /*2d30*/  ISETP.GT.U32.AND P5, PT, R23, R10, PT ;  /* 0x0000000a1700720c */ /* 0x000fc60003fa4070 */
[----:B------:R-:W-:Y:S02]  /*2d40*/  IMAD R9, R23, R0, R9 ;  /* 0x0000000017097224 */ /* 0x000fe400078e0209 */
[----:B0-----:R-:W-:-:S04]  /*2d50*/  IMAD.HI.U32 R12, R3, R4, RZ ;  /* 0x00000004030c7227 */ /* 0x001fc800078e00ff */
[----:B------:R-:W-:Y:S02]  /*2d60*/  IMAD.MOV R12, RZ, RZ, -R12 ;  /* 0x000000ffff0c7224 */ /* 0x000fe400078e0a0c */
[----:B------:R-:W-:Y:S02]  /*2d70*/  IMAD.MOV R6, RZ, RZ, -R6 ;  /* 0x000000ffff067224 */ /* 0x000fe400078e0a06 */
[--C-:B------:R-:W-:Y:S01]  /*2d80*/  @!P4 IMAD.IADD R17, R17, 0x1, -R23.reuse ;  /* 0x000000011111c824 */ /* 0x100fe200078e0a17 */
[C---:B------:R-:W-:Y:S01]  /*2d90*/  ISETP.GT.U32.AND P4, PT, R23.reuse, R9, PT ;  /* 0x000000091700720c */ /* 0x040fe20003f84070 */
[C---:B------:R-:W-:Y:S02]  /*2da0*/  IMAD R4, R23.reuse, R12, R4 ;  /* 0x0000000c17047224 */ /* 0x040fe400078e0204 */
[----:B------:R-:W-:Y:S02]  /*2db0*/  IMAD R16, R23, R6, R16 ;  /* 0x0000000617107224 */ /* 0x000fe400078e0210 */
[--C-:B------:R-:W-:Y:S01]  /*2dc0*/  @!P3 IMAD.IADD R11, R11, 0x1, -R23.reuse ;  /* 0x000000010b0bb824 */ /* 0x100fe200078e0a17 */
[C---:B------:R-:W-:Y:S01]  /*2dd0*/  ISETP.GT.U32.AND P3, PT, R23.reuse, R4, PT ;  /* 0x000000041700720c */ /* 0x040fe20003f64070 */
[----:B------:R-:W-:Y:S01]  /*2de0*/  @!P5 IMAD.IADD R10, R10, 0x1, -R23 ;  /* 0x000000010a0ad824 */ /* 0x000fe200078e0a17 */
[----:B------:R-:W-:Y:S01]  /*2df0*/  ISETP.GT.U32.AND P5, PT, R23, R16, PT ;  /* 0x000000101700720c */ /* 0x000fe20003fa4070 */
[----:B------:R-:W-:Y:S01]  /*2e00*/  IMAD.MOV.U32 R19, RZ, RZ, R17 ;  /* 0x000000ffff137224 */ /* 0x000fe200078e0011 */
[----:B------:R-:W-:-:S02]  /*2e10*/  LOP3.LUT R0, R5, 0x1be, RZ, 0xfc, !PT ;  /* 0x000001be05007812 */ /* 0x000fc400078efcff */
[----:B------:R-:W-:Y:S01]  /*2e20*/  LOP3.LUT R6, R5, 0x1ba, RZ, 0xfc, !PT ;  /* 0x000001ba05067812 */ /* 0x000fe200078efcff */
[----:B------:R-:W-:Y:S01]  /*2e30*/  @!P4 IMAD.IADD R9, R9, 0x1, -R23 ;  /* 0x000000010909c824 */ /* 0x000fe200078e0a17 */
[----:B------:R0:W-:Y:S01]  /*2e40*/  STL [R1+0x3a8], R8 ;  /* 0x0003a80801007387 */ /* 0x0001e20000100800 */
[----:B------:R-:W-:Y:S01]  /*2e50*/  LOP3.LUT R7, R5, 0x1bc, RZ, 0xfc, !PT ;  /* 0x000001bc05077812 */ /* 0x000fe200078efcff */
[----:B------:R-:W-:Y:S01]  /*2e60*/  @!P1 IMAD.MOV R19, RZ, RZ, -R19 ;  /* 0x000000ffff139224 */ /* 0x000fe200078e0a13 */
[----:B------:R-:W-:Y:S02]  /*2e70*/  IABS R17, R6 ;  /* 0x0000000600117213 */ /* 0x000fe40000000000 */
[----:B------:R-:W-:Y:S01]  /*2e80*/  ISETP.GT.U32.AND P1, PT, R23, R9, PT ;  /* 0x000000091700720c */ /* 0x000fe20003f24070 */
[--C-:B------:R-:W-:Y:S01]  /*2e90*/  @!P3 IMAD.IADD R4, R4, 0x1, -R23.reuse ;  /* 0x000000010404b824 */ /* 0x100fe200078e0a17 */
[----:B0-----:R-:W-:Y:S01]  /*2ea0*/  IABS R8, R0 ;  /* 0x0000000000087213 */ /* 0x001fe20000000000 */
[----:B------:R-:W-:Y:S01]  /*2eb0*/  @!P5 IMAD.IADD R16, R16, 0x1, -R23 ;  /* 0x000000011010d824 */ /* 0x000fe200078e0a17 */
[----:B------:R-:W-:-:S02]  /*2ec0*/  IABS R15, R7 ;  /* 0x00000007000f7213 */ /* 0x000fc40000000000 */
[----:B------:R-:W-:Y:S01]  /*2ed0*/  ISETP.GE.AND P3, PT, R14, RZ, PT ;  /* 0x000000ff0e00720c */ /* 0x000fe20003f66270 */
[----:B------:R-:W-:Y:S01]  /*2ee0*/  IMAD.HI.U32 R13, R3, R8, RZ ;  /* 0x00000008030d7227 */ /* 0x000fe200078e00ff */
[----:B------:R0:W-:Y:S03]  /*2ef0*/  STL [R1+0x38c], R19 ;  /* 0x00038c1301007387 */ /* 0x0001e60000100800 */
[----:B------:R-:W-:Y:S01]  /*2f00*/  IMAD.MOV.U32 R14, RZ, RZ, R17 ;  /* 0x000000ffff0e7224 */ /* 0x000fe200078e0011 */
[----:B------:R-:W-:Y:S01]  /*2f10*/  ISETP.GT.U32.AND P5, PT, R23, R16, PT ;  /* 0x000000101700720c */ /* 0x000fe20003fa4070 */
[----:B------:R-:W-:-:S04]  /*2f20*/  IMAD.HI.U32 R12, R3, R15, RZ ;  /* 0x0000000f030c7227 */ /* 0x000fc800078e00ff */
[----:B------:R-:W-:Y:S02]  /*2f30*/  IMAD.MOV R13, RZ, RZ, -R13 ;  /* 0x000000ffff0d7224 */ /* 0x000fe400078e0a0d */
[----:B0-----:R-:W-:Y:S02]  /*2f40*/  IMAD.MOV.U32 R19, RZ, RZ, R11 ;  /* 0x000000ffff137224 */ /* 0x001fe400078e000b */
[----:B------:R-:W-:-:S04]  /*2f50*/  IMAD.HI.U32 R11, R3, R14, RZ ;  /* 0x0000000e030b7227 */ /* 0x000fc800078e00ff */
[----:B------:R-:W-:Y:S02]  /*2f60*/  IMAD.MOV R12, RZ, RZ, -R12 ;  /* 0x000000ffff0c7224 */ /* 0x000fe400078e0a0c */
[----:B------:R-:W-:Y:S02]  /*2f70*/  IMAD R8, R23, R13, R8 ;  /* 0x0000000d17087224 */ /* 0x000fe400078e0208 */
[----:B------:R-:W-:Y:S02]  /*2f80*/  @!P1 IMAD.IADD R9, R9, 0x1, -R23 ;  /* 0x0000000109099824 */ /* 0x000fe400078e0a17 */
[----:B------:R-:W-:Y:S01]  /*2f90*/  IMAD.MOV R11, RZ, RZ, -R11 ;  /* 0x000000ffff0b7224 */ /* 0x000fe200078e0a0b */
[C---:B------:R-:W-:Y:S01]  /*2fa0*/  ISETP.GT.U32.AND P1, PT, R23.reuse, R8, PT ;  /* 0x000000081700720c */ /* 0x040fe20003f24070 */
[C---:B------:R-:W-:Y:S02]  /*2fb0*/  IMAD R15, R23.reuse, R12, R15 ;  /* 0x0000000c170f7224 */ /* 0x040fe400078e020f */
[----:B------:R-:W-:Y:S01]  /*2fc0*/  @!P2 IMAD.MOV R19, RZ, RZ, -R19 ;  /* 0x000000ffff13a224 */ /* 0x000fe200078e0a13 */
[----:B------:R-:W-:Y:S01]  /*2fd0*/  ISETP.GT.U32.AND P2, PT, R23, R4, PT ;  /* 0x000000041700720c */ /* 0x000fe20003f44070 */
[----:B------:R-:W-:-:S02]  /*2fe0*/  IMAD.MOV.U32 R12, RZ, RZ, R9 ;  /* 0x000000ffff0c7224 */ /* 0x000fc400078e0009 */
[C---:B------:R-:W-:Y:S02]  /*2ff0*/  IMAD R14, R23.reuse, R11, R14 ;  /* 0x0000000b170e7224 */ /* 0x040fe400078e020e */
[----:B------:R-:W-:Y:S01]  /*3000*/  @!P6 IMAD.MOV R12, RZ, RZ, -R12 ;  /* 0x000000ffff0ce224 */ /* 0x000fe200078e0a0c */
[C---:B------:R-:W-:Y:S01]  /*3010*/  ISETP.GT.U32.AND P6, PT, R23.reuse, R15, PT ;  /* 0x0000000f1700720c */ /* 0x040fe20003fc4070 */
[--C-:B------:R-:W-:Y:S01]  /*3020*/  @!P5 IMAD.IADD R16, R16, 0x1, -R23.reuse ;  /* 0x000000011010d824 */ /* 0x100fe200078e0a17 */
[----:B------:R-:W-:Y:S01]  /*3030*/  ISETP.GT.U32.AND P5, PT, R23, R14, PT ;  /* 0x0000000e1700720c */ /* 0x000fe20003fa4070 */
[----:B------:R-:W-:Y:S01]  /*3040*/  @!P0 IMAD.MOV R10, RZ, RZ, -R10 ;  /* 0x000000ffff0a8224 */ /* 0x000fe200078e0a0a */
[----:B------:R-:W-:Y:S01]  /*3050*/  ISETP.GE.AND P4, PT, R18, RZ, PT ;  /* 0x000000ff1200720c */ /* 0x000fe20003f86270 */
[----:B------:R-:W-:Y:S01]  /*3060*/  STL [R1+0x388], R19 ;  /* 0x0003881301007387 */ /* 0x000fe20000100800 */
[----:B------:R-:W-:Y:S02]  /*3070*/  ISETP.GE.AND P0, PT, R0, RZ, PT ;  /* 0x000000ff0000720c */ /* 0x000fe40003f06270 */
[----:B------:R-:W-:Y:S01]  /*3080*/  LOP3.LUT R0, R5, 0x1b8, RZ, 0xfc, !PT ;  /* 0x000001b805007812 */ /* 0x000fe200078efcff */
[----:B------:R0:W-:Y:S01]  /*3090*/  STL [R1+0x354], R10 ;  /* 0x0003540a01007387 */ /* 0x0001e20000100800 */
[--C-:B------:R-:W-:Y:S01]  /*30a0*/  @!P1 IMAD.IADD R8, R8, 0x1, -R23.reuse ;  /* 0x0000000108089824 */ /* 0x100fe200078e0a17 */
[----:B------:R-:W-:Y:S01]  /*30b0*/  ISETP.GE.AND P1, PT, R6, RZ, PT ;  /* 0x000000ff0600720c */ /* 0x000fe20003f26270 */
[----:B------:R-:W-:Y:S01]  /*30c0*/  @!P2 IMAD.IADD R4, R4, 0x1, -R23 ;  /* 0x000000010404a824 */ /* 0x000fe200078e0a17 */
[----:B------:R-:W-:-:S02]  /*30d0*/  IABS R9, R0 ;  /* 0x0000000000097213 */ /* 0x000fc40000000000 */
[----:B0-----:R-:W-:Y:S01]  /*30e0*/  LOP3.LUT R10, R5, 0x1b6, RZ, 0xfc, !PT ;  /* 0x000001b6050a7812 */ /* 0x001fe200078efcff */
[----:B------:R-:W-:-:S03]  /*30f0*/  @!P6 IMAD.IADD R15, R15, 0x1, -R23 ;  /* 0x000000010f0fe824 */ /* 0x000fc600078e0a17 */
[----:B------:R-:W-:Y:S01]  /*3100*/  IABS R6, R10 ;  /* 0x0000000a00067213 */ /* 0x000fe20000000000 */
[----:B------:R-:W-:Y:S01]  /*3110*/  IMAD.MOV.U32 R11, RZ, RZ, R4 ;  /* 0x000000ffff0b7224 */ /* 0x000fe200078e0004 */
[----:B------:R-:W-:Y:S01]  /*3120*/  ISETP.GE.AND P2, PT, R7, RZ, PT ;  /* 0x000000ff0700720c */ /* 0x000fe20003f46270 */
[----:B------:R-:W-:Y:S01]  /*3130*/  @!P5 IMAD.IADD R14, R14, 0x1, -R23 ;  /* 0x000000010e0ed824 */ /* 0x000fe200078e0a17 */
[----:B------:R-:W-:Y:S01]  /*3140*/  ISETP.GT.U32.AND P6, PT, R23, R8, PT ;  /* 0x000000081700720c */ /* 0x000fe20003fc4070 */
[----:B------:R-:W-:-:S04]  /*3150*/  IMAD.HI.U32 R7, R3, R9, RZ ;  /* 0x0000000903077227 */ /* 0x000fc800078e00ff */
[----:B------:R-:W-:Y:S02]  /*3160*/  IMAD.MOV.U32 R4, RZ, RZ, R6 ;  /* 0x000000ffff047224 */ /* 0x000fe400078e0006 */
[----:B------:R-:W-:Y:S01]  /*3170*/  @!P4 IMAD.MOV R11, RZ, RZ, -R11 ;  /* 0x000000ffff0bc224 */ /* 0x000fe200078e0a0b */
[----:B------:R-:W-:Y:S01]  /*3180*/  ISETP.GT.U32.AND P4, PT, R23, R14, PT ;  /* 0x0000000e1700720c */ /* 0x000fe20003f84070 */
[----:B------:R-:W-:Y:S02]  /*3190*/  IMAD.MOV R7, RZ, RZ, -R7 ;  /* 0x000000ffff077224 */ /* 0x000fe400078e0a07 */
[----:B------:R-:W-:-:S04]  /*31a0*/  IMAD.HI.U32 R6, R3, R4, RZ ;  /* 0x0000000403067227 */ /* 0x000fc800078e00ff */
[C---:B------:R-:W-:Y:S02]  /*31b0*/  IMAD R9, R23.reuse, R7, R9 ;  /* 0x0000000717097224 */ /* 0x040fe400078e0209 */
[----:B------:R-:W-:Y:S02]  /*31c0*/  IMAD.MOV R6, RZ, RZ, -R6 ;  /* 0x000000ffff067224 */ /* 0x000fe400078e0a06 */
[--C-:B------:R-:W-:Y:S01]  /*31d0*/  @!P6 IMAD.IADD R8, R8, 0x1, -R23.reuse ;  /* 0x000000010808e824 */ /* 0x100fe200078e0a17 */
[C---:B------:R-:W-:Y:S01]  /*31e0*/  ISETP.GT.U32.AND P6, PT, R23.reuse, R9, PT ;  /* 0x000000091700720c */ /* 0x040fe20003fc4070 */
[C---:B------:R-:W-:Y:S01]  /*31f0*/  IMAD R4, R23.reuse, R6, R4 ;  /* 0x0000000617047224 */ /* 0x040fe200078e0204 */
[----:B------:R-:W-:Y:S01]  /*3200*/  ISETP.GT.U32.AND P5, PT, R23, R15, PT ;  /* 0x0000000f1700720c */ /* 0x000fe20003fa4070 */
[----:B------:R-:W-:Y:S01]  /*3210*/  @!P4 IMAD.IADD R14, R14, 0x1, -R23 ;  /* 0x000000010e0ec824 */ /* 0x000fe200078e0a17 */
[----:B------:R-:W-:Y:S02]  /*3220*/  LOP3.LUT R13, R5, 0x1b4, RZ, 0xfc, !PT ;  /* 0x000001b4050d7812 */ /* 0x000fe400078efcff */
[----:B------:R-:W-:Y:S01]  /*3230*/  ISETP.GT.U32.AND P4, PT, R23, R4, PT ;  /* 0x000000041700720c */ /* 0x000fe20003f84070 */
[----:B------:R0:W-:Y:S04]  /*3240*/  STL [R1+0x37c], R12 ;  /* 0x00037c0c01007387 */ /* 0x0001e80000100800 */
[----:B------:R1:W-:Y:S01]  /*3250*/  STL [R1+0x380], R11 ;  /* 0x0003800b01007387 */ /* 0x0003e20000100800 */
[----:B0-----:R-:W-:-:S02]  /*3260*/  LOP3.LUT R12, R5, 0x1b2, RZ, 0xfc, !PT ;  /* 0x000001b2050c7812 */ /* 0x001fc400078efcff */
[----:B-1----:R-:W-:Y:S01]  /*3270*/  IABS R11, R13 ;  /* 0x0000000d000b7213 */ /* 0x002fe20000000000 */
[----:B------:R-:W-:Y:S01]  /*3280*/  @!P6 IMAD.IADD R9, R9, 0x1, -R23 ;  /* 0x000000010909e824 */ /* 0x000fe200078e0a17 */
[----:B------:R-:W-:-:S03]  /*3290*/  IABS R18, R12 ;  /* 0x0000000c00127213 */ /* 0x000fc60000000000 */
[----:B------:R-:W-:-:S04]  /*32a0*/  IMAD.HI.U32 R6, R3, R11, RZ ;  /* 0x0000000b03067227 */ /* 0x000fc800078e00ff */
[----:B------:R-:W-:Y:S01]  /*32b0*/  @!P5 IMAD.IADD R15, R15, 0x1, -R23 ;  /* 0x000000010f0fd824 */ /* 0x000fe200078e0a17 */
[----:B------:R-:W-:Y:S01]  /*32c0*/  ISETP.GE.AND P5, PT, R0, RZ, PT ;  /* 0x000000ff0000720c */ /* 0x000fe20003fa6270 */
[----:B------:R-:W-:Y:S01]  /*32d0*/  IMAD.HI.U32 R7, R3, R18, RZ ;  /* 0x0000001203077227 */ /* 0x000fe200078e00ff */
[----:B------:R-:W-:-:S03]  /*32e0*/  LOP3.LUT R0, R5, 0x1b0, RZ, 0xfc, !PT ;  /* 0x000001b005007812 */ /* 0x000fc600078efcff */
[----:B------:R-:W-:Y:S02]  /*32f0*/  IMAD.MOV R6, RZ, RZ, -R6 ;  /* 0x000000ffff067224 */ /* 0x000fe400078e0a06 */
[----:B------:R-:W-:Y:S02]  /*3300*/  @!P4 IMAD.IADD R4, R4, 0x1, -R23 ;  /* 0x000000010404c824 */ /* 0x000fe400078e0a17 */
[----:B------:R-:W-:Y:S01]  /*3310*/  @!P3 IMAD.MOV R16, RZ, RZ, -R16 ;  /* 0x000000ffff10b224 */ /* 0x000fe200078e0a10 */
[C---:B------:R-:W-:Y:S01]  /*3320*/  ISETP.GT.U32.AND P3, PT, R23.reuse, R9, PT ;  /* 0x000000091700720c */ /* 0x040fe20003f64070 */
[----:B------:R-:W-:Y:S01]  /*3330*/  IMAD.MOV R7, RZ, RZ, -R7 ;  /* 0x000000ffff077224 */ /* 0x000fe200078e0a07 */
[----:B------:R-:W-:Y:S01]  /*3340*/  ISETP.GE.AND P6, PT, R10, RZ, PT ;  /* 0x000000ff0a00720c */ /* 0x000fe20003fc6270 */
[----:B------:R-:W-:Y:S01]  /*3350*/  IMAD R11, R23, R6, R11 ;  /* 0x00000006170b7224 */ /* 0x000fe200078e020b */
[----:B------:R-:W-:Y:S01]  /*3360*/  LOP3.LUT R10, R5, 0x1ae, RZ, 0xfc, !PT ;  /* 0x000001ae050a7812 */ /* 0x000fe200078efcff */
[----:B------:R-:W-:Y:S01]  /*3370*/  IMAD.MOV.U32 R17, RZ, RZ, R8 ;  /* 0x000000ffff117224 */ /* 0x000fe200078e0008 */
[----:B------:R-:W-:-:S02]  /*3380*/  IABS R6, R0 ;  /* 0x0000000000067213 */ /* 0x000fc40000000000 */
[C---:B------:R-:W-:Y:S01]  /*3390*/  ISETP.GT.U32.AND P4, PT, R23.reuse, R4, PT ;  /* 0x000000041700720c */ /* 0x040fe20003f84070 */
[----:B------:R0:W-:Y:S01]  /*33a0*/  STL [R1+0x35c], R16 ;  /* 0x00035c1001007387 */ /* 0x0001e20000100800 */
[C---:B------:R-:W-:Y:S01]  /*33b0*/  IMAD R18, R23.reuse, R7, R18 ;  /* 0x0000000717127224 */ /* 0x040fe200078e0212 */
[----:B------:R-:W-:Y:S01]  /*33c0*/  IABS R7, R10 ;  /* 0x0000000a00077213 */ /* 0x000fe20000000000 */
[----:B------:R-:W-:Y:S01]  /*33d0*/  @!P0 IMAD.MOV R17, RZ, RZ, -R17 ;  /* 0x000000ffff118224 */ /* 0x000fe200078e0a11 */
[----:B------:R-:W-:Y:S01]  /*33e0*/  ISETP.GT.U32.AND P0, PT, R23, R11, PT ;  /* 0x0000000b1700720c */ /* 0x000fe20003f04070 */
[----:B------:R-:W-:-:S04]  /*33f0*/  IMAD.HI.U32 R8, R3, R6, RZ ;  /* 0x0000000603087227 */ /* 0x000fc800078e00ff */
[----:B0-----:R-:W-:Y:S02]  /*3400*/  IMAD.MOV.U32 R16, RZ, RZ, R14 ;  /* 0x000000ffff107224 */ /* 0x001fe400078e000e */
[----:B------:R-:W-:Y:S01]  /*3410*/  @!P2 IMAD.MOV R15, RZ, RZ, -R15 ;  /* 0x000000ffff0fa224 */ /* 0x000fe200078e0a0f */
[----:B------:R-:W-:Y:S01]  /*3420*/  ISETP.GT.U32.AND P2, PT, R23, R18, PT ;  /* 0x000000121700720c */ /* 0x000fe20003f44070 */
[----:B------:R-:W-:Y:S01]  /*3430*/  @!P1 IMAD.MOV R16, RZ, RZ, -R16 ;  /* 0x000000ffff109224 */ /* 0x000fe200078e0a10 */
[----:B------:R-:W-:Y:S01]  /*3440*/  STL [R1+0x378], R17 ;  /* 0x0003781101007387 */ /* 0x000fe20000100800 */
[----:B------:R-:W-:-:S04]  /*3450*/  IMAD.HI.U32 R14, R3, R7, RZ ;  /* 0x00000007030e7227 */ /* 0x000fc800078e00ff */
[--C-:B------:R-:W-:Y:S02]  /*3460*/  @!P3 IMAD.IADD R9, R9, 0x1, -R23.reuse ;  /* 0x000000010909b824 */ /* 0x100fe400078e0a17 */
[----:B------:R-:W-:Y:S01]  /*3470*/  IMAD.MOV R8, RZ, RZ, -R8 ;  /* 0x000000ffff087224 */ /* 0x000fe200078e0a08 */
[----:B------:R-:W-:Y:S01]  /*3480*/  STL [R1+0x364], R15 ;  /* 0x0003640f01007387 */ /* 0x000fe20000100800 */
[----:B------:R-:W-:Y:S02]  /*3490*/  IMAD.MOV R14, RZ, RZ, -R14 ;  /* 0x000000ffff0e7224 */ /* 0x000fe400078e0a0e */
[--C-:B------:R-:W-:Y:S01]  /*34a0*/  @!P4 IMAD.IADD R4, R4, 0x1, -R23.reuse ;  /* 0x000000010404c824 */ /* 0x100fe200078e0a17 */
[----:B------:R0:W-:Y:S01]  /*34b0*/  STL [R1+0x374], R16 ;  /* 0x0003741001007387 */ /* 0x0001e20000100800 */
[----:B------:R-:W-:Y:S02]  /*34c0*/  IMAD R6, R23, R8, R6 ;  /* 0x0000000817067224 */ /* 0x000fe400078e0206 */
[----:B------:R-:W-:-:S02]  /*34d0*/  @!P0 IMAD.IADD R11, R11, 0x1, -R23 ;  /* 0x000000010b0b8824 */ /* 0x000fc400078e0a17 */
[C---:B------:R-:W-:Y:S02]  /*34e0*/  IMAD R7, R23.reuse, R14, R7 ;  /* 0x0000000e17077224 */ /* 0x040fe400078e0207 */
[----:B0-----:R-:W-:Y:S02]  /*34f0*/  IMAD.MOV.U32 R16, RZ, RZ, R9 ;  /* 0x000000ffff107224 */ /* 0x001fe400078e0009 */
[----:B------:R-:W-:Y:S02]  /*3500*/  IMAD.MOV.U32 R15, RZ, RZ, R4 ;  /* 0x000000ffff0f7224 */ /* 0x000fe400078e0004 */
[----:B------:R-:W-:Y:S01]  /*3510*/  @!P5 IMAD.MOV R16, RZ, RZ, -R16 ;  /* 0x000000ffff10d224 */ /* 0x000fe200078e0a10 */
[C---:B------:R-:W-:Y:S01]  /*3520*/  ISETP.GT.U32.AND P5, PT, R23.reuse, R6, PT ;  /* 0x000000061700720c */ /* 0x040fe20003fa4070 */
[----:B------:R-:W-:Y:S01]  /*3530*/  @!P2 IMAD.IADD R18, R18, 0x1, -R23 ;  /* 0x000000011212a824 */ /* 0x000fe200078e0a17 */
[C---:B------:R-:W-:Y:S01]  /*3540*/  ISETP.GT.U32.AND P0, PT, R23.reuse, R11, PT ;  /* 0x0000000b1700720c */ /* 0x040fe20003f04070 */
[----:B------:R-:W-:Y:S01]  /*3550*/  @!P6 IMAD.MOV R15, RZ, RZ, -R15 ;  /* 0x000000ffff0fe224 */ /* 0x000fe200078e0a0f */
[----:B------:R-:W-:-:S02]  /*3560*/  ISETP.GT.U32.AND P6, PT, R23, R7, PT ;  /* 0x000000071700720c */ /* 0x000fc40003fc4070 */
[----:B------:R-:W-:Y:S02]  /*3570*/  ISETP.GT.U32.AND P2, PT, R23, R18, PT ;  /* 0x000000121700720c */ /* 0x000fe40003f44070 */
[----:B------:R-:W-:Y:S02]  /*3580*/  ISETP.GE.AND P4, PT, R0, RZ, PT ;  /* 0x000000ff0000720c */ /* 0x000fe40003f86270 */
[C---:B------:R-:W-:Y:S02]  /*3590*/  LOP3.LUT R0, R5.reuse, 0x1ac, RZ, 0xfc, !PT ;  /* 0x000001ac05007812 */ /* 0x040fe400078efcff */
[----:B------:R-:W-:Y:S01]  /*35a0*/  LOP3.LUT R8, R5, 0x1aa, RZ, 0xfc, !PT ;  /* 0x000001aa05087812 */ /* 0x000fe200078efcff */
[--C-:B------:R-:W-:Y:S01]  /*35b0*/  @!P5 IMAD.IADD R6, R6, 0x1, -R23.reuse ;  /* 0x000000010606d824 */ /* 0x100fe200078e0a17 */
[----:B------:R-:W-:Y:S01]  /*35c0*/  IABS R9, R0 ;  /* 0x0000000000097213 */ /* 0x000fe20000000000 */
[--C-:B------:R-:W-:Y:S01]  /*35d0*/  @!P0 IMAD.IADD R11, R11, 0x1, -R23.reuse ;  /* 0x000000010b0b8824 */ /* 0x100fe200078e0a17 */
[----:B------:R-:W-:Y:S01]  /*35e0*/  IABS R4, R8 ;  /* 0x0000000800047213 */ /* 0x000fe20000000000 */
[----:B------:R-:W-:Y:S01]  /*35f0*/  @!P6 IMAD.IADD R7, R7, 0x1, -R23 ;  /* 0x000000010707e824 */ /* 0x000fe200078e0a17 */
[----:B------:R-:W-:Y:S01]  /*3600*/  ISETP.GE.AND P0, PT, R10, RZ, PT ;  /* 0x000000ff0a00720c */ /* 0x000fe20003f06270 */
[----:B------:R-:W-:Y:S01]  /*3610*/  IMAD.HI.U32 R10, R3, R9, RZ ;  /* 0x00000009030a7227 */ /* 0x000fe200078e00ff */
[----:B------:R-:W-:-:S02]  /*3620*/  ISETP.GT.U32.AND P5, PT, R23, R6, PT ;  /* 0x000000061700720c */ /* 0x000fc40003fa4070 */
[----:B------:R-:W-:Y:S01]  /*3630*/  ISETP.GT.U32.AND P6, PT, R23, R7, PT ;  /* 0x000000071700720c */ /* 0x000fe20003fc4070 */
[----:B------:R-:W-:Y:S01]  /*3640*/  @!P2 IMAD.IADD R18, R18, 0x1, -R23 ;  /* 0x000000011212a824 */ /* 0x000fe200078e0a17 */
[----:B------:R-:W-:Y:S01]  /*3650*/  ISETP.GE.AND P2, PT, R0, RZ, PT ;  /* 0x000000ff0000720c */ /* 0x000fe20003f46270 */
[----:B------:R-:W-:-:S04]  /*3660*/  IMAD.HI.U32 R0, R3, R4, RZ ;  /* 0x0000000403007227 */ /* 0x000fc800078e00ff */
[----:B------:R-:W-:Y:S02]  /*3670*/  IMAD.MOV R10, RZ, RZ, -R10 ;  /* 0x000000ffff0a7224 */ /* 0x000fe400078e0a0a */
[----:B------:R-:W-:Y:S02]  /*3680*/  IMAD.MOV R0, RZ, RZ, -R0 ;  /* 0x000000ffff007224 */ /* 0x000fe400078e0a00 */
[----:B------:R-:W-:Y:S01]  /*3690*/  IMAD R9, R23, R10, R9 ;  /* 0x0000000a17097224 */ /* 0x000fe200078e0209 */
[----:B------:R-:W-:Y:S01]  /*36a0*/  ISETP.GE.AND P1, PT, R13, RZ, PT ;  /* 0x000000ff0d00720c */ /* 0x000fe20003f26270 */
[C---:B------:R-:W-:Y:S02]  /*36b0*/  IMAD R4, R23.reuse, R0, R4 ;  /* 0x0000000017047224 */ /* 0x040fe400078e0204 */
[--C-:B------:R-:W-:Y:S01]  /*36c0*/  @!P5 IMAD.IADD R6, R6, 0x1, -R23.reuse ;  /* 0x000000010606d824 */ /* 0x100fe200078e0a17 */
[----:B------:R-:W-:Y:S01]  /*36d0*/  ISETP.GT.U32.AND P5, PT, R23, R9, PT ;  /* 0x000000091700720c */ /* 0x000fe20003fa4070 */
[----:B------:R-:W-:Y:S01]  /*36e0*/  @!P6 IMAD.IADD R7, R7, 0x1, -R23 ;  /* 0x000000010707e824 */ /* 0x000fe200078e0a17 */
[----:B------:R-:W-:-:S02]  /*36f0*/  ISETP.GE.AND P3, PT, R12, RZ, PT ;  /* 0x000000ff0c00720c */ /* 0x000fc40003f66270 */
[----:B------:R-:W-:Y:S02]  /*3700*/  LOP3.LUT R12, R5, 0x1a8, RZ, 0xfc, !PT ;  /* 0x000001a8050c7812 */ /* 0x000fe400078efcff */
[----:B------:R-:W-:Y:S01]  /*3710*/  ISETP.GT.U32.AND P6, PT, R23, R4, PT ;  /* 0x000000041700720c */ /* 0x000fe20003fc4070 */
[----:B------:R-:W-:Y:S01]  /*3720*/  STL [R1+0x368], R16 ;  /* 0x0003681001007387 */ /* 0x000fe20000100800 */
[----:B------:R-:W-:-:S03]  /*3730*/  IMAD.MOV.U32 R13, RZ, RZ, R11 ;  /* 0x000000ffff0d7224 */ /* 0x000fc600078e000b */
[----:B------:R0:W-:Y:S01]  /*3740*/  STL [R1+0x370], R15 ;  /* 0x0003700f01007387 */ /* 0x0001e20000100800 */
[----:B------:R-:W-:Y:S01]  /*3750*/  LOP3.LUT R10, R5, 0x1a6, RZ, 0xfc, !PT ;  /* 0x000001a6050a7812 */ /* 0x000fe200078efcff */
[----:B------:R-:W-:Y:S01]  /*3760*/  @!P1 IMAD.MOV R13, RZ, RZ, -R13 ;  /* 0x000000ffff0d9224 */ /* 0x000fe200078e0a0d */
[----:B------:R-:W-:Y:S01]  /*3770*/  ISETP.GE.AND P1, PT, R8, RZ, PT ;  /* 0x000000ff0800720c */ /* 0x000fe20003f26270 */
[----:B------:R-:W-:Y:S01]  /*3780*/  @!P5 IMAD.IADD R9, R9, 0x1, -R23 ;  /* 0x000000010909d824 */ /* 0x000fe200078e0a17 */
[----:B0-----:R-:W-:Y:S01]  /*3790*/  IABS R15, R12 ;  /* 0x0000000c000f7213 */ /* 0x001fe20000000000 */
[----:B------:R-:W-:Y:S01]  /*37a0*/  @!P3 IMAD.MOV R18, RZ, RZ, -R18 ;  /* 0x000000ffff12b224 */ /* 0x000fe200078e0a12 */
[----:B------:R-:W-:-:S03]  /*37b0*/  IABS R16, R10 ;  /* 0x0000000a00107213 */ /* 0x000fc60000000000 */
[----:B------:R-:W-:Y:S01]  /*37c0*/  IMAD.HI.U32 R8, R3, R15, RZ ;  /* 0x0000000f03087227 */ /* 0x000fe200078e00ff */
[----:B------:R-:W-:Y:S01]  /*37d0*/  LOP3.LUT R11, R5, 0x1a4, RZ, 0xfc, !PT ;  /* 0x000001a4050b7812 */ /* 0x000fe200078efcff */
[----:B------:R-:W-:Y:S02]  /*37e0*/  STL [R1+0x36c], R13 ;  /* 0x00036c0d01007387 */ /* 0x000fe40000100800 */
[----:B------:R-:W-:Y:S02]  /*37f0*/  IMAD.MOV R8, RZ, RZ, -R8 ;  /* 0x000000ffff087224 */ /* 0x000fe400078e0a08 */
[----:B------:R-:W-:Y:S01]  /*3800*/  @!P6 IMAD.IADD R4, R4, 0x1, -R23 ;  /* 0x000000010404e824 */ /* 0x000fe200078e0a17 */
[----:B------:R-:W-:Y:S01]  /*3810*/  ISETP.GT.U32.AND P6, PT, R23, R9, PT ;  /* 0x000000091700720c */ /* 0x000fe20003fc4070 */
[----:B------:R-:W-:Y:S01]  /*3820*/  IMAD.HI.U32 R19, R3, R16, RZ ;  /* 0x0000001003137227 */ /* 0x000fe200078e00ff */
[----:B------:R0:W-:Y:S01]  /*3830*/  STL [R1+0x360], R18 ;  /* 0x0003601201007387 */ /* 0x0001e20000100800 */
[----:B------:R-:W-:-:S02]  /*3840*/  IABS R14, R11 ;  /* 0x0000000b000e7213 */ /* 0x000fc40000000000 */
[----:B------:R-:W-:Y:S01]  /*3850*/  IMAD R15, R23, R8, R15 ;  /* 0x00000008170f7224 */ /* 0x000fe200078e020f */
[----:B------:R-:W-:Y:S01]  /*3860*/  LOP3.LUT R0, R5, 0x1a2, RZ, 0xfc, !PT ;  /* 0x000001a205007812 */ /* 0x000fe200078efcff */
[----:B------:R-:W-:Y:S02]  /*3870*/  IMAD.MOV R19, RZ, RZ, -R19 ;  /* 0x000000ffff137224 */ /* 0x000fe400078e0a13 */
[----:B0-----:R-:W-:Y:S01]  /*3880*/  IMAD.MOV.U32 R18, RZ, RZ, R6 ;  /* 0x000000ffff127224 */ /* 0x001fe200078e0006 */
[----:B------:R-:W-:Y:S01]  /*3890*/  ISETP.GT.U32.AND P5, PT, R23, R15, PT ;  /* 0x0000000f1700720c */ /* 0x000fe20003fa4070 */
[----:B------:R-:W-:Y:S01]  /*38a0*/  IMAD.HI.U32 R17, R3, R14, RZ ;  /* 0x0000000e03117227 */ /* 0x000fe200078e00ff */
[----:B------:R-:W-:-:S03]  /*38b0*/  ISETP.GE.AND P3, PT, R12, RZ, PT ;  /* 0x000000ff0c00720c */ /* 0x000fc60003f66270 */
[----:B------:R-:W-:Y:S01]  /*38c0*/  @!P4 IMAD.MOV R18, RZ, RZ, -R18 ;  /* 0x000000ffff12c224 */ /* 0x000fe200078e0a12 */
[C---:B------:R-:W-:Y:S01]  /*38d0*/  ISETP.GT.U32.AND P4, PT, R23.reuse, R4, PT ;  /* 0x000000041700720c */ /* 0x040fe20003f84070 */
[----:B------:R-:W-:Y:S01]  /*38e0*/  IMAD R12, R23, R19, R16 ;  /* 0x00000013170c7224 */ /* 0x000fe200078e0210 */
[----:B------:R-:W-:Y:S01]  /*38f0*/  IABS R13, R0 ;  /* 0x00000000000d7213 */ /* 0x000fe20000000000 */
[----:B------:R-:W-:Y:S02]  /*3900*/  IMAD.MOV R17, RZ, RZ, -R17 ;  /* 0x000000ffff117224 */ /* 0x000fe400078e0a11 */
[----:B------:R-:W-:Y:S01]  /*3910*/  @!P6 IMAD.IADD R9, R9, 0x1, -R23 ;  /* 0x000000010909e824 */ /* 0x000fe200078e0a17 */
[----:B------:R-:W-:Y:S01]  /*3920*/  ISETP.GT.U32.AND P6, PT, R23, R12, PT ;  /* 0x0000000c1700720c */ /* 0x000fe20003fc4070 */
[----:B------:R-:W-:-:S04]  /*3930*/  IMAD.HI.U32 R6, R3, R13, RZ ;  /* 0x0000000d03067227 */ /* 0x000fc800078e00ff */
[----:B------:R-:W-:Y:S02]  /*3940*/  IMAD R14, R23, R17, R14 ;  /* 0x00000011170e7224 */ /* 0x000fe400078e020e */
[----:B------:R-:W-:Y:S02]  /*3950*/  IMAD.MOV.U32 R17, RZ, RZ, R9 ;  /* 0x000000ffff117224 */ /* 0x000fe400078e0009 */
[----:B------:R-:W-:Y:S02]  /*3960*/  IMAD.MOV R6, RZ, RZ, -R6 ;  /* 0x000000ffff067224 */ /* 0x000fe400078e0a06 */
[----:B------:R-:W-:Y:S02]  /*3970*/  @!P5 IMAD.IADD R15, R15, 0x1, -R23 ;  /* 0x000000010f0fd824 */ /* 0x000fe400078e0a17 */
[----:B------:R-:W-:Y:S01]  /*3980*/  @!P2 IMAD.MOV R17, RZ, RZ, -R17 ;  /* 0x000000ffff11a224 */ /* 0x000fe200078e0a11 */
[----:B------:R-:W-:Y:S01]  /*3990*/  ISETP.GT.U32.AND P2, PT, R23, R14, PT ;  /* 0x0000000e1700720c */ /* 0x000fe20003f44070 */
[----:B------:R-:W-:Y:S01]  /*39a0*/  @!P4 IMAD.IADD R4, R4, 0x1, -R23 ;  /* 0x000000010404c824 */ /* 0x000fe200078e0a17 */
[----:B------:R-:W-:Y:S01]  /*39b0*/  ISETP.GE.AND P4, PT, R11, RZ, PT ;  /* 0x000000ff0b00720c */ /* 0x000fe20003f86270 */
[----:B------:R-:W-:Y:S01]  /*39c0*/  IMAD R11, R23, R6, R13 ;  /* 0x00000006170b7224 */ /* 0x000fe200078e020d */
[----:B------:R-:W-:Y:S01]  /*39d0*/  LOP3.LUT R8, R5, 0x1a0, RZ, 0xfc, !PT ;  /* 0x000001a005087812 */ /* 0x000fe200078efcff */
[----:B------:R-:W-:Y:S01]  /*39e0*/  @!P6 IMAD.IADD R12, R12, 0x1, -R23 ;  /* 0x000000010c0ce824 */ /* 0x000fe200078e0a17 */
[----:B------:R-:W-:Y:S01]  /*39f0*/  ISETP.GT.U32.AND P5, PT, R23, R15, PT ;  /* 0x0000000f1700720c */ /* 0x000fe20003fa4070 */
[----:B------:R0:W-:Y:S01]  /*3a00*/  STL [R1+0x358], R18 ;  /* 0x0003581201007387 */ /* 0x0001e20000100800 */
[----:B------:R-:W-:-:S02]  /*3a10*/  IABS R16, R8 ;  /* 0x0000000800107213 */ /* 0x000fc40000000000 */
[----:B------:R-:W-:Y:S01]  /*3a20*/  ISETP.GT.U32.AND P6, PT, R23, R11, PT ;  /* 0x0000000b1700720c */ /* 0x000fe20003fc4070 */
[----:B0-----:R-:W-:Y:S02]  /*3a30*/  IMAD.MOV.U32 R18, RZ, RZ, R7 ;  /* 0x000000ffff127224 */ /* 0x001fe400078e0007 */
[----:B------:R-:W-:-:S04]  /*3a40*/  IMAD.HI.U32 R7, R3, R16, RZ ;  /* 0x0000001003077227 */ /* 0x000fc800078e00ff */
[----:B------:R-:W-:Y:S01]  /*3a50*/  @!P0 IMAD.MOV R18, RZ, RZ, -R18 ;  /* 0x000000ffff128224 */ /* 0x000fe200078e0a12 */
[----:B------:R-:W-:Y:S01]  /*3a60*/  ISETP.GE.AND P0, PT, R10, RZ, PT ;  /* 0x000000ff0a00720c */ /* 0x000fe20003f06270 */
[----:B------:R-:W-:Y:S02]  /*3a70*/  IMAD.MOV.U32 R10, RZ, RZ, R4 ;  /* 0x000000ffff0a7224 */ /* 0x000fe400078e0004 */
[----:B------:R-:W-:Y:S01]  /*3a80*/  @!P2 IMAD.IADD R14, R14, 0x1, -R23 ;  /* 0x000000010e0ea824 */ /* 0x000fe200078e0a17 */
[----:B------:R-:W-:Y:S01]  /*3a90*/  LOP3.LUT R9, R5, 0x19e, RZ, 0xfc, !PT ;  /* 0x0000019e05097812 */ /* 0x000fe200078efcff */
[----:B------:R-:W-:Y:S02]  /*3aa0*/  IMAD.MOV R7, RZ, RZ, -R7 ;  /* 0x000000ffff077224 */ /* 0x000fe400078e0a07 */
[--C-:B------:R-:W-:Y:S01]  /*3ab0*/  @!P5 IMAD.IADD R15, R15, 0x1, -R23.reuse ;  /* 0x000000010f0fd824 */ /* 0x100fe200078e0a17 */
[----:B------:R-:W-:Y:S01]  /*3ac0*/  ISETP.GE.AND P5, PT, R0, RZ, PT ;  /* 0x000000ff0000720c */ /* 0x000fe20003fa6270 */
[----:B------:R-:W-:Y:S01]  /*3ad0*/  @!P1 IMAD.MOV R10, RZ, RZ, -R10 ;  /* 0x000000ffff0a9224 */ /* 0x000fe200078e0a0a */
[C---:B------:R-:W-:Y:S01]  /*3ae0*/  ISETP.GT.U32.AND P1, PT, R23.reuse, R12, PT ;  /* 0x0000000c1700720c */ /* 0x040fe20003f24070 */
[C---:B------:R-:W-:Y:S01]  /*3af0*/  IMAD R0, R23.reuse, R7, R16 ;  /* 0x0000000717007224 */ /* 0x040fe200078e0210 */
[----:B------:R-:W-:Y:S01]  /*3b00*/  ISETP.GT.U32.AND P2, PT, R23, R14, PT ;  /* 0x0000000e1700720c */ /* 0x000fe20003f44070 */
[----:B------:R-:W-:Y:S01]  /*3b10*/  @!P6 IMAD.IADD R11, R11, 0x1, -R23 ;  /* 0x000000010b0be824 */ /* 0x000fe200078e0a17 */
[----:B------:R-:W-:Y:S01]  /*3b20*/  IABS R16, R9 ;  /* 0x0000000900107213 */ /* 0x000fe20000000000 */
[----:B------:R0:W-:Y:S03]  /*3b30*/  STL [R1+0x350], R18 ;  /* 0x0003501201007387 */ /* 0x0001e60000100800 */
[----:B------:R-:W-:Y:S01]  /*3b40*/  ISETP.GT.U32.AND P6, PT, R23, R11, PT ;  /* 0x0000000b1700720c */ /* 0x000fe20003fc4070 */
[----:B0-----:R-:W-:-:S04]  /*3b50*/  IMAD.HI.U32 R18, R3, R16, RZ ;  /* 0x0000001003127227 */ /* 0x001fc800078e00ff */
[----:B------:R-:W-:Y:S02]  /*3b60*/  IMAD.MOV R18, RZ, RZ, -R18 ;  /* 0x000000ffff127224 */ /* 0x000fe400078e0a12 */
[--C-:B------:R-:W-:Y:S01]  /*3b70*/  @!P1 IMAD.IADD R12, R12, 0x1, -R23.reuse ;  /* 0x000000010c0c9824 */ /* 0x100fe200078e0a17 */
[C---:B------:R-:W-:Y:S01]  /*3b80*/  ISETP.GT.U32.AND P1, PT, R23.reuse, R0, PT ;  /* 0x000000001700720c */ /* 0x040fe20003f24070 */
[--C-:B------:R-:W-:Y:S01]  /*3b90*/  @!P2 IMAD.IADD R14, R14, 0x1, -R23.reuse ;  /* 0x000000010e0ea824 */ /* 0x100fe200078e0a17 */
[----:B------:R-:W-:Y:S01]  /*3ba0*/  ISETP.GE.AND P2, PT, R8, RZ, PT ;  /* 0x000000ff0800720c */ /* 0x000fe20003f46270 */
[----:B------:R-:W-:Y:S01]  /*3bb0*/  IMAD R8, R23, R18, R16 ;  /* 0x0000001217087224 */ /* 0x000fe200078e0210 */
[----:B------:R-:W-:Y:S01]  /*3bc0*/  LOP3.LUT R6, R5, 0x198, RZ, 0xfc, !PT ;  /* 0x0000019805067812 */ /* 0x000fe200078efcff */
[----:B------:R-:W-:Y:S01]  /*3bd0*/  STL [R1+0x34c], R17 ;  /* 0x00034c1101007387 */ /* 0x000fe20000100800 */
[----:B------:R-:W-:-:S03]  /*3be0*/  @!P6 IMAD.IADD R11, R11, 0x1, -R23 ;  /* 0x000000010b0be824 */ /* 0x000fc600078e0a17 */
[----:B------:R0:W-:Y:S01]  /*3bf0*/  STL [R1+0x348], R10 ;  /* 0x0003480a01007387 */ /* 0x0001e20000100800 */
[----:B------:R-:W-:Y:S02]  /*3c00*/  ISETP.GT.U32.AND P6, PT, R23, R8, PT ;  /* 0x000000081700720c */ /* 0x000fe40003fc4070 */
[C---:B------:R-:W-:Y:S02]  /*3c10*/  LOP3.LUT R7, R5.reuse, 0x19c, RZ, 0xfc, !PT ;  /* 0x0000019c05077812 */ /* 0x040fe400078efcff */
[----:B------:R-:W-:Y:S02]  /*3c20*/  LOP3.LUT R13, R5, 0x19a, RZ, 0xfc, !PT ;  /* 0x0000019a050d7812 */ /* 0x000fe400078efcff */
[----:B0-----:R-:W-:Y:S02]  /*3c30*/  IABS R10, R6 ;  /* 0x00000006000a7213 */ /* 0x001fe40000000000 */
[----:B------:R-:W-:-:S03]  /*3c40*/  IABS R17, R7 ;  /* 0x0000000700117213 */ /* 0x000fc60000000000 */
[----:B------:R-:W-:Y:S01]  /*3c50*/  IMAD.HI.U32 R18, R3, R10, RZ ;  /* 0x0000000a03127227 */ /* 0x000fe200078e00ff */
[----:B------:R-:W-:-:S03]  /*3c60*/  IABS R4, R13 ;  /* 0x0000000d00047213 */ /* 0x000fc60000000000 */
[----:B------:R-:W-:Y:S01]  /*3c70*/  @!P1 IMAD.IADD R0, R0, 0x1, -R23 ;  /* 0x0000000100009824 */ /* 0x000fe200078e0a17 */
[----:B------:R-:W-:Y:S01]  /*3c80*/  ISETP.GE.AND P1, PT, R9, RZ, PT ;  /* 0x000000ff0900720c */ /* 0x000fe20003f26270 */
[----:B------:R-:W-:Y:S01]  /*3c90*/  IMAD.MOV R18, RZ, RZ, -R18 ;  /* 0x000000ffff127224 */ /* 0x000fe200078e0a12 */
[----:B------:R-:W-:Y:S01]  /*3ca0*/  LOP3.LUT R9, R5, 0x196, RZ, 0xfc, !PT ;  /* 0x0000019605097812 */ /* 0x000fe200078efcff */
[----:B------:R-:W-:-:S04]  /*3cb0*/  IMAD.HI.U32 R16, R3, R17, RZ ;  /* 0x0000001103107227 */ /* 0x000fc800078e00ff */
[----:B------:R-:W-:-:S04]  /*3cc0*/  IMAD.HI.U32 R19, R3, R4, RZ ;  /* 0x0000000403137227 */ /* 0x000fc800078e00ff */
[C---:B------:R-:W-:Y:S01]  /*3cd0*/  IMAD R10, R23.reuse, R18, R10 ;  /* 0x00000012170a7224 */ /* 0x040fe200078e020a */
[----:B------:R-:W-:Y:S01]  /*3ce0*/  IABS R18, R9 ;  /* 0x0000000900127213 */ /* 0x000fe20000000000 */
[----:B------:R-:W-:Y:S01]  /*3cf0*/  @!P6 IMAD.IADD R8, R8, 0x1, -R23 ;  /* 0x000000010808e824 */ /* 0x000fe200078e0a17 */
[C---:B------:R-:W-:Y:S01]  /*3d00*/  ISETP.GT.U32.AND P6, PT, R23.reuse, R0, PT ;  /* 0x000000001700720c */ /* 0x040fe20003fc4070 */
[----:B------:R-:W-:Y:S02]  /*3d10*/  IMAD.MOV R16, RZ, RZ, -R16 ;  /* 0x000000ffff107224 */ /* 0x000fe400078e0a10 */
[----:B------:R-:W-:Y:S02]  /*3d20*/  IMAD.MOV R19, RZ, RZ, -R19 ;  /* 0x000000ffff137224 */ /* 0x000fe400078e0a13 */
[----:B------:R-:W-:Y:S02]  /*3d30*/  IMAD.MOV.U32 R20, RZ, RZ, R12 ;  /* 0x000000ffff147224 */ /* 0x000fe400078e000c */
[----:B------:R-:W-:-:S02]  /*3d40*/  IMAD R16, R23, R16, R17 ;  /* 0x0000001017107224 */ /* 0x000fc400078e0211 */
[----:B------:R-:W-:Y:S02]  /*3d50*/  IMAD.MOV.U32 R12, RZ, RZ, R18 ;  /* 0x000000ffff0c7224 */ /* 0x000fe400078e0012 */
[C---:B------:R-:W-:Y:S02]  /*3d60*/  IMAD R4, R23.reuse, R19, R4 ;  /* 0x0000001317047224 */ /* 0x040fe400078e0204 */
[----:B------:R-:W-:Y:S02]  /*3d70*/  IMAD.MOV.U32 R18, RZ, RZ, R14 ;  /* 0x000000ffff127224 */ /* 0x000fe400078e000e */
[----:B------:R-:W-:Y:S01]  /*3d80*/  @!P3 IMAD.MOV R15, RZ, RZ, -R15 ;  /* 0x000000ffff0fb224 */ /* 0x000fe200078e0a0f */
[C---:B------:R-:W-:Y:S01]  /*3d90*/  ISETP.GT.U32.AND P3, PT, R23.reuse, R16, PT ;  /* 0x000000101700720c */ /* 0x040fe20003f64070 */
[----:B------:R-:W-:Y:S01]  /*3da0*/  @!P0 IMAD.MOV R20, RZ, RZ, -R20 ;  /* 0x000000ffff148224 */ /* 0x000fe200078e0a14 */
[C---:B------:R-:W-:Y:S01]  /*3db0*/  ISETP.GT.U32.AND P0, PT, R23.reuse, R8, PT ;  /* 0x000000081700720c */ /* 0x040fe20003f04070 */
[----:B------:R-:W-:Y:S01]  /*3dc0*/  @!P4 IMAD.MOV R18, RZ, RZ, -R18 ;  /* 0x000000ffff12c224 */ /* 0x000fe200078e0a12 */
[C---:B------:R-:W-:Y:S01]  /*3dd0*/  ISETP.GT.U32.AND P4, PT, R23.reuse, R4, PT ;  /* 0x000000041700720c */ /* 0x040fe20003f84070 */
[----:B------:R-:W-:Y:S01]  /*3de0*/  @!P6 IMAD.IADD R0, R0, 0x1, -R23 ;  /* 0x000000010000e824 */ /* 0x000fe200078e0a17 */
[----:B------:R-:W-:Y:S01]  /*3df0*/  ISETP.GT.U32.AND P6, PT, R23, R10, PT ;  /* 0x0000000a1700720c */ /* 0x000fe20003fc4070 */
[----:B------:R-:W-:Y:S01]  /*3e00*/  IMAD.HI.U32 R14, R3, R12, RZ ;  /* 0x0000000c030e7227 */ /* 0x000fe200078e00ff */
[----:B------:R-:W-:Y:S01]  /*3e10*/  LOP3.LUT R17, R5, 0x194, RZ, 0xfc, !PT ;  /* 0x0000019405117812 */ /* 0x000fe200078efcff */
[----:B------:R0:W-:Y:S02]  /*3e20*/  STL [R1+0x344], R15 ;  /* 0x0003440f01007387 */ /* 0x0001e40000100800 */
[----:B------:R-:W-:-:S02]  /*3e30*/  @!P5 IMAD.MOV R11, RZ, RZ, -R11 ;  /* 0x000000ffff0bd224 */ /* 0x000fc400078e0a0b */
[----:B------:R-:W-:Y:S01]  /*3e40*/  IMAD.MOV R14, RZ, RZ, -R14 ;  /* 0x000000ffff0e7224 */ /* 0x000fe200078e0a0e */
[----:B------:R-:W-:Y:S01]  /*3e50*/  STL [R1+0x340], R20 ;  /* 0x0003401401007387 */ /* 0x000fe20000100800 */
[--C-:B------:R-:W-:Y:S02]  /*3e60*/  @!P0 IMAD.IADD R8, R8, 0x1, -R23.reuse ;  /* 0x0000000108088824 */ /* 0x100fe400078e0a17 */
[--C-:B------:R-:W-:Y:S01]  /*3e70*/  @!P3 IMAD.IADD R16, R16, 0x1, -R23.reuse ;  /* 0x000000011010b824 */ /* 0x100fe200078e0a17 */
[----:B0-----:R-:W-:Y:S01]  /*3e80*/  IABS R15, R17 ;  /* 0x00000011000f7213 */ /* 0x001fe20000000000 */
[----:B------:R-:W-:Y:S01]  /*3e90*/  STL [R1+0x33c], R18 ;  /* 0x00033c1201007387 */ /* 0x000fe20000100800 */
[--C-:B------:R-:W-:Y:S01]  /*3ea0*/  @!P4 IMAD.IADD R4, R4, 0x1, -R23.reuse ;  /* 0x000000010404c824 */ /* 0x100fe200078e0a17 */
[----:B------:R-:W-:Y:S01]  /*3eb0*/  ISETP.GE.AND P5, PT, R7, RZ, PT ;  /* 0x000000ff0700720c */ /* 0x000fe20003fa6270 */
[C---:B------:R-:W-:Y:S01]  /*3ec0*/  IMAD R7, R23.reuse, R14, R12 ;  /* 0x0000000e17077224 */ /* 0x040fe200078e020c */
[----:B------:R0:W-:Y:S01]  /*3ed0*/  STL [R1+0x338], R11 ;  /* 0x0003380b01007387 */ /* 0x0001e20000100800 */
[----:B------:R-:W-:Y:S01]  /*3ee0*/  IMAD.MOV.U32 R12, RZ, RZ, R8 ;  /* 0x000000ffff0c7224 */ /* 0x000fe200078e0008 */
[----:B------:R-:W-:Y:S01]  /*3ef0*/  ISETP.GT.U32.AND P4, PT, R23, R16, PT ;  /* 0x000000101700720c */ /* 0x000fe20003f84070 */
[----:B------:R-:W-:Y:S01]  /*3f00*/  @!P6 IMAD.IADD R10, R10, 0x1, -R23 ;  /* 0x000000010a0ae824 */ /* 0x000fe200078e0a17 */
[----:B------:R-:W-:-:S02]  /*3f10*/  ISETP.GE.AND P3, PT, R6, RZ, PT ;  /* 0x000000ff0600720c */ /* 0x000fc40003f66270 */
[----:B------:R-:W-:Y:S01]  /*3f20*/  ISETP.GT.U32.AND P6, PT, R23, R4, PT ;  /* 0x000000041700720c */ /* 0x000fe20003fc4070 */
[----:B0-----:R-:W-:Y:S02]  /*3f30*/  IMAD.MOV.U32 R11, RZ, RZ, R15 ;  /* 0x000000ffff0b7224 */ /* 0x001fe400078e000f */
[----:B------:R-:W-:Y:S02]  /*3f40*/  @!P1 IMAD.MOV R12, RZ, RZ, -R12 ;  /* 0x000000ffff0c9224 */ /* 0x000fe400078e0a0c */
[----:B------:R-:W-:Y:S01]  /*3f50*/  IMAD.HI.U32 R6, R3, R11, RZ ;  /* 0x0000000b03067227 */ /* 0x000fe200078e00ff */
[----:B------:R-:W-:Y:S02]  /*3f60*/  ISETP.GT.U32.AND P1, PT, R23, R7, PT ;  /* 0x000000071700720c */ /* 0x000fe40003f24070 */
[----:B------:R-:W-:Y:S01]  /*3f70*/  ISETP.GE.AND P0, PT, R13, RZ, PT ;  /* 0x000000ff0d00720c */ /* 0x000fe20003f06270 */
[----:B------:R-:W-:Y:S01]  /*3f80*/  IMAD.MOV R6, RZ, RZ, -R6 ;  /* 0x000000ffff067224 */ /* 0x000fe200078e0a06 */
[----:B------:R-:W-:Y:S01]  /*3f90*/  LOP3.LUT R13, R5, 0x192, RZ, 0xfc, !PT ;  /* 0x00000192050d7812 */ /* 0x000fe200078efcff */
[----:B------:R-:W-:-:S02]  /*3fa0*/  IMAD.MOV.U32 R18, RZ, RZ, R0 ;  /* 0x000000ffff127224 */ /* 0x000fc400078e0000 */
[C---:B------:R-:W-:Y:S01]  /*3fb0*/  IMAD R0, R23.reuse, R6, R11 ;  /* 0x0000000617007224 */ /* 0x040fe200078e020b */
[----:B------:R-:W-:Y:S01]  /*3fc0*/  IABS R6, R13 ;  /* 0x0000000d00067213 */ /* 0x000fe20000000000 */
[----:B------:R-:W-:Y:S01]  /*3fd0*/  @!P2 IMAD.MOV R18, RZ, RZ, -R18 ;  /* 0x000000ffff12a224 */ /* 0x000fe200078e0a12 */
[----:B------:R-:W-:Y:S01]  /*3fe0*/  ISETP.GT.U32.AND P2, PT, R23, R10, PT ;  /* 0x0000000a1700720c */ /* 0x000fe20003f44070 */
[--C-:B------:R-:W-:Y:S01]  /*3ff0*/  @!P4 IMAD.IADD R16, R16, 0x1, -R23.reuse ;  /* 0x000000011010c824 */ /* 0x100fe200078e0a17 */
[----:B------:R-:W-:Y:S01]  /*4000*/  LOP3.LUT R8, R5, 0x190, RZ, 0xfc, !PT ;  /* 0x0000019005087812 */ /* 0x000fe200078efcff */
[----:B------:R-:W-:Y:S01]  /*4010*/  @!P6 IMAD.IADD R4, R4, 0x1, -R23 ;  /* 0x000000010404e824 */ /* 0x000fe200078e0a17 */
[----:B------:R-:W-:Y:S01]  /*4020*/  ISETP.GT.U32.AND P6, PT, R23, R0, PT ;  /* 0x000000001700720c */ /* 0x000fe20003fc4070 */
[----:B------:R0:W-:Y:S01]  /*4030*/  STL [R1+0x32c], R18 ;  /* 0x00032c1201007387 */ /* 0x0001e20000100800 */
[----:B------:R-:W-:-:S03]  /*4040*/  IMAD.HI.U32 R15, R3, R6, RZ ;  /* 0x00000006030f7227 */ /* 0x000fc600078e00ff */
[----:B------:R1:W-:Y:S01]  /*4050*/  STL [R1+0x328], R12 ;  /* 0x0003280c01007387 */ /* 0x0003e20000100800 */
[----:B------:R-:W-:Y:S02]  /*4060*/  @!P1 IMAD.IADD R7, R7, 0x1, -R23 ;  /* 0x0000000107079824 */ /* 0x000fe400078e0a17 */
[----:B0-----:R-:W-:Y:S01]  /*4070*/  IMAD.MOV.U32 R18, RZ, RZ, R16 ;  /* 0x000000ffff127224 */ /* 0x001fe200078e0010 */
[----:B------:R-:W-:Y:S01]  /*4080*/  LOP3.LUT R11, R5, 0x18e, RZ, 0xfc, !PT ;  /* 0x0000018e050b7812 */ /* 0x000fe200078efcff */
[----:B------:R-:W-:Y:S01]  /*4090*/  IMAD.MOV R15, RZ, RZ, -R15 ;  /* 0x000000ffff0f7224 */ /* 0x000fe200078e0a0f */
[----:B-1----:R-:W-:Y:S01]  /*40a0*/  IABS R12, R8 ;  /* 0x00000008000c7213 */ /* 0x002fe20000000000 */
[----:B------:R-:W-:Y:S01]  /*40b0*/  @!P5 IMAD.MOV R18, RZ, RZ, -R18 ;  /* 0x000000ffff12d224 */ /* 0x000fe200078e0a12 */
[----:B------:R-:W-:Y:S01]  /*40c0*/  ISETP.GT.U32.AND P5, PT, R23, R7, PT ;  /* 0x000000071700720c */ /* 0x000fe20003fa4070 */
[----:B------:R-:W-:Y:S01]  /*40d0*/  @!P2 IMAD.IADD R10, R10, 0x1, -R23 ;  /* 0x000000010a0aa824 */ /* 0x000fe200078e0a17 */
[----:B------:R-:W-:Y:S01]  /*40e0*/  ISETP.GE.AND P4, PT, R9, RZ, PT ;  /* 0x000000ff0900720c */ /* 0x000fe20003f86270 */
[----:B------:R-:W-:Y:S01]  /*40f0*/  IMAD.HI.U32 R14, R3, R12, RZ ;  /* 0x0000000c030e7227 */ /* 0x000fe200078e00ff */
[----:B------:R-:W-:-:S03]  /*4100*/  IABS R9, R11 ;  /* 0x0000000b00097213 */ /* 0x000fc60000000000 */
[----:B------:R-:W-:Y:S02]  /*4110*/  IMAD R6, R23, R15, R6 ;  /* 0x0000000f17067224 */ /* 0x000fe400078e0206 */
[----:B------:R-:W-:Y:S01]  /*4120*/  IMAD.MOV.U32 R16, RZ, RZ, R4 ;  /* 0x000000ffff107224 */ /* 0x000fe200078e0004 */
[----:B------:R-:W-:Y:S01]  /*4130*/  ISETP.GE.AND P1, PT, R13, RZ, PT ;  /* 0x000000ff0d00720c */ /* 0x000fe20003f26270 */
[----:B------:R-:W-:Y:S02]  /*4140*/  IMAD.MOV R13, RZ, RZ, -R14 ;  /* 0x000000ffff0d7224 */ /* 0x000fe400078e0a0e */
[----:B------:R-:W-:Y:S02]  /*4150*/  @!P6 IMAD.IADD R0, R0, 0x1, -R23 ;  /* 0x000000010000e824 */ /* 0x000fe400078e0a17 */
[----:B------:R-:W-:Y:S02]  /*4160*/  IMAD.MOV.U32 R14, RZ, RZ, R10 ;  /* 0x000000ffff0e7224 */ /* 0x000fe400078e000a */
[----:B------:R-:W-:Y:S01]  /*4170*/  @!P0 IMAD.MOV R16, RZ, RZ, -R16 ;  /* 0x000000ffff108224 */ /* 0x000fe200078e0a10 */
[----:B------:R-:W-:Y:S01]  /*4180*/  ISETP.GT.U32.AND P0, PT, R23, R6, PT ;  /* 0x000000061700720c */ /* 0x000fe20003f04070 */
[----:B------:R-:W-:Y:S01]  /*4190*/  IMAD.HI.U32 R10, R3, R9, RZ ;  /* 0x00000009030a7227 */ /* 0x000fe200078e00ff */
[----:B------:R-:W-:-:S03]  /*41a0*/  ISETP.GT.U32.AND P6, PT, R23, R0, PT ;  /* 0x000000001700720c */ /* 0x000fc60003fc4070 */
[----:B------:R-:W-:Y:S01]  /*41b0*/  @!P3 IMAD.MOV R14, RZ, RZ, -R14 ;  /* 0x000000ffff0eb224 */ /* 0x000fe200078e0a0e */
[----:B------:R-:W-:Y:S01]  /*41c0*/  ISETP.GE.AND P3, PT, R8, RZ, PT ;  /* 0x000000ff0800720c */ /* 0x000fe20003f66270 */
[----:B------:R-:W-:Y:S01]  /*41d0*/  IMAD.MOV R8, RZ, RZ, -R10 ;  /* 0x000000ffff087224 */ /* 0x000fe200078e0a0a */
[----:B------:R-:W-:Y:S01]  /*41e0*/  STL [R1+0x324], R18 ;  /* 0x0003241201007387 */ /* 0x000fe20000100800 */
[----:B------:R-:W-:-:S03]  /*41f0*/  @!P5 IMAD.IADD R7, R7, 0x1, -R23 ;  /* 0x000000010707d824 */ /* 0x000fc600078e0a17 */
[----:B------:R-:W-:Y:S01]  /*4200*/  STL [R1+0x308], R16 ;  /* 0x0003081001007387 */ /* 0x000fe20000100800 */
[----:B------:R-:W-:-:S03]  /*4210*/  IMAD R8, R23, R8, R9 ;  /* 0x0000000817087224 */ /* 0x000fc600078e0209 */
[----:B------:R0:W-:Y:S01]  /*4220*/  STL [R1+0x30c], R14 ;  /* 0x00030c0e01007387 */ /* 0x0001e20000100800 */
[----:B------:R-:W-:Y:S01]  /*4230*/  ISETP.GE.AND P2, PT, R17, RZ, PT ;  /* 0x000000ff1100720c */ /* 0x000fe20003f46270 */
[----:B------:R-:W-:Y:S02]  /*4240*/  @!P0 IMAD.IADD R6, R6, 0x1, -R23 ;  /* 0x0000000106068824 */ /* 0x000fe400078e0a17 */
[----:B------:R-:W-:Y:S02]  /*4250*/  IMAD R4, R23, R13, R12 ;  /* 0x0000000d17047224 */ /* 0x000fe400078e020c */
[----:B0-----:R-:W-:-:S04]  /*4260*/  IMAD.MOV.U32 R14, RZ, RZ, R7 ;  /* 0x000000ffff0e7224 */ /* 0x001fc800078e0007 */
[----:B------:R-:W-:Y:S01]  /*4270*/  @!P4 IMAD.MOV R14, RZ, RZ, -R14 ;  /* 0x000000ffff0ec224 */ /* 0x000fe200078e0a0e */
[----:B------:R-:W-:Y:S01]  /*4280*/  ISETP.GT.U32.AND P4, PT, R23, R8, PT ;  /* 0x000000081700720c */ /* 0x000fe20003f84070 */
[----:B------:R-:W-:Y:S01]  /*4290*/  @!P6 IMAD.IADD R0, R0, 0x1, -R23 ;  /* 0x000000010000e824 */ /* 0x000fe200078e0a17 */
[----:B------:R-:W-:Y:S02]  /*42a0*/  ISETP.GE.AND P6, PT, R11, RZ, PT ;  /* 0x000000ff0b00720c */ /* 0x000fe40003fc6270 */
[----:B------:R-:W-:Y:S02]  /*42b0*/  LOP3.LUT R11, R5, 0x18c, RZ, 0xfc, !PT ;  /* 0x0000018c050b7812 */ /* 0x000fe400078efcff */
[C---:B------:R-:W-:Y:S02]  /*42c0*/  ISETP.GT.U32.AND P0, PT, R23.reuse, R6, PT ;  /* 0x000000061700720c */ /* 0x040fe40003f04070 */
[----:B------:R-:W-:Y:S01]  /*42d0*/  ISETP.GT.U32.AND P5, PT, R23, R4, PT ;  /* 0x000000041700720c */ /* 0x000fe20003fa4070 */
[----:B------:R-:W-:Y:S01]  /*42e0*/  IMAD.MOV.U32 R13, RZ, RZ, R0 ;  /* 0x000000ffff0d7224 */ /* 0x000fe200078e0000 */
[----:B------:R-:W-:-:S02]  /*42f0*/  IABS R19, R11 ;  /* 0x0000000b00137213 */ /* 0x000fc40000000000 */
[C---:B------:R-:W-:Y:S01]  /*4300*/  LOP3.LUT R9, R5.reuse, 0x188, RZ, 0xfc, !PT ;  /* 0x0000018805097812 */ /* 0x040fe200078efcff */
[----:B------:R-:W-:Y:S01]  /*4310*/  @!P2 IMAD.MOV R13, RZ, RZ, -R13 ;  /* 0x000000ffff0da224 */ /* 0x000fe200078e0a0d */
[----:B------:R-:W-:Y:S01]  /*4320*/  LOP3.LUT R10, R5, 0x18a, RZ, 0xfc, !PT ;  /* 0x0000018a050a7812 */ /* 0x000fe200078efcff */
[--C-:B------:R-:W-:Y:S01]  /*4330*/  @!P4 IMAD.IADD R8, R8, 0x1, -R23.reuse ;  /* 0x000000010808c824 */ /* 0x100fe200078e0a17 */
[----:B------:R-:W-:Y:S01]  /*4340*/  ISETP.GE.AND P2, PT, R11, RZ, PT ;  /* 0x000000ff0b00720c */ /* 0x000fe20003f46270 */
[----:B------:R-:W-:Y:S01]  /*4350*/  IMAD.HI.U32 R11, R3, R19, RZ ;  /* 0x00000013030b7227 */ /* 0x000fe200078e00ff */
[----:B------:R-:W-:Y:S02]  /*4360*/  IABS R12, R9 ;  /* 0x00000009000c7213 */ /* 0x000fe40000000000 */
[----:B------:R-:W-:Y:S01]  /*4370*/  IABS R20, R10 ;  /* 0x0000000a00147213 */ /* 0x000fe20000000000 */
[----:B------:R-:W-:Y:S01]  /*4380*/  @!P0 IMAD.IADD R6, R6, 0x1, -R23 ;  /* 0x0000000106068824 */ /* 0x000fe200078e0a17 */
[----:B------:R-:W-:Y:S01]  /*4390*/  ISETP.GT.U32.AND P4, PT, R23, R8, PT ;  /* 0x000000081700720c */ /* 0x000fe20003f84070 */
[----:B------:R-:W-:-:S02]  /*43a0*/  IMAD.MOV R11, RZ, RZ, -R11 ;  /* 0x000000ffff0b7224 */ /* 0x000fc400078e0a0b */
[----:B------:R-:W-:Y:S02]  /*43b0*/  @!P5 IMAD.IADD R4, R4, 0x1, -R23 ;  /* 0x000000010404d824 */ /* 0x000fe400078e0a17 */
[----:B------:R-:W-:Y:S01]  /*43c0*/  IMAD.MOV.U32 R7, RZ, RZ, R12 ;  /* 0x000000ffff077224 */ /* 0x000fe200078e000c */
[----:B------:R0:W-:Y:S01]  /*43d0*/  STL [R1+0x310], R14 ;  /* 0x0003100e01007387 */ /* 0x0001e20000100800 */
[----:B------:R-:W-:Y:S01]  /*43e0*/  IMAD.HI.U32 R12, R3, R20, RZ ;  /* 0x00000014030c7227 */ /* 0x000fe200078e00ff */
[----:B------:R-:W-:-:S03]  /*43f0*/  ISETP.GE.AND P0, PT, R10, RZ, PT ;  /* 0x000000ff0a00720c */ /* 0x000fc60003f06270 */
[C---:B------:R-:W-:Y:S01]  /*4400*/  IMAD R19, R23.reuse, R11, R19 ;  /* 0x0000000b17137224 */ /* 0x040fe200078e0213 */
[C---:B------:R-:W-:Y:S01]  /*4410*/  ISETP.GT.U32.AND P5, PT, R23.reuse, R4, PT ;  /* 0x000000041700720c */ /* 0x040fe20003fa4070 */
[----:B------:R-:W-:Y:S02]  /*4420*/  IMAD.MOV R10, RZ, RZ, -R12 ;  /* 0x000000ffff0a7224 */ /* 0x000fe400078e0a0c */
[----:B0-----:R-:W-:Y:S02]  /*4430*/  IMAD.MOV.U32 R14, RZ, RZ, R6 ;  /* 0x000000ffff0e7224 */ /* 0x001fe400078e0006 */
[C---:B------:R-:W-:Y:S02]  /*4440*/  IMAD R20, R23.reuse, R10, R20 ;  /* 0x0000000a17147224 */ /* 0x040fe400078e0214 */
[----:B------:R-:W-:Y:S01]  /*4450*/  @!P1 IMAD.MOV R14, RZ, RZ, -R14 ;  /* 0x000000ffff0e9224 */ /* 0x000fe200078e0a0e */
[C---:B------:R-:W-:Y:S01]  /*4460*/  ISETP.GT.U32.AND P1, PT, R23.reuse, R19, PT ;  /* 0x000000131700720c */ /* 0x040fe20003f24070 */
[--C-:B------:R-:W-:Y:S01]  /*4470*/  @!P4 IMAD.IADD R8, R8, 0x1, -R23.reuse ;  /* 0x000000010808c824 */ /* 0x100fe200078e0a17 */
[----:B------:R-:W-:Y:S01]  /*4480*/  ISETP.GT.U32.AND P4, PT, R23, R20, PT ;  /* 0x000000141700720c */ /* 0x000fe20003f84070 */
[----:B------:R-:W-:Y:S01]  /*4490*/  IMAD.HI.U32 R0, R3, R7, RZ ;  /* 0x0000000703007227 */ /* 0x000fe200078e00ff */
[----:B------:R0:W-:Y:S03]  /*44a0*/  STL [R1+0x318], R13 ;  /* 0x0003180d01007387 */ /* 0x0001e60000100800 */
[----:B------:R-:W-:Y:S01]  /*44b0*/  @!P5 IMAD.IADD R4, R4, 0x1, -R23 ;  /* 0x000000010404d824 */ /* 0x000fe200078e0a17 */
[C---:B------:R-:W-:Y:S01]  /*44c0*/  LOP3.LUT R12, R5.reuse, 0x186, RZ, 0xfc, !PT ;  /* 0x00000186050c7812 */ /* 0x040fe200078efcff */
[----:B------:R-:W-:Y:S01]  /*44d0*/  IMAD.MOV R0, RZ, RZ, -R0 ;  /* 0x000000ffff007224 */ /* 0x000fe200078e0a00 */
[----:B------:R-:W-:-:S03]  /*44e0*/  LOP3.LUT R10, R5, 0x184, RZ, 0xfc, !PT ;  /* 0x00000184050a7812 */ /* 0x000fc600078efcff */
[----:B------:R-:W-:Y:S02]  /*44f0*/  @!P1 IMAD.IADD R19, R19, 0x1, -R23 ;  /* 0x0000000113139824 */ /* 0x000fe400078e0a17 */
[----:B0-----:R-:W-:Y:S02]  /*4500*/  IMAD.MOV.U32 R13, RZ, RZ, R4 ;  /* 0x000000ffff0d7224 */ /* 0x001fe400078e0004 */
[C---:B------:R-:W-:Y:S01]  /*4510*/  IMAD R0, R23.reuse, R0, R7 ;  /* 0x0000000017007224 */ /* 0x040fe200078e0207 */
[----:B------:R-:W-:Y:S01]  /*4520*/  ISETP.GT.U32.AND P1, PT, R23, R19, PT ;  /* 0x000000131700720c */ /* 0x000fe20003f24070 */
[----:B------:R-:W-:Y:S01]  /*4530*/  @!P3 IMAD.MOV R13, RZ, RZ, -R13 ;  /* 0x000000ffff0db224 */ /* 0x000fe200078e0a0d */
[----:B------:R-:W-:Y:S01]  /*4540*/  ISETP.GE.AND P3, PT, R12, RZ, PT ;  /* 0x000000ff0c00720c */ /* 0x000fe20003f66270 */
[----:B------:R-:W-:Y:S01]  /*4550*/  @!P4 IMAD.IADD R20, R20, 0x1, -R23 ;  /* 0x000000011414c824 */ /* 0x000fe200078e0a17 */
[----:B------:R-:W-:Y:S01]  /*4560*/  IABS R12, R12 ;  /* 0x0000000c000c7213 */ /* 0x000fe20000000000 */
[----:B------:R-:W-:Y:S01]  /*4570*/  IMAD.MOV.U32 R17, RZ, RZ, R8 ;  /* 0x000000ffff117224 */ /* 0x000fe200078e0008 */
[----:B------:R-:W-:Y:S01]  /*4580*/  IABS R7, R10 ;  /* 0x0000000a00077213 */ /* 0x000fe20000000000 */
[----:B------:R-:W-:Y:S01]  /*4590*/  STL [R1+0x31c], R14 ;  /* 0x00031c0e01007387 */ /* 0x000fe20000100800 */
[----:B------:R-:W-:Y:S01]  /*45a0*/  ISETP.GE.AND P5, PT, R9, RZ, PT ;  /* 0x000000ff0900720c */ /* 0x000fe20003fa6270 */
[----:B------:R-:W-:Y:S01]  /*45b0*/  @!P6 IMAD.MOV R17, RZ, RZ, -R17 ;  /* 0x000000ffff11e224 */ /* 0x000fe200078e0a11 */
[C---:B------:R-:W-:Y:S01]  /*45c0*/  ISETP.GT.U32.AND P4, PT, R23.reuse, R20, PT ;  /* 0x000000141700720c */ /* 0x040fe20003f84070 */
[----:B------:R0:W-:Y:S01]  /*45d0*/  STL [R1+0x320], R13 ;  /* 0x0003200d01007387 */ /* 0x0001e20000100800 */
[----:B------:R-:W-:Y:S01]  /*45e0*/  ISETP.GT.U32.AND P6, PT, R23, R0, PT ;  /* 0x000000001700720c */ /* 0x000fe20003fc4070 */
[----:B------:R-:W-:Y:S01]  /*45f0*/  IMAD.HI.U32 R9, R3, R7, RZ ;  /* 0x0000000703097227 */ /* 0x000fe200078e00ff */
[----:B------:R-:W-:-:S03]  /*4600*/  LOP3.LUT R11, R5, 0x180, RZ, 0xfc, !PT ;  /* 0x00000180050b7812 */ /* 0x000fc600078efcff */
[----:B------:R-:W-:Y:S02]  /*4610*/  IMAD.MOV R9, RZ, RZ, -R9 ;  /* 0x000000ffff097224 */ /* 0x000fe400078e0a09 */
[----:B0-----:R-:W-:-:S04]  /*4620*/  IMAD.HI.U32 R13, R3, R12, RZ ;  /* 0x0000000c030d7227 */ /* 0x001fc800078e00ff */
[----:B------:R-:W-:Y:S02]  /*4630*/  IMAD.MOV R13, RZ, RZ, -R13 ;  /* 0x000000ffff0d7224 */ /* 0x000fe400078e0a0d */
[----:B------:R-:W-:Y:S01]  /*4640*/  @!P1 IMAD.IADD R19, R19, 0x1, -R23 ;  /* 0x0000000113139824 */ /* 0x000fe200078e0a17 */
[----:B------:R-:W-:Y:S01]  /*4650*/  ISETP.GE.AND P1, PT, R10, RZ, PT ;  /* 0x000000ff0a00720c */ /* 0x000fe20003f26270 */
[C---:B------:R-:W-:Y:S01]  /*4660*/  IMAD R10, R23.reuse, R13, R12 ;  /* 0x0000000d170a7224 */ /* 0x040fe200078e020c */
[----:B------:R-:W-:Y:S01]  /*4670*/  IABS R15, R11 ;  /* 0x0000000b000f7213 */ /* 0x000fe20000000000 */
[C---:B------:R-:W-:Y:S02]  /*4680*/  IMAD R7, R23.reuse, R9, R7 ;  /* 0x0000000917077224 */ /* 0x040fe400078e0207 */
[--C-:B------:R-:W-:Y:S01]  /*4690*/  @!P4 IMAD.IADD R20, R20, 0x1, -R23.reuse ;  /* 0x000000011414c824 */ /* 0x100fe200078e0a17 */
[C---:B------:R-:W-:Y:S01]  /*46a0*/  ISETP.GT.U32.AND P4, PT, R23.reuse, R10, PT ;  /* 0x0000000a1700720c */ /* 0x040fe20003f84070 */
[----:B------:R-:W-:Y:S01]  /*46b0*/  @!P6 IMAD.IADD R0, R0, 0x1, -R23 ;  /* 0x000000010000e824 */ /* 0x000fe200078e0a17 */
[----:B------:R-:W-:Y:S01]  /*46c0*/  ISETP.GT.U32.AND P6, PT, R23, R7, PT ;  /* 0x000000071700720c */ /* 0x000fe20003fc4070 */
[----:B------:R-:W-:-:S04]  /*46d0*/  IMAD.HI.U32 R4, R3, R15, RZ ;  /* 0x0000000f03047227 */ /* 0x000fc800078e00ff */
[----:B------:R-:W-:Y:S01]  /*46e0*/  IMAD.MOV R4, RZ, RZ, -R4 ;  /* 0x000000ffff047224 */ /* 0x000fe200078e0a04 */
[----:B------:R-:W-:-:S03]  /*46f0*/  LOP3.LUT R16, R5, 0x182, RZ, 0xfc, !PT ;  /* 0x0000018205107812 */ /* 0x000fc600078efcff */
[----:B------:R-:W-:Y:S01]  /*4700*/  IMAD R15, R23, R4, R15 ;  /* 0x00000004170f7224 */ /* 0x000fe200078e020f */
[----:B------:R-:W-:Y:S01]  /*4710*/  LOP3.LUT R4, R5, 0x17c, RZ, 0xfc, !PT ;  /* 0x0000017c05047812 */ /* 0x000fe200078efcff */
[----:B------:R0:W-:Y:S01]  /*4720*/  STL [R1+0x314], R17 ;  /* 0x0003141101007387 */ /* 0x0001e20000100800 */
[--C-:B------:R-:W-:Y:S01]  /*4730*/  @!P4 IMAD.IADD R10, R10, 0x1, -R23.reuse ;  /* 0x000000010a0ac824 */ /* 0x100fe200078e0a17 */
[----:B------:R-:W-:Y:S01]  /*4740*/  IABS R6, R16 ;  /* 0x0000001000067213 */ /* 0x000fe20000000000 */
[----:B------:R-:W-:Y:S01]  /*4750*/  @!P6 IMAD.IADD R7, R7, 0x1, -R23 ;  /* 0x000000010707e824 */ /* 0x000fe200078e0a17 */
[----:B------:R-:W-:Y:S02]  /*4760*/  LOP3.LUT R12, R5, 0x17e, RZ, 0xfc, !PT ;  /* 0x0000017e050c7812 */ /* 0x000fe400078efcff */
[----:B------:R-:W-:Y:S01]  /*4770*/  ISETP.GT.U32.AND P4, PT, R23, R0, PT ;  /* 0x000000001700720c */ /* 0x000fe20003f84070 */
[----:B------:R-:W-:Y:S01]  /*4780*/  IMAD.MOV.U32 R22, RZ, RZ, R19 ;  /* 0x000000ffff167224 */ /* 0x000fe200078e0013 */
[----:B0-----:R-:W-:Y:S01]  /*4790*/  IABS R17, R4 ;  /* 0x0000000400117213 */ /* 0x001fe20000000000 */
[----:B------:R-:W-:Y:S01]  /*47a0*/  IMAD.HI.U32 R14, R3, R6, RZ ;  /* 0x00000006030e7227 */ /* 0x000fe200078e00ff */
[----:B------:R-:W-:-:S02]  /*47b0*/  IABS R9, R12 ;  /* 0x0000000c00097213 */ /* 0x000fc40000000000 */
[----:B------:R-:W-:Y:S01]  /*47c0*/  ISETP.GT.U32.AND P6, PT, R23, R7, PT ;  /* 0x000000071700720c */ /* 0x000fe20003fc4070 */
[----:B------:R-:W-:-:S04]  /*47d0*/  IMAD.HI.U32 R19, R3, R17, RZ ;  /* 0x0000001103137227 */ /* 0x000fc800078e00ff */
[----:B------:R-:W-:Y:S01]  /*47e0*/  @!P2 IMAD.MOV R22, RZ, RZ, -R22 ;  /* 0x000000ffff16a224 */ /* 0x000fe200078e0a16 */
[----:B------:R-:W-:Y:S01]  /*47f0*/  ISETP.GT.U32.AND P2, PT, R23, R10, PT ;  /* 0x0000000a1700720c */ /* 0x000fe20003f44070 */
[----:B------:R-:W-:Y:S02]  /*4800*/  IMAD.MOV R8, RZ, RZ, -R14 ;  /* 0x000000ffff087224 */ /* 0x000fe400078e0a0e */
[----:B------:R-:W-:-:S04]  /*4810*/  IMAD.HI.U32 R21, R3, R9, RZ ;  /* 0x0000000903157227 */ /* 0x000fc800078e00ff */
[----:B------:R-:W-:Y:S02]  /*4820*/  IMAD.MOV R19, RZ, RZ, -R19 ;  /* 0x000000ffff137224 */ /* 0x000fe400078e0a13 */
[C---:B------:R-:W-:Y:S02]  /*4830*/  IMAD R6, R23.reuse, R8, R6 ;  /* 0x0000000817067224 */ /* 0x040fe400078e0206 */
[----:B------:R-:W-:Y:S02]  /*4840*/  IMAD.MOV R21, RZ, RZ, -R21 ;  /* 0x000000ffff157224 */ /* 0x000fe400078e0a15 */
[----:B------:R-:W-:Y:S01]  /*4850*/  @!P4 IMAD.IADD R0, R0, 0x1, -R23 ;  /* 0x000000010000c824 */ /* 0x000fe200078e0a17 */
[C---:B------:R-:W-:Y:S01]  /*4860*/  ISETP.GT.U32.AND P4, PT, R23.reuse, R15, PT ;  /* 0x0000000f1700720c */ /* 0x040fe20003f84070 */
[----:B------:R-:W-:Y:S01]  /*4870*/  IMAD R17, R23, R19, R17 ;  /* 0x0000001317117224 */ /* 0x000fe200078e0211 */
[----:B------:R-:W-:Y:S01]  /*4880*/  LOP3.LUT R14, R5, 0x17a, RZ, 0xfc, !PT ;  /* 0x0000017a050e7812 */ /* 0x000fe200078efcff */
[----:B------:R-:W-:Y:S01]  /*4890*/  @!P0 IMAD.MOV R20, RZ, RZ, -R20 ;  /* 0x000000ffff148224 */ /* 0x000fe200078e0a14 */
[C---:B------:R-:W-:Y:S01]  /*48a0*/  ISETP.GT.U32.AND P0, PT, R23.reuse, R6, PT ;  /* 0x000000061700720c */ /* 0x040fe20003f04070 */
[----:B------:R-:W-:-:S02]  /*48b0*/  IMAD R9, R23, R21, R9 ;  /* 0x0000001517097224 */ /* 0x000fc400078e0209 */
[--C-:B------:R-:W-:Y:S01]  /*48c0*/  @!P6 IMAD.IADD R7, R7, 0x1, -R23.reuse ;  /* 0x000000010707e824 */ /* 0x100fe200078e0a17 */
[C---:B------:R-:W-:Y:S01]  /*48d0*/  ISETP.GT.U32.AND P6, PT, R23.reuse, R17, PT ;  /* 0x000000111700720c */ /* 0x040fe20003fc4070 */
[--C-:B------:R-:W-:Y:S01]  /*48e0*/  @!P2 IMAD.IADD R10, R10, 0x1, -R23.reuse ;  /* 0x000000010a0aa824 */ /* 0x100fe200078e0a17 */
[----:B------:R-:W-:Y:S02]  /*48f0*/  IABS R18, R14 ;  /* 0x0000000e00127213 */ /* 0x000fe40000000000 */
[----:B------:R-:W-:Y:S01]  /*4900*/  ISETP.GT.U32.AND P2, PT, R23, R9, PT ;  /* 0x000000091700720c */ /* 0x000fe20003f44070 */
[----:B------:R-:W-:Y:S01]  /*4910*/  STL [R1+0x304], R22 ;  /* 0x0003041601007387 */ /* 0x000fe20000100800 */
[----:B------:R-:W-:Y:S01]  /*4920*/  LOP3.LUT R8, R5, 0x178, RZ, 0xfc, !PT ;  /* 0x0000017805087812 */ /* 0x000fe200078efcff */
[--C-:B------:R-:W-:Y:S02]  /*4930*/  @!P4 IMAD.IADD R15, R15, 0x1, -R23.reuse ;  /* 0x000000010f0fc824 */ /* 0x100fe400078e0a17 */
[----:B------:R0:W-:Y:S01]  /*4940*/  STL [R1+0x300], R20 ;  /* 0x0003001401007387 */ /* 0x0001e20000100800 */
[----:B------:R-:W-:Y:S01]  /*4950*/  IABS R13, R8 ;  /* 0x00000008000d7213 */ /* 0x000fe20000000000 */
[----:B------:R-:W-:-:S02]  /*4960*/  @!P0 IMAD.IADD R6, R6, 0x1, -R23 ;  /* 0x0000000106068824 */ /* 0x000fc400078e0a17 */
[----:B------:R-:W-:Y:S01]  /*4970*/  @!P6 IMAD.IADD R17, R17, 0x1, -R23 ;  /* 0x000000011111e824 */ /* 0x000fe200078e0a17 */
[----:B------:R-:W-:Y:S01]  /*4980*/  ISETP.GT.U32.AND P6, PT, R23, R15, PT ;  /* 0x0000000f1700720c */ /* 0x000fe20003fc4070 */
[----:B0-----:R-:W-:-:S04]  /*4990*/  IMAD.HI.U32 R20, R3, R18, RZ ;  /* 0x0000001203147227 */ /* 0x001fc800078e00ff */
[----:B------:R-:W-:Y:S02]  /*49a0*/  IMAD.MOV R20, RZ, RZ, -R20 ;  /* 0x000000ffff147224 */ /* 0x000fe400078e0a14 */
[----:B------:R-:W-:-:S04]  /*49b0*/  IMAD.HI.U32 R21, R3, R13, RZ ;  /* 0x0000000d03157227 */ /* 0x000fc800078e00ff */
[----:B------:R-:W-:Y:S02]  /*49c0*/  IMAD.MOV.U32 R22, RZ, RZ, R10 ;  /* 0x000000ffff167224 */ /* 0x000fe400078e000a */
[----:B------:R-:W-:Y:S02]  /*49d0*/  IMAD R18, R23, R20, R18 ;  /* 0x0000001417127224 */ /* 0x000fe400078e0212 */
[----:B------:R-:W-:Y:S01]  /*49e0*/  @!P2 IMAD.IADD R9, R9, 0x1, -R23 ;  /* 0x000000010909a824 */ /* 0x000fe200078e0a17 */
[----:B------:R-:W-:Y:S01]  /*49f0*/  ISETP.GT.U32.AND P2, PT, R23, R6, PT ;  /* 0x000000061700720c */ /* 0x000fe20003f44070 */
[----:B------:R-:W-:Y:S02]  /*4a00*/  IMAD.MOV.U32 R24, RZ, RZ, R0 ;  /* 0x000000ffff187224 */ /* 0x000fe400078e0000 */
[----:B------:R-:W-:Y:S02]  /*4a10*/  IMAD.MOV.U32 R10, RZ, RZ, R7 ;  /* 0x000000ffff0a7224 */ /* 0x000fe400078e0007 */
[----:B------:R-:W-:-:S02]  /*4a20*/  IMAD.MOV R21, RZ, RZ, -R21 ;  /* 0x000000ffff157224 */ /* 0x000fc400078e0a15 */
[----:B------:R-:W-:Y:S01]  /*4a30*/  @!P5 IMAD.MOV R24, RZ, RZ, -R24 ;  /* 0x000000ffff18d224 */ /* 0x000fe200078e0a18 */
[C---:B------:R-:W-:Y:S01]  /*4a40*/  ISETP.GT.U32.AND P5, PT, R23.reuse, R9, PT ;  /* 0x000000091700720c */ /* 0x040fe20003fa4070 */
[----:B------:R-:W-:Y:S01]  /*4a50*/  @!P1 IMAD.MOV R10, RZ, RZ, -R10 ;  /* 0x000000ffff0a9224 */ /* 0x000fe200078e0a0a */
[C---:B------:R-:W-:Y:S01]  /*4a60*/  ISETP.GT.U32.AND P1, PT, R23.reuse, R18, PT ;  /* 0x000000121700720c */ /* 0x040fe20003f24070 */
[----:B------:R-:W-:Y:S01]  /*4a70*/  IMAD R13, R23, R21, R13 ;  /* 0x00000015170d7224 */ /* 0x000fe200078e020d */
[----:B------:R-:W-:Y:S02]  /*4a80*/  ISETP.GE.AND P0, PT, R16, RZ, PT ;  /* 0x000000ff1000720c */ /* 0x000fe40003f06270 */
[----:B------:R-:W-:Y:S01]  /*4a90*/  LOP3.LUT R16, R5, 0x176, RZ, 0xfc, !PT ;  /* 0x0000017605107812 */ /* 0x000fe200078efcff */
[----:B------:R-:W-:Y:S01]  /*4aa0*/  @!P3 IMAD.MOV R22, RZ, RZ, -R22 ;  /* 0x000000ffff16b224 */ /* 0x000fe200078e0a16 */
[----:B------:R-:W-:Y:S01]  /*4ab0*/  ISETP.GE.AND P4, PT, R11, RZ, PT ;  /* 0x000000ff0b00720c */ /* 0x000fe20003f86270 */
[----:B------:R-:W-:Y:S01]  /*4ac0*/  @!P6 IMAD.IADD R15, R15, 0x1, -R23 ;  /* 0x000000010f0fe824 */ /* 0x000fe200078e0a17 */
[----:B------:R-:W-:-:S02]  /*4ad0*/  LOP3.LUT R11, R5, 0x174, RZ, 0xfc, !PT ;  /* 0x00000174050b7812 */ /* 0x000fc400078efcff */
[----:B------:R-:W-:Y:S02]  /*4ae0*/  IABS R7, R16 ;  /* 0x0000001000077213 */ /* 0x000fe40000000000 */
[C---:B------:R-:W-:Y:S02]  /*4af0*/  ISETP.GT.U32.AND P3, PT, R23.reuse, R17, PT ;  /* 0x000000111700720c */ /* 0x040fe40003f64070 */
[----:B------:R-:W-:Y:S01]  /*4b00*/  ISETP.GT.U32.AND P6, PT, R23, R13, PT ;  /* 0x0000000d1700720c */ /* 0x000fe20003fc4070 */
[----:B------:R-:W-:Y:S01]  /*4b10*/  STL [R1+0x2ec], R24 ;  /* 0x0002ec1801007387 */ /* 0x000fe20000100800 */
[----:B------:R-:W-:Y:S01]  /*4b20*/  @!P2 IMAD.IADD R6, R6, 0x1, -R23 ;  /* 0x000000010606a824 */ /* 0x000fe200078e0a17 */
[----:B------:R-:W-:Y:S02]  /*4b30*/  IABS R0, R11 ;  /* 0x0000000b00007213 */ /* 0x000fe40000000000 */
[----:B------:R-:W-:Y:S01]  /*4b40*/  STL [R1+0x2e8], R22 ;  /* 0x0002e81601007387 */ /* 0x000fe20000100800 */
[----:B------:R-:W-:-:S03]  /*4b50*/  ISETP.GE.AND P2, PT, R12, RZ, PT ;  /* 0x000000ff0c00720c */ /* 0x000fc60003f46270 */
[----:B------:R0:W-:Y:S01]  /*4b60*/  STL [R1+0x2e4], R10 ;  /* 0x0002e40a01007387 */ /* 0x0001e20000100800 */
[--C-:B------:R-:W-:Y:S01]  /*4b70*/  @!P5 IMAD.IADD R9, R9, 0x1, -R23.reuse ;  /* 0x000000010909d824 */ /* 0x100fe200078e0a17 */
[----:B------:R-:W-:Y:S01]  /*4b80*/  ISETP.GE.AND P5, PT, R4, RZ, PT ;  /* 0x000000ff0400720c */ /* 0x000fe20003fa6270 */
[----:B------:R-:W-:Y:S01]  /*4b90*/  @!P1 IMAD.IADD R18, R18, 0x1, -R23 ;  /* 0x0000000112129824 */ /* 0x000fe200078e0a17 */
[----:B------:R-:W-:Y:S01]  /*4ba0*/  ISETP.GE.AND P1, PT, R8, RZ, PT ;  /* 0x000000ff0800720c */ /* 0x000fe20003f26270 */
[----:B------:R-:W-:Y:S02]  /*4bb0*/  IMAD.MOV.U32 R20, RZ, RZ, R6 ;  /* 0x000000ffff147224 */ /* 0x000fe400078e0006 */
[----:B0-----:R-:W-:-:S04]  /*4bc0*/  IMAD.HI.U32 R10, R3, R7, RZ ;  /* 0x00000007030a7227 */ /* 0x001fc800078e00ff */
[----:B------:R-:W-:-:S04]  /*4bd0*/  IMAD.HI.U32 R4, R3, R0, RZ ;  /* 0x0000000003047227 */ /* 0x000fc800078e00ff */
[----:B------:R-:W-:Y:S02]  /*4be0*/  IMAD.MOV R8, RZ, RZ, -R10 ;  /* 0x000000ffff087224 */ /* 0x000fe400078e0a0a */
[----:B------:R-:W-:Y:S01]  /*4bf0*/  @!P0 IMAD.MOV R20, RZ, RZ, -R20 ;  /* 0x000000ffff148224 */ /* 0x000fe200078e0a14 */
[----:B------:R-:W-:Y:S01]  /*4c00*/  ISETP.GT.U32.AND P0, PT, R23, R18, PT ;  /* 0x000000121700720c */ /* 0x000fe20003f04070 */
[----:B------:R-:W-:Y:S02]  /*4c10*/  @!P3 IMAD.IADD R17, R17, 0x1, -R23 ;  /* 0x000000011111b824 */ /* 0x000fe400078e0a17 */
[----:B------:R-:W-:Y:S02]  /*4c20*/  IMAD.MOV R4, RZ, RZ, -R4 ;  /* 0x000000ffff047224 */ /* 0x000fe400078e0a04 */
[----:B------:R-:W-:Y:S02]  /*4c30*/  IMAD.MOV.U32 R19, RZ, RZ, R15 ;  /* 0x000000ffff137224 */ /* 0x000fe400078e000f */
[----:B------:R-:W-:-:S02]  /*4c40*/  @!P6 IMAD.IADD R13, R13, 0x1, -R23 ;  /* 0x000000010d0de824 */ /* 0x000fc400078e0a17 */
[C---:B------:R-:W-:Y:S02]  /*4c50*/  IMAD R7, R23.reuse, R8, R7 ;  /* 0x0000000817077224 */ /* 0x040fe400078e0207 */
[----:B------:R-:W-:Y:S01]  /*4c60*/  @!P4 IMAD.MOV R19, RZ, RZ, -R19 ;  /* 0x000000ffff13c224 */ /* 0x000fe200078e0a13 */
[C---:B------:R-:W-:Y:S01]  /*4c70*/  ISETP.GT.U32.AND P4, PT, R23.reuse, R13, PT ;  /* 0x0000000d1700720c */ /* 0x040fe20003f84070 */
[C---:B------:R-:W-:Y:S02]  /*4c80*/  IMAD R4, R23.reuse, R4, R0 ;  /* 0x0000000417047224 */ /* 0x040fe400078e0200 */
[----:B------:R-:W-:Y:S02]  /*4c90*/  IMAD.MOV.U32 R6, RZ, RZ, R17 ;  /* 0x000000ffff067224 */ /* 0x000fe400078e0011 */
[----:B------:R-:W-:Y:S01]  /*4ca0*/  @!P2 IMAD.MOV R9, RZ, RZ, -R9 ;  /* 0x000000ffff09a224 */ /* 0x000fe200078e0a09 */
[----:B------:R-:W-:Y:S01]  /*4cb0*/  ISETP.GT.U32.AND P2, PT, R23, R7, PT ;  /* 0x000000071700720c */ /* 0x000fe20003f44070 */
[----:B------:R-:W-:Y:S01]  /*4cc0*/  @!P5 IMAD.MOV R6, RZ, RZ, -R6 ;  /* 0x000000ffff06d224 */ /* 0x000fe200078e0a06 */
[----:B------:R-:W-:-:S02]  /*4cd0*/  ISETP.GE.AND P3, PT, R14, RZ, PT ;  /* 0x000000ff0e00720c */ /* 0x000fc40003f66270 */
[----:B------:R-:W-:Y:S01]  /*4ce0*/  ISETP.GT.U32.AND P5, PT, R23, R4, PT ;  /* 0x000000041700720c */ /* 0x000fe20003fa4070 */
[----:B------:R-:W-:Y:S01]  /*4cf0*/  STL [R1+0x2e0], R20 ;  /* 0x0002e01401007387 */ /* 0x000fe20000100800 */
[----:B------:R-:W-:Y:S01]  /*4d00*/  LOP3.LUT R0, R5, 0x172, RZ, 0xfc, !PT ;  /* 0x0000017205007812 */ /* 0x000fe200078efcff */
[----:B------:R-:W-:Y:S02]  /*4d10*/  @!P0 IMAD.IADD R18, R18, 0x1, -R23 ;  /* 0x0000000112128824 */ /* 0x000fe400078e0a17 */
[----:B------:R-:W-:Y:S04]  /*4d20*/  STL [R1+0x2dc], R19 ;  /* 0x0002dc1301007387 */ /* 0x000fe80000100800 */
[----:B------:R0:W-:Y:S01]  /*4d30*/  STL [R1+0x2c0], R9 ;  /* 0x0002c00901007387 */ /* 0x0001e20000100800 */
[----:B------:R-:W-:-:S02]  /*4d40*/  IMAD.MOV.U32 R10, RZ, RZ, R18 ;  /* 0x000000ffff0a7224 */ /* 0x000fc400078e0012 */
[--C-:B------:R-:W-:Y:S01]  /*4d50*/  @!P4 IMAD.IADD R13, R13, 0x1, -R23.reuse ;  /* 0x000000010d0dc824 */ /* 0x100fe200078e0a17 */
[----:B------:R-:W-:Y:S01]  /*4d60*/  ISETP.GE.AND P4, PT, R0, RZ, PT ;  /* 0x000000ff0000720c */ /* 0x000fe20003f86270 */
[--C-:B------:R-:W-:Y:S01]  /*4d70*/  @!P2 IMAD.IADD R7, R7, 0x1, -R23.reuse ;  /* 0x000000010707a824 */ /* 0x100fe200078e0a17 */
[----:B0-----:R-:W-:Y:S01]  /*4d80*/  IABS R9, R0 ;  /* 0x0000000000097213 */ /* 0x001fe20000000000 */
[----:B------:R-:W-:Y:S02]  /*4d90*/  @!P3 IMAD.MOV R10, RZ, RZ, -R10 ;  /* 0x000000ffff0ab224 */ /* 0x000fe400078e0a0a */
[----:B------:R-:W-:Y:S02]  /*4da0*/  @!P5 IMAD.IADD R4, R4, 0x1, -R23 ;  /* 0x000000010404d824 */ /* 0x000fe400078e0a17 */
[----:B------:R-:W-:Y:S01]  /*4db0*/  IMAD.MOV.U32 R0, RZ, RZ, R9 ;  /* 0x000000ffff007224 */ /* 0x000fe200078e0009 */
[----:B------:R-:W-:Y:S01]  /*4dc0*/  ISETP.GT.U32.AND P5, PT, R23, R7, PT ;  /* 0x000000071700720c */ /* 0x000fe20003fa4070 */
[----:B------:R0:W-:Y:S01]  /*4dd0*/  STL [R1+0x4], R6 ;  /* 0x0000040601007387 */ /* 0x0001e20000100800 */
[----:B------:R-:W-:Y:S01]  /*4de0*/  LOP3.LUT R8, R5, 0x170, RZ, 0xfc, !PT ;  /* 0x0000017005087812 */ /* 0x000fe200078efcff */
[----:B------:R-:W-:-:S02]  /*4df0*/  IMAD.HI.U32 R9, R3, R0, RZ ;  /* 0x0000000003097227 */ /* 0x000fc400078e00ff */
[----:B------:R1:W-:Y:S01]  /*4e00*/  STL [R1+0x2c4], R10 ;  /* 0x0002c40a01007387 */ /* 0x0003e20000100800 */
[----:B------:R-:W-:Y:S02]  /*4e10*/  ISETP.GE.AND P6, PT, R16, RZ, PT ;  /* 0x000000ff1000720c */ /* 0x000fe40003fc6270 */
[----:B0-----:R-:W-:Y:S01]  /*4e20*/  IABS R6, R8 ;  /* 0x0000000800067213 */ /* 0x001fe20000000000 */
[----:B-1----:R-:W-:Y:S02]  /*4e30*/  IMAD.MOV.U32 R10, RZ, RZ, R13 ;  /* 0x000000ffff0a7224 */ /* 0x002fe400078e000d */
[----:B------:R-:W-:Y:S01]  /*4e40*/  IMAD.MOV R13, RZ, RZ, -R9 ;  /* 0x000000ffff0d7224 */ /* 0x000fe200078e0a09 */
[----:B------:R-:W-:Y:S01]  /*4e50*/  ISETP.GE.AND P2, PT, R8, RZ, PT ;  /* 0x000000ff0800720c */ /* 0x000fe20003f46270 */
[----:B------:R-:W-:-:S04]  /*4e60*/  IMAD.HI.U32 R8, R3, R6, RZ ;  /* 0x0000000603087227 */ /* 0x000fc800078e00ff */
[----:B------:R-:W-:Y:S02]  /*4e70*/  IMAD R13, R23, R13, R0 ;  /* 0x0000000d170d7224 */ /* 0x000fe400078e0200 */
[----:B------:R-:W-:Y:S01]  /*4e80*/  @!P5 IMAD.IADD R7, R7, 0x1, -R23 ;  /* 0x000000010707d824 */ /* 0x000fe200078e0a17 */
[C---:B------:R-:W-:Y:S01]  /*4e90*/  ISETP.GT.U32.AND P3, PT, R23.reuse, R4, PT ;  /* 0x000000041700720c */ /* 0x040fe20003f64070 */
[----:B------:R-:W-:Y:S01]  /*4ea0*/  IMAD.MOV R8, RZ, RZ, -R8 ;  /* 0x000000ffff087224 */ /* 0x000fe200078e0a08 */
[C---:B------:R-:W-:Y:S01]  /*4eb0*/  ISETP.GT.U32.AND P5, PT, R23.reuse, R13, PT ;  /* 0x0000000d1700720c */ /* 0x040fe20003fa4070 */
[----:B------:R-:W-:Y:S02]  /*4ec0*/  IMAD.MOV.U32 R14, RZ, RZ, R7 ;  /* 0x000000ffff0e7224 */ /* 0x000fe400078e0007 */
[----:B------:R-:W-:Y:S01]  /*4ed0*/  IMAD R6, R23, R8, R6 ;  /* 0x0000000817067224 */ /* 0x000fe200078e0206 */
[----:B------:R-:W-:Y:S01]  /*4ee0*/  ISETP.GE.AND P0, PT, R11, RZ, PT ;  /* 0x000000ff0b00720c */ /* 0x000fe20003f06270 */
[----:B------:R-:W-:Y:S01]  /*4ef0*/  @!P6 IMAD.MOV R14, RZ, RZ, -R14 ;  /* 0x000000ffff0ee224 */ /* 0x000fe200078e0a0e */
[----:B------:R-:W-:-:S02]  /*4f00*/  LOP3.LUT R12, R5, 0x16e, RZ, 0xfc, !PT ;  /* 0x0000016e050c7812 */ /* 0x000fc400078efcff */
[----:B------:R-:W-:Y:S01]  /*4f10*/  ISETP.GT.U32.AND P6, PT, R23, R6, PT ;  /* 0x000000061700720c */ /* 0x000fe20003fc4070 */
[----:B------:R-:W-:Y:S01]  /*4f20*/  @!P1 IMAD.MOV R10, RZ, RZ, -R10 ;  /* 0x000000ffff0a9224 */ /* 0x000fe200078e0a0a */
[----:B------:R-:W-:Y:S01]  /*4f30*/  ISETP.GE.AND P1, PT, R12, RZ, PT ;  /* 0x000000ff0c00720c */ /* 0x000fe20003f26270 */
[--C-:B------:R-:W-:Y:S01]  /*4f40*/  @!P3 IMAD.IADD R4, R4, 0x1, -R23.reuse ;  /* 0x000000010404b824 */ /* 0x100fe200078e0a17 */
[----:B------:R-:W-:Y:S01]  /*4f50*/  IABS R12, R12 ;  /* 0x0000000c000c7213 */ /* 0x000fe20000000000 */
[----:B------:R-:W-:Y:S01]  /*4f60*/  @!P5 IMAD.IADD R13, R13, 0x1, -R23 ;  /* 0x000000010d0dd824 */ /* 0x000fe200078e0a17 */
[----:B------:R0:W-:Y:S01]  /*4f70*/  STL [R1+0x2c8], R10 ;  /* 0x0002c80a01007387 */ /* 0x0001e20000100800 */
[----:B------:R-:W-:Y:S02]  /*4f80*/  LOP3.LUT R11, R5, 0x16a, RZ, 0xfc, !PT ;  /* 0x0000016a050b7812 */ /* 0x000fe400078efcff */
[----:B------:R-:W-:Y:S01]  /*4f90*/  IMAD.HI.U32 R8, R3, R12, RZ ;  /* 0x0000000c03087227 */ /* 0x000fe200078e00ff */
[----:B------:R-:W-:-:S03]  /*4fa0*/  ISETP.GT.U32.AND P5, PT, R23, R13, PT ;  /* 0x0000000d1700720c */ /* 0x000fc60003fa4070 */
[----:B0-----:R-:W-:Y:S01]  /*4fb0*/  IMAD.MOV.U32 R10, RZ, RZ, R4 ;  /* 0x000000ffff0a7224 */ /* 0x001fe200078e0004 */
[----:B------:R-:W-:Y:S01]  /*4fc0*/  LOP3.LUT R9, R5, 0x16c, RZ, 0xfc, !PT ;  /* 0x0000016c05097812 */ /* 0x000fe200078efcff */
[----:B------:R-:W-:Y:S02]  /*4fd0*/  IMAD.MOV R7, RZ, RZ, -R8 ;  /* 0x000000ffff077224 */ /* 0x000fe400078e0a08 */
[----:B------:R-:W-:Y:S01]  /*4fe0*/  @!P0 IMAD.MOV R10, RZ, RZ, -R10 ;  /* 0x000000ffff0a8224 */ /* 0x000fe200078e0a0a */
[----:B------:R-:W-:Y:S01]  /*4ff0*/  ISETP.GE.AND P0, PT, R11, RZ, PT ;  /* 0x000000ff0b00720c */ /* 0x000fe20003f06270 */
[----:B------:R-:W-:Y:S01]  /*5000*/  @!P6 IMAD.IADD R6, R6, 0x1, -R23 ;  /* 0x000000010606e824 */ /* 0x000fe200078e0a17 */
[----:B------:R-:W-:Y:S02]  /*5010*/  LOP3.LUT R0, R5, 0x168, RZ, 0xfc, !PT ;  /* 0x0000016805007812 */ /* 0x000fe400078efcff */
[----:B------:R-:W-:Y:S01]  /*5020*/  IABS R11, R11 ;  /* 0x0000000b000b7213 */ /* 0x000fe20000000000 */
[----:B------:R-:W-:Y:S01]  /*5030*/  STL [R1+0x2cc], R14 ;  /* 0x0002cc0e01007387 */ /* 0x000fe20000100800 */
[----:B------:R-:W-:Y:S01]  /*5040*/  ISETP.GE.AND P3, PT, R9, RZ, PT ;  /* 0x000000ff0900720c */ /* 0x000fe20003f66270 */
[C---:B------:R-:W-:Y:S01]  /*5050*/  IMAD R12, R23.reuse, R7, R12 ;  /* 0x00000007170c7224 */ /* 0x040fe200078e020c */
[----:B------:R-:W-:Y:S01]  /*5060*/  IABS R9, R9 ;  /* 0x0000000900097213 */ /* 0x000fe20000000000 */
[----:B------:R0:W-:Y:S01]  /*5070*/  STL [R1+0x2d8], R10 ;  /* 0x0002d80a01007387 */ /* 0x0001e20000100800 */
[----:B------:R-:W-:Y:S01]  /*5080*/  ISETP.GT.U32.AND P6, PT, R23, R6, PT ;  /* 0x000000061700720c */ /* 0x000fe20003fc4070 */
[----:B------:R-:W-:-:S04]  /*5090*/  IMAD.HI.U32 R7, R3, R11, RZ ;  /* 0x0000000b03077227 */ /* 0x000fc800078e00ff */
[----:B------:R-:W-:Y:S01]  /*50a0*/  @!P5 IMAD.IADD R13, R13, 0x1, -R23 ;  /* 0x000000010d0dd824 */ /* 0x000fe200078e0a17 */
[----:B0-----:R-:W-:Y:S01]  /*50b0*/  IABS R10, R0 ;  /* 0x00000000000a7213 */ /* 0x001fe20000000000 */
[----:B------:R-:W-:Y:S01]  /*50c0*/  IMAD.HI.U32 R4, R3, R9, RZ ;  /* 0x0000000903047227 */ /* 0x000fe200078e00ff */
[----:B------:R-:W-:-:S03]  /*50d0*/  ISETP.GT.U32.AND P5, PT, R23, R12, PT ;  /* 0x0000000c1700720c */ /* 0x000fc60003fa4070 */
[----:B------:R-:W-:-:S04]  /*50e0*/  IMAD.HI.U32 R8, R3, R10, RZ ;  /* 0x0000000a03087227 */ /* 0x000fc800078e00ff */
[----:B------:R-:W-:Y:S02]  /*50f0*/  IMAD.MOV R7, RZ, RZ, -R7 ;  /* 0x000000ffff077224 */ /* 0x000fe400078e0a07 */
[----:B------:R-:W-:Y:S02]  /*5100*/  IMAD.MOV R4, RZ, RZ, -R4 ;  /* 0x000000ffff047224 */ /* 0x000fe400078e0a04 */
[----:B------:R-:W-:Y:S02]  /*5110*/  IMAD.MOV R8, RZ, RZ, -R8 ;  /* 0x000000ffff087224 */ /* 0x000fe400078e0a08 */
[C---:B------:R-:W-:Y:S02]  /*5120*/  IMAD R11, R23.reuse, R7, R11 ;  /* 0x00000007170b7224 */ /* 0x040fe400078e020b */
[----:B------:R-:W-:Y:S02]  /*5130*/  IMAD R9, R23, R4, R9 ;  /* 0x0000000417097224 */ /* 0x000fe400078e0209 */
[----:B------:R-:W-:-:S02]  /*5140*/  IMAD.MOV.U32 R14, RZ, RZ, R13 ;  /* 0x000000ffff0e7224 */ /* 0x000fc400078e000d */
[C---:B------:R-:W-:Y:S02]  /*5150*/  IMAD R10, R23.reuse, R8, R10 ;  /* 0x00000008170a7224 */ /* 0x040fe400078e020a */
[--C-:B------:R-:W-:Y:S01]  /*5160*/  @!P6 IMAD.IADD R6, R6, 0x1, -R23.reuse ;  /* 0x000000010606e824 */ /* 0x100fe200078e0a17 */
[C---:B------:R-:W-:Y:S01]  /*5170*/  ISETP.GT.U32.AND P6, PT, R23.reuse, R11, PT ;  /* 0x0000000b1700720c */ /* 0x040fe20003fc4070 */
[----:B------:R-:W-:Y:S01]  /*5180*/  @!P4 IMAD.MOV R14, RZ, RZ, -R14 ;  /* 0x000000ffff0ec224 */ /* 0x000fe200078e0a0e */
[C---:B------:R-:W-:Y:S01]  /*5190*/  ISETP.GT.U32.AND P4, PT, R23.reuse, R9, PT ;  /* 0x000000091700720c */ /* 0x040fe20003f84070 */
[----:B------:R-:W-:Y:S01]  /*51a0*/  @!P5 IMAD.IADD R12, R12, 0x1, -R23 ;  /* 0x000000010c0cd824 */ /* 0x000fe200078e0a17 */
[----:B------:R-:W-:Y:S02]  /*51b0*/  ISETP.GT.U32.AND P5, PT, R23, R10, PT ;  /* 0x0000000a1700720c */ /* 0x000fe40003fa4070 */
[C---:B------:R-:W-:Y:S02]  /*51c0*/  LOP3.LUT R18, R5.reuse, 0x166, RZ, 0xfc, !PT ;  /* 0x0000016605127812 */ /* 0x040fe400078efcff */
[----:B------:R-:W-:Y:S01]  /*51d0*/  LOP3.LUT R15, R5, 0x164, RZ, 0xfc, !PT ;  /* 0x00000164050f7812 */ /* 0x000fe200078efcff */
[----:B------:R0:W-:Y:S01]  /*51e0*/  STL [R1+0x2d4], R14 ;  /* 0x0002d40e01007387 */ /* 0x0001e20000100800 */
[----:B------:R-:W-:-:S03]  /*51f0*/  IABS R4, R18 ;  /* 0x0000001200047213 */ /* 0x000fc60000000000 */
[--C-:B------:R-:W-:Y:S02]  /*5200*/  @!P6 IMAD.IADD R11, R11, 0x1, -R23.reuse ;  /* 0x000000010b0be824 */ /* 0x100fe400078e0a17 */
[--C-:B------:R-:W-:Y:S01]  /*5210*/  @!P4 IMAD.IADD R9, R9, 0x1, -R23.reuse ;  /* 0x000000010909c824 */ /* 0x100fe200078e0a17 */
[----:B0-----:R-:W-:Y:S01]  /*5220*/  IABS R14, R15 ;  /* 0x0000000f000e7213 */ /* 0x001fe20000000000 */
[----:B------:R-:W-:Y:S01]  /*5230*/  @!P5 IMAD.IADD R10, R10, 0x1, -R23 ;  /* 0x000000010a0ad824 */ /* 0x000fe200078e0a17 */
[C---:B------:R-:W-:Y:S01]  /*5240*/  ISETP.GT.U32.AND P4, PT, R23.reuse, R12, PT ;  /* 0x0000000c1700720c */ /* 0x040fe20003f84070 */
[----:B------:R-:W-:Y:S01]  /*5250*/  IMAD.MOV.U32 R13, RZ, RZ, R6 ;  /* 0x000000ffff0d7224 */ /* 0x000fe200078e0006 */
[----:B------:R-:W-:Y:S01]  /*5260*/  ISETP.GT.U32.AND P5, PT, R23, R11, PT ;  /* 0x0000000b1700720c */ /* 0x000fe20003fa4070 */
[----:B------:R-:W-:-:S04]  /*5270*/  IMAD.HI.U32 R7, R3, R4, RZ ;  /* 0x0000000403077227 */ /* 0x000fc800078e00ff */
[----:B------:R-:W-:-:S04]  /*5280*/  IMAD.HI.U32 R6, R3, R14, RZ ;  /* 0x0000000e03067227 */ /* 0x000fc800078e00ff */
[----:B------:R-:W-:Y:S02]  /*5290*/  IMAD.MOV R7, RZ, RZ, -R7 ;  /* 0x000000ffff077224 */ /* 0x000fe400078e0a07 */
[----:B------:R-:W-:Y:S02]  /*52a0*/  IMAD.MOV R6, RZ, RZ, -R6 ;  /* 0x000000ffff067224 */ /* 0x000fe400078e0a06 */
[----:B------:R-:W-:Y:S01]  /*52b0*/  @!P2 IMAD.MOV R13, RZ, RZ, -R13 ;  /* 0x000000ffff0da224 */ /* 0x000fe200078e0a0d */
[C---:B------:R-:W-:Y:S01]  /*52c0*/  ISETP.GT.U32.AND P2, PT, R23.reuse, R10, PT ;  /* 0x0000000a1700720c */ /* 0x040fe20003f44070 */
[C---:B------:R-:W-:Y:S02]  /*52d0*/  IMAD R4, R23.reuse, R7, R4 ;  /* 0x0000000717047224 */ /* 0x040fe400078e0204 */
[C---:B------:R-:W-:Y:S02]  /*52e0*/  IMAD R14, R23.reuse, R6, R14 ;  /* 0x00000006170e7224 */ /* 0x040fe400078e020e */
[--C-:B------:R-:W-:Y:S01]  /*52f0*/  @!P4 IMAD.IADD R12, R12, 0x1, -R23.reuse ;  /* 0x000000010c0cc824 */ /* 0x100fe200078e0a17 */
[----:B------:R-:W-:Y:S01]  /*5300*/  ISETP.GT.U32.AND P4, PT, R23, R4, PT ;  /* 0x000000041700720c */ /* 0x000fe20003f84070 */
[----:B------:R-:W-:Y:S01]  /*5310*/  @!P5 IMAD.IADD R11, R11, 0x1, -R23 ;  /* 0x000000010b0bd824 */ /* 0x000fe200078e0a17 */
[----:B------:R-:W-:-:S02]  /*5320*/  ISETP.GT.U32.AND P5, PT, R23, R14, PT ;  /* 0x0000000e1700720c */ /* 0x000fc40003fa4070 */
[----:B------:R-:W-:Y:S02]  /*5330*/  ISETP.GT.U32.AND P6, PT, R23, R9, PT ;  /* 0x000000091700720c */ /* 0x000fe40003fc4070 */
[C---:B------:R-:W-:Y:S01]  /*5340*/  LOP3.LUT R6, R5.reuse, 0x15e, RZ, 0xfc, !PT ;  /* 0x0000015e05067812 */ /* 0x040fe200078efcff */
[--C-:B------:R-:W-:Y:S01]  /*5350*/  @!P2 IMAD.IADD R10, R10, 0x1, -R23.reuse ;  /* 0x000000010a0aa824 */ /* 0x100fe200078e0a17 */
[----:B------:R-:W-:Y:S02]  /*5360*/  LOP3.LUT R8, R5, 0x162, RZ, 0xfc, !PT ;  /* 0x0000016205087812 */ /* 0x000fe400078efcff */
[----:B------:R-:W-:Y:S02]  /*5370*/  ISETP.GE.AND P2, PT, R18, RZ, PT ;  /* 0x000000ff1200720c */ /* 0x000fe40003f46270 */
[----:B------:R-:W-:Y:S01]  /*5380*/  IABS R18, R6 ;  /* 0x0000000600127213 */ /* 0x000fe20000000000 */
[--C-:B------:R-:W-:Y:S01]  /*5390*/  @!P4 IMAD.IADD R4, R4, 0x1, -R23.reuse ;  /* 0x000000010404c824 */ /* 0x100fe200078e0a17 */
[----:B------:R-:W-:Y:S01]  /*53a0*/  IABS R17, R8 ;  /* 0x0000000800117213 */ /* 0x000fe20000000000 */
[--C-:B------:R-:W-:Y:S01]  /*53b0*/  @!P5 IMAD.IADD R14, R14, 0x1, -R23.reuse ;  /* 0x000000010e0ed824 */ /* 0x100fe200078e0a17 */
[----:B------:R-:W-:Y:S01]  /*53c0*/  ISETP.GE.AND P4, PT, R15, RZ, PT ;  /* 0x000000ff0f00720c */ /* 0x000fe20003f86270 */
[----:B------:R-:W-:Y:S01]  /*53d0*/  IMAD.MOV.U32 R15, RZ, RZ, R18 ;  /* 0x000000ffff0f7224 */ /* 0x000fe200078e0012 */
[----:B------:R0:W-:Y:S01]  /*53e0*/  STL [R1+0x2d0], R13 ;  /* 0x0002d00d01007387 */ /* 0x0001e20000100800 */
[----:B------:R-:W-:Y:S01]  /*53f0*/  @!P6 IMAD.IADD R9, R9, 0x1, -R23 ;  /* 0x000000010909e824 */ /* 0x000fe200078e0a17 */
[----:B------:R-:W-:Y:S01]  /*5400*/  ISETP.GT.U32.AND P5, PT, R23, R14, PT ;  /* 0x0000000e1700720c */ /* 0x000fe20003fa4070 */
[----:B------:R-:W-:Y:S01]  /*5410*/  IMAD.MOV.U32 R20, RZ, RZ, R12 ;  /* 0x000000ffff147224 */ /* 0x000fe200078e000c */
[----:B------:R-:W-:Y:S01]  /*5420*/  LOP3.LUT R7, R5, 0x160, RZ, 0xfc, !PT ;  /* 0x0000016005077812 */ /* 0x000fe200078efcff */
[----:B------:R-:W-:-:S04]  /*5430*/  IMAD.HI.U32 R12, R3, R15, RZ ;  /* 0x0000000f030c7227 */ /* 0x000fc800078e00ff */
[----:B0-----:R-:W-:Y:S01]  /*5440*/  IMAD.HI.U32 R13, R3, R17, RZ ;  /* 0x00000011030d7227 */ /* 0x001fe200078e00ff */
[----:B------:R-:W-:-:S03]  /*5450*/  IABS R16, R7 ;  /* 0x0000000700107213 */ /* 0x000fc60000000000 */
[----:B------:R-:W-:Y:S02]  /*5460*/  IMAD.MOV R13, RZ, RZ, -R13 ;  /* 0x000000ffff0d7224 */ /* 0x000fe400078e0a0d */
[----:B------:R-:W-:Y:S02]  /*5470*/  IMAD.MOV.U32 R19, RZ, RZ, R9 ;  /* 0x000000ffff137224 */ /* 0x000fe400078e0009 */
[----:B------:R-:W-:Y:S01]  /*5480*/  @!P1 IMAD.MOV R20, RZ, RZ, -R20 ;  /* 0x000000ffff149224 */ /* 0x000fe200078e0a14 */
[C---:B------:R-:W-:Y:S01]  /*5490*/  ISETP.GT.U32.AND P1, PT, R23.reuse, R4, PT ;  /* 0x000000041700720c */ /* 0x040fe20003f24070 */
[----:B------:R-:W-:Y:S01]  /*54a0*/  IMAD.MOV R9, RZ, RZ, -R12 ;  /* 0x000000ffff097224 */ /* 0x000fe200078e0a0c */
[----:B------:R-:W-:Y:S01]  /*54b0*/  ISETP.GE.AND P6, PT, R0, RZ, PT ;  /* 0x000000ff0000720c */ /* 0x000fe20003fc6270 */
[C---:B------:R-:W-:Y:S02]  /*54c0*/  IMAD R17, R23.reuse, R13, R17 ;  /* 0x0000000d17117224 */ /* 0x040fe400078e0211 */
[----:B------:R-:W-:-:S02]  /*54d0*/  IMAD R15, R23, R9, R15 ;  /* 0x00000009170f7224 */ /* 0x000fc400078e020f */
[----:B------:R-:W-:-:S04]  /*54e0*/  IMAD.HI.U32 R0, R3, R16, RZ ;  /* 0x0000001003007227 */ /* 0x000fc800078e00ff */
[----:B------:R-:W-:Y:S01]  /*54f0*/  @!P3 IMAD.MOV R19, RZ, RZ, -R19 ;  /* 0x000000ffff13b224 */ /* 0x000fe200078e0a13 */
[C---:B------:R-:W-:Y:S01]  /*5500*/  ISETP.GT.U32.AND P3, PT, R23.reuse, R17, PT ;  /* 0x000000111700720c */ /* 0x040fe20003f64070 */
[--C-:B------:R-:W-:Y:S01]  /*5510*/  @!P5 IMAD.IADD R14, R14, 0x1, -R23.reuse ;  /* 0x000000010e0ed824 */ /* 0x100fe200078e0a17 */
[C---:B------:R-:W-:Y:S01]  /*5520*/  ISETP.GT.U32.AND P5, PT, R23.reuse, R15, PT ;  /* 0x0000000f1700720c */ /* 0x040fe20003fa4070 */
[----:B------:R-:W-:Y:S02]  /*5530*/  IMAD.MOV R0, RZ, RZ, -R0 ;  /* 0x000000ffff007224 */ /* 0x000fe400078e0a00 */
[----:B------:R-:W-:Y:S02]  /*5540*/  @!P1 IMAD.IADD R4, R4, 0x1, -R23 ;  /* 0x0000000104049824 */ /* 0x000fe400078e0a17 */
[C---:B------:R-:W-:Y:S02]  /*5550*/  IMAD R16, R23.reuse, R0, R16 ;  /* 0x0000000017107224 */ /* 0x040fe400078e0210 */
[----:B------:R-:W-:Y:S01]  /*5560*/  @!P0 IMAD.MOV R11, RZ, RZ, -R11 ;  /* 0x000000ffff0b8224 */ /* 0x000fe200078e0a0b */
[----:B------:R-:W-:Y:S01]  /*5570*/  ISETP.GE.AND P0, PT, R8, RZ, PT ;  /* 0x000000ff0800720c */ /* 0x000fe20003f06270 */
[----:B------:R-:W-:Y:S01]  /*5580*/  @!P6 IMAD.MOV R10, RZ, RZ, -R10 ;  /* 0x000000ffff0ae224 */ /* 0x000fe200078e0a0a */
[----:B------:R-:W-:Y:S01]  /*5590*/  ISETP.GT.U32.AND P6, PT, R23, R16, PT ;  /* 0x000000101700720c */ /* 0x000fe20003fc4070 */
[----:B------:R-:W-:Y:S01]  /*55a0*/  IMAD.MOV.U32 R8, RZ, RZ, R4 ;  /* 0x000000ffff087224 */ /* 0x000fe200078e0004 */
[----:B------:R-:W-:-:S02]  /*55b0*/  ISETP.GE.AND P1, PT, R7, RZ, PT ;  /* 0x000000ff0700720c */ /* 0x000fc40003f26270 */
[----:B------:R-:W-:Y:S01]  /*55c0*/  LOP3.LUT R7, R5, 0x15a, RZ, 0xfc, !PT ;  /* 0x0000015a05077812 */ /* 0x000fe200078efcff */
[--C-:B------:R-:W-:Y:S01]  /*55d0*/  @!P3 IMAD.IADD R17, R17, 0x1, -R23.reuse ;  /* 0x000000011111b824 */ /* 0x100fe200078e0a17 */
[----:B------:R-:W-:Y:S01]  /*55e0*/  ISETP.GE.AND P3, PT, R6, RZ, PT ;  /* 0x000000ff0600720c */ /* 0x000fe20003f66270 */
[----:B------:R-:W-:Y:S01]  /*55f0*/  @!P2 IMAD.MOV R8, RZ, RZ, -R8 ;  /* 0x000000ffff08a224 */ /* 0x000fe200078e0a08 */
[----:B------:R-:W-:Y:S01]  /*5600*/  STL [R1+0x2ac], R20 ;  /* 0x0002ac1401007387 */ /* 0x000fe20000100800 */
[----:B------:R-:W-:Y:S01]  /*5610*/  @!P5 IMAD.IADD R15, R15, 0x1, -R23 ;  /* 0x000000010f0fd824 */ /* 0x000fe200078e0a17 */
[----:B------:R-:W-:Y:S02]  /*5620*/  IABS R6, R7 ;  /* 0x0000000700067213 */ /* 0x000fe40000000000 */
[----:B------:R-:W-:Y:S01]  /*5630*/  LOP3.LUT R0, R5, 0x15c, RZ, 0xfc, !PT ;  /* 0x0000015c05007812 */ /* 0x000fe200078efcff */
[----:B------:R-:W-:Y:S01]  /*5640*/  STL [R1+0x2b0], R19 ;  /* 0x0002b01301007387 */ /* 0x000fe20000100800 */
[----:B------:R-:W-:-:S03]  /*5650*/  ISETP.GT.U32.AND P5, PT, R23, R15, PT ;  /* 0x0000000f1700720c */ /* 0x000fc60003fa4070 */
[----:B------:R-:W-:Y:S01]  /*5660*/  STL [R1+0x2b4], R11 ;  /* 0x0002b40b01007387 */ /* 0x000fe20000100800 */
[----:B------:R-:W-:-:S03]  /*5670*/  IABS R12, R0 ;  /* 0x00000000000c7213 */ /* 0x000fc60000000000 */
[----:B------:R-:W-:Y:S04]  /*5680*/  STL [R1+0x2b8], R10 ;  /* 0x0002b80a01007387 */ /* 0x000fe80000100800 */
[----:B------:R0:W-:Y:S01]  /*5690*/  STL [R1+0x2bc], R8 ;  /* 0x0002bc0801007387 */ /* 0x0001e20000100800 */
[----:B------:R-:W-:Y:S01]  /*56a0*/  @!P6 IMAD.IADD R16, R16, 0x1, -R23 ;  /* 0x000000011010e824 */ /* 0x000fe200078e0a17 */
[----:B------:R-:W-:Y:S01]  /*56b0*/  ISETP.GT.U32.AND P6, PT, R23, R17, PT ;  /* 0x000000111700720c */ /* 0x000fe20003fc4070 */
[----:B------:R-:W-:-:S04]  /*56c0*/  IMAD.HI.U32 R9, R3, R12, RZ ;  /* 0x0000000c03097227 */ /* 0x000fc800078e00ff */
[----:B0-----:R-:W-:-:S04]  /*56d0*/  IMAD.HI.U32 R8, R3, R6, RZ ;  /* 0x0000000603087227 */ /* 0x001fc800078e00ff */
[----:B------:R-:W-:Y:S02]  /*56e0*/  IMAD.MOV R8, RZ, RZ, -R8 ;  /* 0x000000ffff087224 */ /* 0x000fe400078e0a08 */
[----:B------:R-:W-:Y:S02]  /*56f0*/  IMAD.MOV R9, RZ, RZ, -R9 ;  /* 0x000000ffff097224 */ /* 0x000fe400078e0a09 */
[----:B------:R-:W-:Y:S02]  /*5700*/  IMAD R6, R23, R8, R6 ;  /* 0x0000000817067224 */ /* 0x000fe400078e0206 */
[--C-:B------:R-:W-:Y:S02]  /*5710*/  @!P5 IMAD.IADD R15, R15, 0x1, -R23.reuse ;  /* 0x000000010f0fd824 */ /* 0x100fe400078e0a17 */
[C---:B------:R-:W-:Y:S01]  /*5720*/  IMAD R12, R23.reuse, R9, R12 ;  /* 0x00000009170c7224 */ /* 0x040fe200078e020c */
[----:B------:R-:W-:Y:S01]  /*5730*/  ISETP.GT.U32.AND P5, PT, R23, R6, PT ;  /* 0x000000061700720c */ /* 0x000fe20003fa4070 */
[----:B------:R-:W-:-:S03]  /*5740*/  @!P6 IMAD.IADD R17, R17, 0x1, -R23 ;  /* 0x000000011111e824 */ /* 0x000fc600078e0a17 */
[----:B------:R-:W-:Y:S02]  /*5750*/  ISETP.GT.U32.AND P6, PT, R23, R12, PT ;  /* 0x0000000c1700720c */ /* 0x000fe40003fc4070 */
[----:B------:R-:W-:Y:S02]  /*5760*/  LOP3.LUT R10, R5, 0x158, RZ, 0xfc, !PT ;  /* 0x00000158050a7812 */ /* 0x000fe400078efcff */
[----:B------:R-:W-:Y:S02]  /*5770*/  ISETP.GT.U32.AND P2, PT, R23, R16, PT ;  /* 0x000000101700720c */ /* 0x000fe40003f44070 */
[----:B------:R-:W-:Y:S01]  /*5780*/  LOP3.LUT R8, R5, 0x154, RZ, 0xfc, !PT ;  /* 0x0000015405087812 */ /* 0x000fe200078efcff */
[----:B------:R-:W-:Y:S01]  /*5790*/  IMAD.MOV.U32 R20, RZ, RZ, R14 ;  /* 0x000000ffff147224 */ /* 0x000fe200078e000e */
[----:B------:R-:W-:Y:S01]  /*57a0*/  IABS R13, R10 ;  /* 0x0000000a000d7213 */ /* 0x000fe20000000000 */
[----:B------:R-:W-:Y:S01]  /*57b0*/  @!P5 IMAD.IADD R6, R6, 0x1, -R23 ;  /* 0x000000010606d824 */ /* 0x000fe200078e0a17 */
[----:B------:R-:W-:Y:S01]  /*57c0*/  IABS R11, R8 ;  /* 0x00000008000b7213 */ /* 0x000fe20000000000 */
[----:B------:R-:W-:-:S02]  /*57d0*/  @!P4 IMAD.MOV R20, RZ, RZ, -R20 ;  /* 0x000000ffff14c224 */ /* 0x000fc400078e0a14 */
[----:B------:R-:W-:Y:S01]  /*57e0*/  IMAD.HI.U32 R18, R3, R13, RZ ;  /* 0x0000000d03127227 */ /* 0x000fe200078e00ff */
[----:B------:R-:W-:Y:S02]  /*57f0*/  ISETP.GT.U32.AND P4, PT, R23, R6, PT ;  /* 0x000000061700720c */ /* 0x000fe40003f84070 */
[----:B------:R-:W-:Y:S01]  /*5800*/  LOP3.LUT R4, R5, 0x156, RZ, 0xfc, !PT ;  /* 0x0000015605047812 */ /* 0x000fe200078efcff */
[----:B------:R-:W-:Y:S02]  /*5810*/  @!P6 IMAD.IADD R12, R12, 0x1, -R23 ;  /* 0x000000010c0ce824 */ /* 0x000fe400078e0a17 */
[----:B------:R-:W-:Y:S01]  /*5820*/  IMAD.HI.U32 R14, R3, R11, RZ ;  /* 0x0000000b030e7227 */ /* 0x000fe200078e00ff */
[----:B------:R-:W-:-:S03]  /*5830*/  IABS R9, R4 ;  /* 0x0000000400097213 */ /* 0x000fc60000000000 */
[----:B------:R-:W-:Y:S02]  /*5840*/  @!P2 IMAD.IADD R16, R16, 0x1, -R23 ;  /* 0x000000011010a824 */ /* 0x000fe400078e0a17 */
[----:B------:R-:W-:Y:S01]  /*5850*/  IMAD.MOV R18, RZ, RZ, -R18 ;  /* 0x000000ffff127224 */ /* 0x000fe200078e0a12 */
[C---:B------:R-:W-:Y:S01]  /*5860*/  ISETP.GT.U32.AND P5, PT, R23.reuse, R12, PT ;  /* 0x0000000c1700720c */ /* 0x040fe20003fa4070 */
[----:B------:R-:W-:Y:S02]  /*5870*/  IMAD.MOV R14, RZ, RZ, -R14 ;  /* 0x000000ffff0e7224 */ /* 0x000fe400078e0a0e */
[C---:B------:R-:W-:Y:S02]  /*5880*/  IMAD R13, R23.reuse, R18, R13 ;  /* 0x00000012170d7224 */ /* 0x040fe400078e020d */
[----:B------:R-:W-:Y:S02]  /*5890*/  IMAD.MOV.U32 R19, RZ, RZ, R17 ;  /* 0x000000ffff137224 */ /* 0x000fe400078e0011 */
[----:B------:R-:W-:Y:S01]  /*58a0*/  @!P1 IMAD.MOV R16, RZ, RZ, -R16 ;  /* 0x000000ffff109224 */ /* 0x000fe200078e0a10 */
[----:B------:R-:W-:Y:S01]  /*58b0*/  ISETP.GE.AND P1, PT, R10, RZ, PT ;  /* 0x000000ff0a00720c */ /* 0x000fe20003f26270 */
[----:B------:R-:W-:Y:S01]  /*58c0*/  IMAD R10, R23, R14, R11 ;  /* 0x0000000e170a7224 */ /* 0x000fe200078e020b */
[----:B------:R-:W-:Y:S01]  /*58d0*/  ISETP.GE.AND P2, PT, R0, RZ, PT ;  /* 0x000000ff0000720c */ /* 0x000fe20003f46270 */
[----:B------:R-:W-:-:S04]  /*58e0*/  IMAD.HI.U32 R0, R3, R9, RZ ;  /* 0x0000000903007227 */ /* 0x000fc800078e00ff */
[----:B------:R-:W-:Y:S01]  /*58f0*/  @!P0 IMAD.MOV R19, RZ, RZ, -R19 ;  /* 0x000000ffff138224 */ /* 0x000fe200078e0a13 */
[C---:B------:R-:W-:Y:S01]  /*5900*/  ISETP.GT.U32.AND P0, PT, R23.reuse, R13, PT ;  /* 0x0000000d1700720c */ /* 0x040fe20003f04070 */
[--C-:B------:R-:W-:Y:S01]  /*5910*/  @!P4 IMAD.IADD R6, R6, 0x1, -R23.reuse ;  /* 0x000000010606c824 */ /* 0x100fe200078e0a17 */
[C---:B------:R-:W-:Y:S01]  /*5920*/  ISETP.GT.U32.AND P4, PT, R23.reuse, R10, PT ;  /* 0x0000000a1700720c */ /* 0x040fe20003f84070 */
[----:B------:R-:W-:Y:S02]  /*5930*/  IMAD.MOV R0, RZ, RZ, -R0 ;  /* 0x000000ffff007224 */ /* 0x000fe400078e0a00 */
[----:B------:R-:W-:Y:S02]  /*5940*/  @!P5 IMAD.IADD R12, R12, 0x1, -R23 ;  /* 0x000000010c0cd824 */ /* 0x000fe400078e0a17 */
[----:B------:R-:W-:Y:S01]  /*5950*/  IMAD R9, R23, R0, R9 ;  /* 0x0000000017097224 */ /* 0x000fe200078e0209 */
[----:B------:R-:W-:Y:S01]  /*5960*/  ISETP.GE.AND P6, PT, R7, RZ, PT ;  /* 0x000000ff0700720c */ /* 0x000fe20003fc6270 */
[----:B------:R-:W-:Y:S01]  /*5970*/  @!P3 IMAD.MOV R15, RZ, RZ, -R15 ;  /* 0x000000ffff0fb224 */ /* 0x000fe200078e0a0f */
[----:B------:R-:W-:Y:S01]  /*5980*/  LOP3.LUT R7, R5, 0x152, RZ, 0xfc, !PT ;  /* 0x0000015205077812 */ /* 0x000fe200078efcff */
[----:B------:R-:W-:Y:S01]  /*5990*/  IMAD.MOV.U32 R14, RZ, RZ, R12 ;  /* 0x000000ffff0e7224 */ /* 0x000fe200078e000c */
[----:B------:R-:W-:-:S02]  /*59a0*/  ISETP.GT.U32.AND P3, PT, R23, R9, PT ;  /* 0x000000091700720c */ /* 0x000fc40003f64070 */
[----:B------:R-:W-:Y:S01]  /*59b0*/  ISETP.GE.AND P5, PT, R4, RZ, PT ;  /* 0x000000ff0400720c */ /* 0x000fe20003fa6270 */
[--C-:B------:R-:W-:Y:S01]  /*59c0*/  @!P0 IMAD.IADD R13, R13, 0x1, -R23.reuse ;  /* 0x000000010d0d8824 */ /* 0x100fe200078e0a17 */
[----:B------:R-:W-:Y:S01]  /*59d0*/  LOP3.LUT R4, R5, 0x150, RZ, 0xfc, !PT ;  /* 0x0000015005047812 */ /* 0x000fe200078efcff */
[----:B------:R-:W-:Y:S01]  /*59e0*/  @!P2 IMAD.MOV R14, RZ, RZ, -R14 ;  /* 0x000000ffff0ea224 */ /* 0x000fe200078e0a0e */
[----:B------:R-:W-:Y:S01]  /*59f0*/  IABS R0, R7 ;  /* 0x0000000700007213 */ /* 0x000fe20000000000 */
[----:B------:R-:W-:Y:S01]  /*5a00*/  STL [R1+0x230], R20 ;  /* 0x0002301401007387 */ /* 0x000fe20000100800 */
[----:B------:R-:W-:Y:S01]  /*5a10*/  @!P4 IMAD.IADD R10, R10, 0x1, -R23 ;  /* 0x000000010a0ac824 */ /* 0x000fe200078e0a17 */
[----:B------:R-:W-:Y:S02]  /*5a20*/  IABS R12, R4 ;  /* 0x00000004000c7213 */ /* 0x000fe40000000000 */
[----:B------:R-:W-:Y:S01]  /*5a30*/  STL [R1+0x234], R19 ;  /* 0x0002341301007387 */ /* 0x000fe20000100800 */
[----:B------:R-:W-:Y:S01]  /*5a40*/  ISETP.GT.U32.AND P2, PT, R23, R13, PT ;  /* 0x0000000d1700720c */ /* 0x000fe20003f44070 */
[----:B------:R-:W-:-:S02]  /*5a50*/  IMAD.HI.U32 R11, R3, R0, RZ ;  /* 0x00000000030b7227 */ /* 0x000fc400078e00ff */
[----:B------:R-:W-:Y:S01]  /*5a60*/  STL [R1+0x244], R16 ;  /* 0x0002441001007387 */ /* 0x000fe20000100800 */
[----:B------:R-:W-:-:S03]  /*5a70*/  ISETP.GT.U32.AND P4, PT, R23, R10, PT ;  /* 0x0000000a1700720c */ /* 0x000fc60003f84070 */
[----:B------:R-:W-:Y:S04]  /*5a80*/  STL [R1+0x294], R15 ;  /* 0x0002940f01007387 */ /* 0x000fe80000100800 */
[----:B------:R0:W-:Y:S01]  /*5a90*/  STL [R1+0x29c], R14 ;  /* 0x00029c0e01007387 */ /* 0x0001e20000100800 */
[----:B------:R-:W-:Y:S02]  /*5aa0*/  IMAD.MOV R11, RZ, RZ, -R11 ;  /* 0x000000ffff0b7224 */ /* 0x000fe400078e0a0b */
[----:B------:R-:W-:Y:S02]  /*5ab0*/  @!P3 IMAD.IADD R9, R9, 0x1, -R23 ;  /* 0x000000010909b824 */ /* 0x000fe400078e0a17 */
[----:B0-----:R-:W-:Y:S02]  /*5ac0*/  IMAD.MOV.U32 R14, RZ, RZ, R6 ;  /* 0x000000ffff0e7224 */ /* 0x001fe400078e0006 */
[----:B------:R-:W-:-:S04]  /*5ad0*/  IMAD.HI.U32 R6, R3, R12, RZ ;  /* 0x0000000c03067227 */ /* 0x000fc800078e00ff */
[----:B------:R-:W-:Y:S02]  /*5ae0*/  IMAD.MOV R6, RZ, RZ, -R6 ;  /* 0x000000ffff067224 */ /* 0x000fe400078e0a06 */
[C---:B------:R-:W-:Y:S01]  /*5af0*/  IMAD R0, R23.reuse, R11, R0 ;  /* 0x0000000b17007224 */ /* 0x040fe200078e0200 */
[C---:B------:R-:W-:Y:S01]  /*5b00*/  ISETP.GT.U32.AND P3, PT, R23.reuse, R9, PT ;  /* 0x000000091700720c */ /* 0x040fe20003f64070 */
[----:B------:R-:W-:Y:S02]  /*5b10*/  IMAD R12, R23, R6, R12 ;  /* 0x00000006170c7224 */ /* 0x000fe400078e020c */
[--C-:B------:R-:W-:Y:S01]  /*5b20*/  @!P2 IMAD.IADD R13, R13, 0x1, -R23.reuse ;  /* 0x000000010d0da824 */ /* 0x100fe200078e0a17 */
[C---:B------:R-:W-:Y:S01]  /*5b30*/  ISETP.GT.U32.AND P2, PT, R23.reuse, R0, PT ;  /* 0x000000001700720c */ /* 0x040fe20003f44070 */
[----:B------:R-:W-:Y:S01]  /*5b40*/  @!P4 IMAD.IADD R10, R10, 0x1, -R23 ;  /* 0x000000010a0ac824 */ /* 0x000fe200078e0a17 */
[----:B------:R-:W-:Y:S02]  /*5b50*/  ISETP.GT.U32.AND P4, PT, R23, R12, PT ;  /* 0x0000000c1700720c */ /* 0x000fe40003f84070 */
[----:B------:R-:W-:-:S02]  /*5b60*/  ISETP.GE.AND P0, PT, R8, RZ, PT ;  /* 0x000000ff0800720c */ /* 0x000fc40003f06270 */
[----:B------:R-:W-:-:S03]  /*5b70*/  LOP3.LUT R8, R5, 0x14e, RZ, 0xfc, !PT ;  /* 0x0000014e05087812 */ /* 0x000fc600078efcff */
[----:B------:R-:W-:Y:S01]  /*5b80*/  @!P3 IMAD.IADD R9, R9, 0x1, -R23 ;  /* 0x000000010909b824 */ /* 0x000fe200078e0a17 */
[----:B------:R-:W-:Y:S02]  /*5b90*/  IABS R11, R8 ;  /* 0x00000008000b7213 */ /* 0x000fe40000000000 */
[----:B------:R-:W-:Y:S01]  /*5ba0*/  ISETP.GE.AND P3, PT, R4, RZ, PT ;  /* 0x000000ff0400720c */ /* 0x000fe20003f66270 */
[----:B------:R-:W-:Y:S01]  /*5bb0*/  IMAD.MOV.U32 R16, RZ, RZ, R13 ;  /* 0x000000ffff107224 */ /* 0x000fe200078e000d */
[----:B------:R-:W-:Y:S01]  /*5bc0*/  LOP3.LUT R4, R5, 0x14c, RZ, 0xfc, !PT ;  /* 0x0000014c05047812 */ /* 0x000fe200078efcff */
[----:B------:R-:W-:Y:S02]  /*5bd0*/  @!P2 IMAD.IADD R0, R0, 0x1, -R23 ;  /* 0x000000010000a824 */ /* 0x000fe400078e0a17 */
[----:B------:R-:W-:Y:S01]  /*5be0*/  @!P6 IMAD.MOV R14, RZ, RZ, -R14 ;  /* 0x000000ffff0ee224 */ /* 0x000fe200078e0a0e */
[----:B------:R-:W-:Y:S01]  /*5bf0*/  ISETP.GE.AND P6, PT, R7, RZ, PT ;  /* 0x000000ff0700720c */ /* 0x000fe20003fc6270 */
[----:B------:R-:W-:Y:S01]  /*5c00*/  IMAD.HI.U32 R15, R3, R11, RZ ;  /* 0x0000000b030f7227 */ /* 0x000fe200078e00ff */
[----:B------:R-:W-:-:S03]  /*5c10*/  IABS R7, R4 ;  /* 0x0000000400077213 */ /* 0x000fc60000000000 */
[----:B------:R-:W-:Y:S01]  /*5c20*/  @!P4 IMAD.IADD R12, R12, 0x1, -R23 ;  /* 0x000000010c0cc824 */ /* 0x000fe200078e0a17 */
[----:B------:R-:W-:Y:S01]  /*5c30*/  LOP3.LUT R6, R5, 0x14a, RZ, 0xfc, !PT ;  /* 0x0000014a05067812 */ /* 0x000fe200078efcff */
[----:B------:R-:W-:Y:S01]  /*5c40*/  @!P1 IMAD.MOV R16, RZ, RZ, -R16 ;  /* 0x000000ffff109224 */ /* 0x000fe200078e0a10 */
[C---:B------:R-:W-:Y:S01]  /*5c50*/  ISETP.GT.U32.AND P1, PT, R23.reuse, R0, PT ;  /* 0x000000001700720c */ /* 0x040fe20003f24070 */
[----:B------:R-:W-:Y:S01]  /*5c60*/  IMAD.MOV R15, RZ, RZ, -R15 ;  /* 0x000000ffff0f7224 */ /* 0x000fe200078e0a0f */
[----:B------:R-:W-:Y:S01]  /*5c70*/  ISETP.GE.AND P2, PT, R8, RZ, PT ;  /* 0x000000ff0800720c */ /* 0x000fe20003f46270 */
[----:B------:R0:W-:Y:S01]  /*5c80*/  STL [R1+0x2a4], R14 ;  /* 0x0002a40e01007387 */ /* 0x0001e20000100800 */
[----:B------:R-:W-:Y:S01]  /*5c90*/  ISETP.GT.U32.AND P4, PT, R23, R12, PT ;  /* 0x0000000c1700720c */ /* 0x000fe20003f84070 */
[----:B------:R-:W-:-:S04]  /*5ca0*/  IMAD.HI.U32 R8, R3, R7, RZ ;  /* 0x0000000703087227 */ /* 0x000fc800078e00ff */
[C---:B------:R-:W-:Y:S02]  /*5cb0*/  IMAD R11, R23.reuse, R15, R11 ;  /* 0x0000000f170b7224 */ /* 0x040fe400078e020b */
[----:B------:R-:W-:Y:S01]  /*5cc0*/  IMAD.MOV.U32 R13, RZ, RZ, R9 ;  /* 0x000000ffff0d7224 */ /* 0x000fe200078e0009 */
[----:B0-----:R-:W-:Y:S01]  /*5cd0*/  IABS R14, R6 ;  /* 0x00000006000e7213 */ /* 0x001fe20000000000 */
[----:B------:R-:W-:Y:S02]  /*5ce0*/  IMAD.MOV R8, RZ, RZ, -R8 ;  /* 0x000000ffff087224 */ /* 0x000fe400078e0a08 */
[----:B------:R-:W-:Y:S01]  /*5cf0*/  @!P5 IMAD.MOV R13, RZ, RZ, -R13 ;  /* 0x000000ffff0dd224 */ /* 0x000fe200078e0a0d */
[----:B------:R-:W-:Y:S01]  /*5d00*/  ISETP.GT.U32.AND P5, PT, R23, R11, PT ;  /* 0x0000000b1700720c */ /* 0x000fe20003fa4070 */
[----:B------:R-:W-:-:S04]  /*5d10*/  IMAD.HI.U32 R9, R3, R14, RZ ;  /* 0x0000000e03097227 */ /* 0x000fc800078e00ff */
[C---:B------:R-:W-:Y:S02]  /*5d20*/  IMAD R7, R23.reuse, R8, R7 ;  /* 0x0000000817077224 */ /* 0x040fe400078e0207 */
[----:B------:R-:W-:Y:S02]  /*5d30*/  IMAD.MOV R9, RZ, RZ, -R9 ;  /* 0x000000ffff097224 */ /* 0x000fe400078e0a09 */
[--C-:B------:R-:W-:Y:S02]  /*5d40*/  @!P1 IMAD.IADD R0, R0, 0x1, -R23.reuse ;  /* 0x0000000100009824 */ /* 0x100fe400078e0a17 */
[----:B------:R-:W-:Y:S01]  /*5d50*/  @!P4 IMAD.IADD R12, R12, 0x1, -R23 ;  /* 0x000000010c0cc824 */ /* 0x000fe200078e0a17 */
[C---:B------:R-:W-:Y:S01]  /*5d60*/  ISETP.GT.U32.AND P4, PT, R23.reuse, R7, PT ;  /* 0x000000071700720c */ /* 0x040fe20003f84070 */
[----:B------:R-:W-:Y:S02]  /*5d70*/  IMAD R14, R23, R9, R14 ;  /* 0x00000009170e7224 */ /* 0x000fe400078e020e */
[----:B------:R-:W-:-:S02]  /*5d80*/  IMAD.MOV.U32 R15, RZ, RZ, R0 ;  /* 0x000000ffff0f7224 */ /* 0x000fc400078e0000 */
[----:B------:R-:W-:Y:S02]  /*5d90*/  @!P5 IMAD.IADD R11, R11, 0x1, -R23 ;  /* 0x000000010b0bd824 */ /* 0x000fe400078e0a17 */
[----:B------:R-:W-:Y:S01]  /*5da0*/  @!P6 IMAD.MOV R15, RZ, RZ, -R15 ;  /* 0x000000ffff0fe224 */ /* 0x000fe200078e0a0f */
[C---:B------:R-:W-:Y:S01]  /*5db0*/  ISETP.GT.U32.AND P6, PT, R23.reuse, R14, PT ;  /* 0x0000000e1700720c */ /* 0x040fe20003fc4070 */
[----:B------:R-:W-:Y:S01]  /*5dc0*/  @!P0 IMAD.MOV R10, RZ, RZ, -R10 ;  /* 0x000000ffff0a8224 */ /* 0x000fe200078e0a0a */
[----:B------:R-:W-:Y:S01]  /*5dd0*/  ISETP.GT.U32.AND P5, PT, R23, R11, PT ;  /* 0x0000000b1700720c */ /* 0x000fe20003fa4070 */
[----:B------:R-:W-:Y:S02]  /*5de0*/  STL [R1+0x2a0], R16 ;  /* 0x0002a01001007387 */ /* 0x000fe40000100800 */
[----:B------:R-:W-:Y:S02]  /*5df0*/  @!P4 IMAD.IADD R7, R7, 0x1, -R23 ;  /* 0x000000010707c824 */ /* 0x000fe400078e0a17 */
[----:B------:R0:W-:Y:S01]  /*5e00*/  STL [R1+0x278], R13 ;  /* 0x0002780d01007387 */ /* 0x0001e20000100800 */
[----:B------:R-:W-:-:S03]  /*5e10*/  LOP3.LUT R9, R5, 0x146, RZ, 0xfc, !PT ;  /* 0x0000014605097812 */ /* 0x000fc600078efcff */
[----:B------:R1:W-:Y:S01]  /*5e20*/  STL [R1+0x27c], R10 ;  /* 0x00027c0a01007387 */ /* 0x0003e20000100800 */
[----:B------:R-:W-:Y:S01]  /*5e30*/  ISETP.GT.U32.AND P4, PT, R23, R7, PT ;  /* 0x000000071700720c */ /* 0x000fe20003f84070 */
[----:B------:R-:W-:Y:S01]  /*5e40*/  @!P6 IMAD.IADD R14, R14, 0x1, -R23 ;  /* 0x000000010e0ee824 */ /* 0x000fe200078e0a17 */
[----:B------:R-:W-:Y:S01]  /*5e50*/  ISETP.GE.AND P1, PT, R6, RZ, PT ;  /* 0x000000ff0600720c */ /* 0x000fe20003f26270 */
[----:B0-----:R-:W-:Y:S01]  /*5e60*/  IMAD.MOV.U32 R13, RZ, RZ, R12 ;  /* 0x000000ffff0d7224 */ /* 0x001fe200078e000c */
[----:B-1----:R-:W-:-:S03]  /*5e70*/  LOP3.LUT R10, R5, 0x148, RZ, 0xfc, !PT ;  /* 0x00000148050a7812 */ /* 0x002fc600078efcff */
[----:B------:R-:W-:Y:S01]  /*5e80*/  @!P3 IMAD.MOV R13, RZ, RZ, -R13 ;  /* 0x000000ffff0db224 */ /* 0x000fe200078e0a0d */
[----:B------:R-:W-:Y:S02]  /*5e90*/  IABS R8, R9 ;  /* 0x0000000900087213 */ /* 0x000fe40000000000 */
[----:B------:R-:W-:Y:S02]  /*5ea0*/  IABS R6, R10 ;  /* 0x0000000a00067213 */ /* 0x000fe40000000000 */
[----:B------:R-:W-:Y:S01]  /*5eb0*/  ISETP.GE.AND P0, PT, R4, RZ, PT ;  /* 0x000000ff0400720c */ /* 0x000fe20003f06270 */
[----:B------:R-:W-:Y:S01]  /*5ec0*/  @!P5 IMAD.IADD R11, R11, 0x1, -R23 ;  /* 0x000000010b0bd824 */ /* 0x000fe200078e0a17 */
[----:B------:R-:W-:Y:S02]  /*5ed0*/  LOP3.LUT R4, R5, 0x144, RZ, 0xfc, !PT ;  /* 0x0000014405047812 */ /* 0x000fe400078efcff */
[----:B------:R-:W-:Y:S01]  /*5ee0*/  ISETP.GT.U32.AND P6, PT, R23, R14, PT ;  /* 0x0000000e1700720c */ /* 0x000fe20003fc4070 */
[----:B------:R-:W-:Y:S01]  /*5ef0*/  IMAD.HI.U32 R12, R3, R6, RZ ;  /* 0x00000006030c7227 */ /* 0x000fe200078e00ff */
[----:B------:R-:W-:Y:S01]  /*5f00*/  ISETP.GE.AND P5, PT, R9, RZ, PT ;  /* 0x000000ff0900720c */ /* 0x000fe20003fa6270 */
[----:B------:R-:W-:Y:S01]  /*5f10*/  STL [R1+0x290], R15 ;  /* 0x0002900f01007387 */ /* 0x000fe20000100800 */
[----:B------:R-:W-:Y:S01]  /*5f20*/  IABS R0, R4 ;  /* 0x0000000400007213 */ /* 0x000fe20000000000 */
[----:B------:R-:W-:-:S02]  /*5f30*/  IMAD.HI.U32 R9, R3, R8, RZ ;  /* 0x0000000803097227 */ /* 0x000fc400078e00ff */
[----:B------:R0:W-:Y:S02]  /*5f40*/  STL [R1+0x28c], R13 ;  /* 0x00028c0d01007387 */ /* 0x0001e40000100800 */
[----:B------:R-:W-:Y:S01]  /*5f50*/  IMAD.MOV R12, RZ, RZ, -R12 ;  /* 0x000000ffff0c7224 */ /* 0x000fe200078e0a0c */
[----:B------:R-:W-:Y:S01]  /*5f60*/  ISETP.GE.AND P3, PT, R10, RZ, PT ;  /* 0x000000ff0a00720c */ /* 0x000fe20003f66270 */
[----:B------:R-:W-:Y:S02]  /*5f70*/  IMAD.MOV R9, RZ, RZ, -R9 ;  /* 0x000000ffff097224 */ /* 0x000fe400078e0a09 */
[----:B------:R-:W-:Y:S02]  /*5f80*/  @!P4 IMAD.IADD R7, R7, 0x1, -R23 ;  /* 0x000000010707c824 */ /* 0x000fe400078e0a17 */
[----:B0-----:R-:W-:Y:S02]  /*5f90*/  IMAD.MOV.U32 R13, RZ, RZ, R11 ;  /* 0x000000ffff0d7224 */ /* 0x001fe400078e000b */
[----:B------:R-:W-:-:S04]  /*5fa0*/  IMAD.HI.U32 R10, R3, R0, RZ ;  /* 0x00000000030a7227 */ /* 0x000fc800078e00ff */
[----:B------:R-:W-:Y:S01]  /*5fb0*/  @!P2 IMAD.MOV R13, RZ, RZ, -R13 ;  /* 0x000000ffff0da224 */ /* 0x000fe200078e0a0d */
[----:B------:R-:W-:Y:S01]  /*5fc0*/  ISETP.GE.AND P2, PT, R4, RZ, PT ;  /* 0x000000ff0400720c */ /* 0x000fe20003f46270 */
[C---:B------:R-:W-:Y:S02]  /*5fd0*/  IMAD R6, R23.reuse, R12, R6 ;  /* 0x0000000c17067224 */ /* 0x040fe400078e0206 */
[C---:B------:R-:W-:Y:S02]  /*5fe0*/  IMAD R4, R23.reuse, R9, R8 ;  /* 0x0000000917047224 */ /* 0x040fe400078e0208 */
[----:B------:R-:W-:Y:S02]  /*5ff0*/  IMAD.MOV.U32 R11, RZ, RZ, R7 ;  /* 0x000000ffff0b7224 */ /* 0x000fe400078e0007 */
[----:B------:R-:W-:Y:S02]  /*6000*/  IMAD.MOV R10, RZ, RZ, -R10 ;  /* 0x000000ffff0a7224 */ /* 0x000fe400078e0a0a */
[----:B------:R-:W-:Y:S01]  /*6010*/  @!P6 IMAD.IADD R14, R14, 0x1, -R23 ;  /* 0x000000010e0ee824 */ /* 0x000fe200078e0a17 */
[C---:B------:R-:W-:Y:S01]  /*6020*/  ISETP.GT.U32.AND P4, PT, R23.reuse, R6, PT ;  /* 0x000000061700720c */ /* 0x040fe20003f84070 */
[----:B------:R-:W-:Y:S01]  /*6030*/  @!P0 IMAD.MOV R11, RZ, RZ, -R11 ;  /* 0x000000ffff0b8224 */ /* 0x000fe200078e0a0b */
[C---:B------:R-:W-:Y:S01]  /*6040*/  ISETP.GT.U32.AND P0, PT, R23.reuse, R4, PT ;  /* 0x000000041700720c */ /* 0x040fe20003f04070 */
[----:B------:R-:W-:-:S02]  /*6050*/  IMAD R0, R23, R10, R0 ;  /* 0x0000000a17007224 */ /* 0x000fc400078e0200 */
[----:B------:R-:W-:-:S04]  /*6060*/  IMAD.MOV.U32 R16, RZ, RZ, R14 ;  /* 0x000000ffff107224 */ /* 0x000fc800078e000e */
[----:B------:R-:W-:Y:S01]  /*6070*/  @!P1 IMAD.MOV R16, RZ, RZ, -R16 ;  /* 0x000000ffff109224 */ /* 0x000fe200078e0a10 */
[----:B------:R-:W-:Y:S02]  /*6080*/  ISETP.GT.U32.AND P1, PT, R23, R0, PT ;  /* 0x000000001700720c */ /* 0x000fe40003f24070 */
[----:B------:R-:W-:Y:S01]  /*6090*/  LOP3.LUT R10, R5, 0x142, RZ, 0xfc, !PT ;  /* 0x00000142050a7812 */ /* 0x000fe200078efcff */
[--C-:B------:R-:W-:Y:S02]  /*60a0*/  @!P4 IMAD.IADD R6, R6, 0x1, -R23.reuse ;  /* 0x000000010606c824 */ /* 0x100fe400078e0a17 */
[----:B------:R-:W-:Y:S01]  /*60b0*/  @!P0 IMAD.IADD R4, R4, 0x1, -R23 ;  /* 0x0000000104048824 */ /* 0x000fe200078e0a17 */
[----:B------:R-:W-:Y:S02]  /*60c0*/  ISETP.GE.AND P6, PT, R10, RZ, PT ;  /* 0x000000ff0a00720c */ /* 0x000fe40003fc6270 */
[----:B------:R-:W-:Y:S02]  /*60d0*/  IABS R10, R10 ;  /* 0x0000000a000a7213 */ /* 0x000fe40000000000 */
[----:B------:R-:W-:-:S02]  /*60e0*/  ISETP.GT.U32.AND P4, PT, R23, R6, PT ;  /* 0x000000061700720c */ /* 0x000fc40003f84070 */
[----:B------:R-:W-:Y:S01]  /*60f0*/  LOP3.LUT R8, R5, 0x13e, RZ, 0xfc, !PT ;  /* 0x0000013e05087812 */ /* 0x000fe200078efcff */
[----:B------:R-:W-:Y:S01]  /*6100*/  IMAD.HI.U32 R14, R3, R10, RZ ;  /* 0x0000000a030e7227 */ /* 0x000fe200078e00ff */
[----:B------:R-:W-:-:S03]  /*6110*/  ISETP.GT.U32.AND P0, PT, R23, R4, PT ;  /* 0x000000041700720c */ /* 0x000fc60003f04070 */
[----:B------:R-:W-:Y:S01]  /*6120*/  @!P1 IMAD.IADD R0, R0, 0x1, -R23 ;  /* 0x0000000100009824 */ /* 0x000fe200078e0a17 */
[----:B------:R-:W-:Y:S01]  /*6130*/  IABS R12, R8 ;  /* 0x00000008000c7213 */ /* 0x000fe20000000000 */
[----:B------:R-:W-:Y:S01]  /*6140*/  IMAD.MOV R14, RZ, RZ, -R14 ;  /* 0x000000ffff0e7224 */ /* 0x000fe200078e0a0e */
[C---:B------:R-:W-:Y:S01]  /*6150*/  LOP3.LUT R7, R5.reuse, 0x140, RZ, 0xfc, !PT ;  /* 0x0000014005077812 */ /* 0x040fe200078efcff */
[----:B------:R0:W-:Y:S01]  /*6160*/  STL [R1+0x284], R13 ;  /* 0x0002840d01007387 */ /* 0x0001e20000100800 */
[----:B------:R-:W-:Y:S02]  /*6170*/  LOP3.LUT R9, R5, 0x13c, RZ, 0xfc, !PT ;  /* 0x0000013c05097812 */ /* 0x000fe400078efcff */
[C---:B------:R-:W-:Y:S01]  /*6180*/  ISETP.GT.U32.AND P1, PT, R23.reuse, R0, PT ;  /* 0x000000001700720c */ /* 0x040fe20003f24070 */
[----:B------:R1:W-:Y:S01]  /*6190*/  STL [R1+0x288], R11 ;  /* 0x0002880b01007387 */ /* 0x0003e20000100800 */
[----:B------:R-:W-:-:S03]  /*61a0*/  IMAD R10, R23, R14, R10 ;  /* 0x0000000e170a7224 */ /* 0x000fc600078e020a */
[----:B------:R2:W-:Y:S01]  /*61b0*/  STL [R1+0x280], R16 ;  /* 0x0002801001007387 */ /* 0x0005e20000100800 */
[----:B0-----:R-:W-:Y:S01]  /*61c0*/  IABS R13, R9 ;  /* 0x00000009000d7213 */ /* 0x001fe20000000000 */
[----:B------:R-:W-:Y:S01]  /*61d0*/  @!P4 IMAD.IADD R6, R6, 0x1, -R23 ;  /* 0x000000010606c824 */ /* 0x000fe200078e0a17 */
[----:B-1----:R-:W-:Y:S01]  /*61e0*/  IABS R11, R7 ;  /* 0x00000007000b7213 */ /* 0x002fe20000000000 */
[----:B--2---:R-:W-:-:S04]  /*61f0*/  IMAD.HI.U32 R16, R3, R12, RZ ;  /* 0x0000000c03107227 */ /* 0x004fc800078e00ff */
[----:B------:R-:W-:Y:S02]  /*6200*/  IMAD.MOV R16, RZ, RZ, -R16 ;  /* 0x000000ffff107224 */ /* 0x000fe400078e0a10 */
[----:B------:R-:W-:Y:S01]  /*6210*/  @!P0 IMAD.IADD R4, R4, 0x1, -R23 ;  /* 0x0000000104048824 */ /* 0x000fe200078e0a17 */
[----:B------:R-:W-:Y:S01]  /*6220*/  ISETP.GT.U32.AND P0, PT, R23, R10, PT ;  /* 0x0000000a1700720c */ /* 0x000fe20003f04070 */
[----:B------:R-:W-:-:S04]  /*6230*/  IMAD.HI.U32 R15, R3, R11, RZ ;  /* 0x0000000b030f7227 */ /* 0x000fc800078e00ff */
[----:B------:R-:W-:-:S04]  /*6240*/  IMAD.HI.U32 R14, R3, R13, RZ ;  /* 0x0000000d030e7227 */ /* 0x000fc800078e00ff */
[----:B------:R-:W-:Y:S02]  /*6250*/  IMAD.MOV.U32 R18, RZ, RZ, R6 ;  /* 0x000000ffff127224 */ /* 0x000fe400078e0006 */
[C---:B------:R-:W-:Y:S02]  /*6260*/  IMAD R6, R23.reuse, R16, R12 ;  /* 0x0000001017067224 */ /* 0x040fe400078e020c */
[----:B------:R-:W-:Y:S02]  /*6270*/  IMAD.MOV R15, RZ, RZ, -R15 ;  /* 0x000000ffff0f7224 */ /* 0x000fe400078e0a0f */
[----:B------:R-:W-:Y:S02]  /*6280*/  IMAD.MOV R14, RZ, RZ, -R14 ;  /* 0x000000ffff0e7224 */ /* 0x000fe400078e0a0e */
[----:B------:R-:W-:Y:S01]  /*6290*/  @!P1 IMAD.IADD R0, R0, 0x1, -R23 ;  /* 0x0000000100009824 */ /* 0x000fe200078e0a17 */
[C---:B------:R-:W-:Y:S01]  /*62a0*/  ISETP.GT.U32.AND P1, PT, R23.reuse, R6, PT ;  /* 0x000000061700720c */ /* 0x040fe20003f24070 */
[----:B------:R-:W-:-:S02]  /*62b0*/  IMAD R11, R23, R15, R11 ;  /* 0x0000000f170b7224 */ /* 0x000fc400078e020b */
[----:B------:R-:W-:Y:S02]  /*62c0*/  IMAD.MOV.U32 R17, RZ, RZ, R4 ;  /* 0x000000ffff117224 */ /* 0x000fe400078e0004 */
[C---:B------:R-:W-:Y:S02]  /*62d0*/  IMAD R4, R23.reuse, R14, R13 ;  /* 0x0000000e17047224 */ /* 0x040fe400078e020d */
[----:B------:R-:W-:Y:S02]  /*62e0*/  IMAD.MOV.U32 R15, RZ, RZ, R0 ;  /* 0x000000ffff0f7224 */ /* 0x000fe400078e0000 */
[----:B------:R-:W-:Y:S01]  /*62f0*/  @!P3 IMAD.MOV R18, RZ, RZ, -R18 ;  /* 0x000000ffff12b224 */ /* 0x000fe200078e0a12 */
[C---:B------:R-:W-:Y:S01]  /*6300*/  ISETP.GT.U32.AND P3, PT, R23.reuse, R11, PT ;  /* 0x0000000b1700720c */ /* 0x040fe20003f64070 */
[----:B------:R-:W-:Y:S02]  /*6310*/  @!P0 IMAD.IADD R10, R10, 0x1, -R23 ;  /* 0x000000010a0a8824 */ /* 0x000fe400078e0a17 */
[----:B------:R-:W-:Y:S01]  /*6320*/  @!P2 IMAD.MOV R15, RZ, RZ, -R15 ;  /* 0x000000ffff0fa224 */ /* 0x000fe200078e0a0f */
[----:B------:R-:W-:-:S02]  /*6330*/  ISETP.GT.U32.AND P2, PT, R23, R4, PT ;  /* 0x000000041700720c */ /* 0x000fc40003f44070 */
[----:B------:R-:W-:Y:S01]  /*6340*/  ISETP.GT.U32.AND P0, PT, R23, R10, PT ;  /* 0x0000000a1700720c */ /* 0x000fe20003f04070 */
[----:B------:R-:W-:Y:S01]  /*6350*/  @!P1 IMAD.IADD R6, R6, 0x1, -R23 ;  /* 0x0000000106069824 */ /* 0x000fe200078e0a17 */
[----:B------:R-:W-:Y:S01]  /*6360*/  ISETP.GE.AND P4, PT, R7, RZ, PT ;  /* 0x000000ff0700720c */ /* 0x000fe20003f86270 */
[----:B------:R-:W-:Y:S01]  /*6370*/  @!P5 IMAD.MOV R17, RZ, RZ, -R17 ;  /* 0x000000ffff11d224 */ /* 0x000fe200078e0a11 */
[----:B------:R-:W-:Y:S02]  /*6380*/  ISETP.GE.AND P5, PT, R8, RZ, PT ;  /* 0x000000ff0800720c */ /* 0x000fe40003fa6270 */
[C---:B------:R-:W-:Y:S02]  /*6390*/  LOP3.LUT R7, R5.reuse, 0x13a, RZ, 0xfc, !PT ;  /* 0x0000013a05077812 */ /* 0x040fe400078efcff */
[----:B------:R-:W-:Y:S01]  /*63a0*/  LOP3.LUT R8, R5, 0x138, RZ, 0xfc, !PT ;  /* 0x0000013805087812 */ /* 0x000fe200078efcff */
[--C-:B------:R-:W-:Y:S01]  /*63b0*/  @!P3 IMAD.IADD R11, R11, 0x1, -R23.reuse ;  /* 0x000000010b0bb824 */ /* 0x100fe200078e0a17 */
[----:B------:R-:W-:Y:S01]  /*63c0*/  ISETP.GT.U32.AND P1, PT, R23, R6, PT ;  /* 0x000000061700720c */ /* 0x000fe20003f24070 */
[----:B------:R-:W-:Y:S01]  /*63d0*/  @!P2 IMAD.IADD R4, R4, 0x1, -R23 ;  /* 0x000000010404a824 */ /* 0x000fe200078e0a17 */
[----:B------:R-:W-:-:S02]  /*63e0*/  IABS R13, R7 ;  /* 0x00000007000d7213 */ /* 0x000fc40000000000 */
[----:B------:R-:W-:Y:S01]  /*63f0*/  IABS R0, R8 ;  /* 0x0000000800007213 */ /* 0x000fe20000000000 */
[----:B------:R-:W-:Y:S01]  /*6400*/  @!P0 IMAD.IADD R10, R10, 0x1, -R23 ;  /* 0x000000010a0a8824 */ /* 0x000fe200078e0a17 */
[----:B------:R-:W-:Y:S01]  /*6410*/  ISETP.GT.U32.AND P3, PT, R23, R11, PT ;  /* 0x0000000b1700720c */ /* 0x000fe20003f64070 */
[----:B------:R-:W-:Y:S01]  /*6420*/  IMAD.HI.U32 R14, R3, R13, RZ ;  /* 0x0000000d030e7227 */ /* 0x000fe200078e00ff */
[----:B------:R-:W-:Y:S02]  /*6430*/  ISETP.GE.AND P0, PT, R9, RZ, PT ;  /* 0x000000ff0900720c */ /* 0x000fe40003f06270 */
[----:B------:R-:W-:Y:S01]  /*6440*/  ISETP.GT.U32.AND P2, PT, R23, R4, PT ;  /* 0x000000041700720c */ /* 0x000fe20003f44070 */
[----:B------:R-:W-:Y:S01]  /*6450*/  IMAD.HI.U32 R9, R3, R0, RZ ;  /* 0x0000000003097227 */ /* 0x000fe200078e00ff */
[----:B------:R-:W-:-:S03]  /*6460*/  LOP3.LUT R12, R5, 0x136, RZ, 0xfc, !PT ;  /* 0x00000136050c7812 */ /* 0x000fc600078efcff */
[----:B------:R-:W-:Y:S02]  /*6470*/  IMAD.MOV R14, RZ, RZ, -R14 ;  /* 0x000000ffff0e7224 */ /* 0x000fe400078e0a0e */
[----:B------:R-:W-:Y:S01]  /*6480*/  IMAD.MOV R9, RZ, RZ, -R9 ;  /* 0x000000ffff097224 */ /* 0x000fe200078e0a09 */
[----:B------:R-:W-:Y:S01]  /*6490*/  IABS R16, R12 ;  /* 0x0000000c00107213 */ /* 0x000fe20000000000 */
[----:B------:R-:W-:Y:S01]  /*64a0*/  @!P1 IMAD.IADD R6, R6, 0x1, -R23 ;  /* 0x0000000106069824 */ /* 0x000fe200078e0a17 */
[----:B------:R-:W-:Y:S01]  /*64b0*/  ISETP.GE.AND P1, PT, R12, RZ, PT ;  /* 0x000000ff0c00720c */ /* 0x000fe20003f26270 */
[C---:B------:R-:W-:Y:S02]  /*64c0*/  IMAD R13, R23.reuse, R14, R13 ;  /* 0x0000000e170d7224 */ /* 0x040fe400078e020d */
[----:B------:R-:W-:Y:S02]  /*64d0*/  IMAD R12, R23, R9, R0 ;  /* 0x00000009170c7224 */ /* 0x000fe400078e0200 */
[--C-:B------:R-:W-:Y:S01]  /*64e0*/  @!P3 IMAD.IADD R11, R11, 0x1, -R23.reuse ;  /* 0x000000010b0bb824 */ /* 0x100fe200078e0a17 */
[C---:B------:R-:W-:Y:S01]  /*64f0*/  ISETP.GT.U32.AND P3, PT, R23.reuse, R13, PT ;  /* 0x0000000d1700720c */ /* 0x040fe20003f64070 */
[----:B------:R-:W-:Y:S01]  /*6500*/  @!P2 IMAD.IADD R4, R4, 0x1, -R23 ;  /* 0x000000010404a824 */ /* 0x000fe200078e0a17 */
[----:B------:R-:W-:Y:S01]  /*6510*/  ISETP.GT.U32.AND P2, PT, R23, R12, PT ;  /* 0x0000000c1700720c */ /* 0x000fe20003f44070 */
[----:B------:R-:W-:Y:S01]  /*6520*/  STL [R1+0x274], R18 ;  /* 0x0002741201007387 */ /* 0x000fe20000100800 */
[----:B------:R-:W-:-:S03]  /*6530*/  LOP3.LUT R0, R5, 0x134, RZ, 0xfc, !PT ;  /* 0x0000013405007812 */ /* 0x000fc600078efcff */
[----:B------:R0:W-:Y:S01]  /*6540*/  STL [R1+0x270], R17 ;  /* 0x0002701101007387 */ /* 0x0001e20000100800 */
[----:B------:R-:W-:-:S03]  /*6550*/  IABS R9, R0 ;  /* 0x0000000000097213 */ /* 0x000fc60000000000 */
[----:B------:R1:W-:Y:S02]  /*6560*/  STL [R1+0x26c], R15 ;  /* 0x00026c0f01007387 */ /* 0x0003e40000100800 */
[----:B------:R-:W-:Y:S02]  /*6570*/  @!P3 IMAD.IADD R13, R13, 0x1, -R23 ;  /* 0x000000010d0db824 */ /* 0x000fe400078e0a17 */
[----:B0-----:R-:W-:Y:S02]  /*6580*/  IMAD.MOV.U32 R17, RZ, RZ, R10 ;  /* 0x000000ffff117224 */ /* 0x001fe400078e000a */
[----:B------:R-:W-:-:S04]  /*6590*/  IMAD.HI.U32 R10, R3, R16, RZ ;  /* 0x00000010030a7227 */ /* 0x000fc800078e00ff */
[----:B-1----:R-:W-:Y:S02]  /*65a0*/  IMAD.MOV.U32 R15, RZ, RZ, R11 ;  /* 0x000000ffff0f7224 */ /* 0x002fe400078e000b */
[----:B------:R-:W-:Y:S02]  /*65b0*/  @!P2 IMAD.IADD R12, R12, 0x1, -R23 ;  /* 0x000000010c0ca824 */ /* 0x000fe400078e0a17 */
[----:B------:R-:W-:Y:S02]  /*65c0*/  IMAD.MOV R10, RZ, RZ, -R10 ;  /* 0x000000ffff0a7224 */ /* 0x000fe400078e0a0a */
[----:B------:R-:W-:Y:S02]  /*65d0*/  IMAD.MOV.U32 R11, RZ, RZ, R6 ;  /* 0x000000ffff0b7224 */ /* 0x000fe400078e0006 */
[----:B------:R-:W-:Y:S01]  /*65e0*/  @!P6 IMAD.MOV R17, RZ, RZ, -R17 ;  /* 0x000000ffff11e224 */ /* 0x000fe200078e0a11 */
[C---:B------:R-:W-:Y:S01]  /*65f0*/  ISETP.GT.U32.AND P3, PT, R23.reuse, R13, PT ;  /* 0x0000000d1700720c */ /* 0x040fe20003f64070 */
[----:B------:R-:W-:Y:S01]  /*6600*/  @!P4 IMAD.MOV R15, RZ, RZ, -R15 ;  /* 0x000000ffff0fc224 */ /* 0x000fe200078e0a0f */
[C---:B------:R-:W-:Y:S01]  /*6610*/  ISETP.GT.U32.AND P2, PT, R23.reuse, R12, PT ;  /* 0x0000000c1700720c */ /* 0x040fe20003f44070 */
[----:B------:R-:W-:-:S02]  /*6620*/  IMAD R16, R23, R10, R16 ;  /* 0x0000000a17107224 */ /* 0x000fc400078e0210 */
[----:B------:R-:W-:Y:S01]  /*6630*/  @!P5 IMAD.MOV R11, RZ, RZ, -R11 ;  /* 0x000000ffff0bd224 */ /* 0x000fe200078e0a0b */
[----:B------:R-:W-:Y:S01]  /*6640*/  LOP3.LUT R6, R5, 0x132, RZ, 0xfc, !PT ;  /* 0x0000013205067812 */ /* 0x000fe200078efcff */
[----:B------:R-:W-:Y:S01]  /*6650*/  IMAD.HI.U32 R10, R3, R9, RZ ;  /* 0x00000009030a7227 */ /* 0x000fe200078e00ff */
[----:B------:R-:W-:Y:S03]  /*6660*/  STL [R1+0x25c], R17 ;  /* 0x00025c1101007387 */ /* 0x000fe60000100800 */
[----:B------:R-:W-:Y:S01]  /*6670*/  IMAD.MOV R10, RZ, RZ, -R10 ;  /* 0x000000ffff0a7224 */ /* 0x000fe200078e0a0a */
[----:B------:R-:W-:Y:S04]  /*6680*/  STL [R1+0x248], R15 ;  /* 0x0002480f01007387 */ /* 0x000fe80000100800 */
[----:B------:R0:W-:Y:S01]  /*6690*/  STL [R1+0x254], R11 ;  /* 0x0002540b01007387 */ /* 0x0001e20000100800 */
[----:B------:R-:W-:Y:S01]  /*66a0*/  ISETP.GE.AND P6, PT, R7, RZ, PT ;  /* 0x000000ff0700720c */ /* 0x000fe20003fc6270 */
[----:B------:R-:W-:-:S02]  /*66b0*/  IMAD R9, R23, R10, R9 ;  /* 0x0000000a17097224 */ /* 0x000fc400078e0209 */
[----:B------:R-:W-:Y:S01]  /*66c0*/  IMAD.MOV.U32 R7, RZ, RZ, R4 ;  /* 0x000000ffff077224 */ /* 0x000fe200078e0004 */
[----:B0-----:R-:W-:Y:S01]  /*66d0*/  IABS R11, R6 ;  /* 0x00000006000b7213 */ /* 0x001fe20000000000 */
[--C-:B------:R-:W-:Y:S01]  /*66e0*/  @!P3 IMAD.IADD R13, R13, 0x1, -R23.reuse ;  /* 0x000000010d0db824 */ /* 0x100fe200078e0a17 */
[----:B------:R-:W-:Y:S01]  /*66f0*/  ISETP.GT.U32.AND P3, PT, R23, R16, PT ;  /* 0x000000101700720c */ /* 0x000fe20003f64070 */
[----:B------:R-:W-:Y:S02]  /*6700*/  @!P2 IMAD.IADD R12, R12, 0x1, -R23 ;  /* 0x000000010c0ca824 */ /* 0x000fe400078e0a17 */
[----:B------:R-:W-:Y:S01]  /*6710*/  IMAD.HI.U32 R4, R3, R11, RZ ;  /* 0x0000000b03047227 */ /* 0x000fe200078e00ff */
[----:B------:R-:W-:-:S03]  /*6720*/  ISETP.GT.U32.AND P2, PT, R23, R9, PT ;  /* 0x000000091700720c */ /* 0x000fc60003f44070 */
[----:B------:R-:W-:Y:S01]  /*6730*/  IMAD.MOV R4, RZ, RZ, -R4 ;  /* 0x000000ffff047224 */ /* 0x000fe200078e0a04 */
[----:B------:R-:W-:Y:S01]  /*6740*/  ISETP.GE.AND P4, PT, R8, RZ, PT ;  /* 0x000000ff0800720c */ /* 0x000fe20003f86270 */
[----:B------:R-:W-:Y:S01]  /*6750*/  IMAD.MOV.U32 R15, RZ, RZ, R13 ;  /* 0x000000ffff0f7224 */ /* 0x000fe200078e000d */
[----:B------:R-:W-:Y:S01]  /*6760*/  LOP3.LUT R8, R5, 0x12e, RZ, 0xfc, !PT ;  /* 0x0000012e05087812 */ /* 0x000fe200078efcff */
[----:B------:R-:W-:Y:S01]  /*6770*/  IMAD R11, R23, R4, R11 ;  /* 0x00000004170b7224 */ /* 0x000fe200078e020b */
[----:B------:R-:W-:Y:S01]  /*6780*/  ISETP.GE.AND P5, PT, R0, RZ, PT ;  /* 0x000000ff0000720c */ /* 0x000fe20003fa6270 */
[----:B------:R-:W-:Y:S01]  /*6790*/  @!P0 IMAD.MOV R7, RZ, RZ, -R7 ;  /* 0x000000ffff078224 */ /* 0x000fe200078e0a07 */
[----:B------:R-:W-:Y:S01]  /*67a0*/  ISETP.GE.AND P0, PT, R6, RZ, PT ;  /* 0x000000ff0600720c */ /* 0x000fe20003f06270 */
[----:B------:R-:W-:Y:S01]  /*67b0*/  @!P6 IMAD.MOV R15, RZ, RZ, -R15 ;  /* 0x000000ffff0fe224 */ /* 0x000fe200078e0a0f */
[----:B------:R-:W-:Y:S02]  /*67c0*/  LOP3.LUT R0, R5, 0x130, RZ, 0xfc, !PT ;  /* 0x0000013005007812 */ /* 0x000fe400078efcff */
[----:B------:R-:W-:-:S02]  /*67d0*/  IABS R6, R8 ;  /* 0x0000000800067213 */ /* 0x000fc40000000000 */
[----:B------:R-:W-:Y:S01]  /*67e0*/  ISETP.GT.U32.AND P6, PT, R23, R11, PT ;  /* 0x0000000b1700720c */ /* 0x000fe20003fc4070 */
[----:B------:R0:W-:Y:S01]  /*67f0*/  STL [R1+0x258], R7 ;  /* 0x0002580701007387 */ /* 0x0001e20000100800 */
[--C-:B------:R-:W-:Y:S02]  /*6800*/  @!P3 IMAD.IADD R16, R16, 0x1, -R23.reuse ;  /* 0x000000011010b824 */ /* 0x100fe400078e0a17 */
[----:B------:R-:W-:Y:S02]  /*6810*/  @!P2 IMAD.IADD R9, R9, 0x1, -R23 ;  /* 0x000000010909a824 */ /* 0x000fe400078e0a17 */
[----:B------:R-:W-:Y:S01]  /*6820*/  IMAD.HI.U32 R4, R3, R6, RZ ;  /* 0x0000000603047227 */ /* 0x000fe200078e00ff */
[C---:B------:R-:W-:Y:S02]  /*6830*/  ISETP.GT.U32.AND P3, PT, R23.reuse, R16, PT ;  /* 0x000000101700720c */ /* 0x040fe40003f64070 */
[----:B0-----:R-:W-:Y:S01]  /*6840*/  IABS R7, R0 ;  /* 0x0000000000077213 */ /* 0x001fe20000000000 */
[----:B------:R-:W-:Y:S01]  /*6850*/  IMAD.MOV.U32 R14, RZ, RZ, R12 ;  /* 0x000000ffff0e7224 */ /* 0x000fe200078e000c */
[----:B------:R-:W-:Y:S01]  /*6860*/  ISETP.GT.U32.AND P2, PT, R23, R9, PT ;  /* 0x000000091700720c */ /* 0x000fe20003f44070 */
[----:B------:R-:W-:-:S02]  /*6870*/  IMAD.MOV R4, RZ, RZ, -R4 ;  /* 0x000000ffff047224 */ /* 0x000fc400078e0a04 */
[----:B------:R-:W-:-:S04]  /*6880*/  IMAD.HI.U32 R10, R3, R7, RZ ;  /* 0x00000007030a7227 */ /* 0x000fc800078e00ff */
[----:B------:R-:W-:Y:S02]  /*6890*/  @!P4 IMAD.MOV R14, RZ, RZ, -R14 ;  /* 0x000000ffff0ec224 */ /* 0x000fe400078e0a0e */
[----:B------:R-:W-:Y:S02]  /*68a0*/  IMAD.MOV R10, RZ, RZ, -R10 ;  /* 0x000000ffff0a7224 */ /* 0x000fe400078e0a0a */
[----:B------:R-:W-:Y:S01]  /*68b0*/  IMAD R6, R23, R4, R6 ;  /* 0x0000000417067224 */ /* 0x000fe200078e0206 */
[----:B------:R-:W-:Y:S01]  /*68c0*/  LOP3.LUT R4, R5, 0x12c, RZ, 0xfc, !PT ;  /* 0x0000012c05047812 */ /* 0x000fe200078efcff */
[----:B------:R-:W-:Y:S01]  /*68d0*/  @!P6 IMAD.IADD R11, R11, 0x1, -R23 ;  /* 0x000000010b0be824 */ /* 0x000fe200078e0a17 */
[----:B------:R-:W-:Y:S01]  /*68e0*/  ISETP.GE.AND P4, PT, R0, RZ, PT ;  /* 0x000000ff0000720c */ /* 0x000fe20003f86270 */
[----:B------:R-:W-:Y:S01]  /*68f0*/  STL [R1+0x24c], R15 ;  /* 0x00024c0f01007387 */ /* 0x000fe20000100800 */
[C---:B------:R-:W-:Y:S02]  /*6900*/  IMAD R0, R23.reuse, R10, R7 ;  /* 0x0000000a17007224 */ /* 0x040fe400078e0207 */
[----:B------:R-:W-:Y:S01]  /*6910*/  ISETP.GT.U32.AND P6, PT, R23, R11, PT ;  /* 0x0000000b1700720c */ /* 0x000fe20003fc4070 */
[----:B------:R0:W-:Y:S01]  /*6920*/  STL [R1+0x250], R14 ;  /* 0x0002500e01007387 */ /* 0x0001e20000100800 */
[--C-:B------:R-:W-:Y:S01]  /*6930*/  @!P3 IMAD.IADD R16, R16, 0x1, -R23.reuse ;  /* 0x000000011010b824 */ /* 0x100fe200078e0a17 */
[----:B------:R-:W-:Y:S01]  /*6940*/  ISETP.GE.AND P3, PT, R8, RZ, PT ;  /* 0x000000ff0800720c */ /* 0x000fe20003f66270 */
[----:B------:R-:W-:Y:S01]  /*6950*/  @!P2 IMAD.IADD R9, R9, 0x1, -R23 ;  /* 0x000000010909a824 */ /* 0x000fe200078e0a17 */
[----:B------:R-:W-:-:S02]  /*6960*/  ISETP.GT.U32.AND P2, PT, R23, R0, PT ;  /* 0x000000001700720c */ /* 0x000fc40003f44070 */
[----:B0-----:R-:W-:Y:S02]  /*6970*/  IABS R14, R4 ;  /* 0x00000004000e7213 */ /* 0x001fe40000000000 */
[----:B------:R-:W-:-:S03]  /*6980*/  LOP3.LUT R13, R5, 0x12a, RZ, 0xfc, !PT ;  /* 0x0000012a050d7812 */ /* 0x000fc600078efcff */
[----:B------:R-:W-:Y:S01]  /*6990*/  IMAD.HI.U32 R8, R3, R14, RZ ;  /* 0x0000000e03087227 */ /* 0x000fe200078e00ff */
[----:B------:R-:W-:-:S03]  /*69a0*/  IABS R21, R13 ;  /* 0x0000000d00157213 */ /* 0x000fc60000000000 */
[----:B------:R-:W-:Y:S02]  /*69b0*/  IMAD.MOV R8, RZ, RZ, -R8 ;  /* 0x000000ffff087224 */ /* 0x000fe400078e0a08 */
[----:B------:R-:W-:Y:S01]  /*69c0*/  @!P6 IMAD.IADD R11, R11, 0x1, -R23 ;  /* 0x000000010b0be824 */ /* 0x000fe200078e0a17 */
[C---:B------:R-:W-:Y:S01]  /*69d0*/  ISETP.GT.U32.AND P6, PT, R23.reuse, R6, PT ;  /* 0x000000061700720c */ /* 0x040fe20003fc4070 */
[----:B------:R-:W-:Y:S02]  /*69e0*/  IMAD R14, R23, R8, R14 ;  /* 0x00000008170e7224 */ /* 0x000fe400078e020e */
[----:B------:R-:W-:-:S04]  /*69f0*/  IMAD.HI.U32 R20, R3, R21, RZ ;  /* 0x0000001503147227 */ /* 0x000fc800078e00ff */
[----:B------:R-:W-:Y:S01]  /*6a00*/  @!P2 IMAD.IADD R0, R0, 0x1, -R23 ;  /* 0x000000010000a824 */ /* 0x000fe200078e0a17 */
[----:B------:R-:W-:Y:S01]  /*6a10*/  ISETP.GT.U32.AND P2, PT, R23, R14, PT ;  /* 0x0000000e1700720c */ /* 0x000fe20003f44070 */
[----:B------:R-:W-:Y:S01]  /*6a20*/  IMAD.MOV R20, RZ, RZ, -R20 ;  /* 0x000000ffff147224 */ /* 0x000fe200078e0a14 */
[C---:B------:R-:W-:Y:S02]  /*6a30*/  LOP3.LUT R18, R5.reuse, 0x128, RZ, 0xfc, !PT ;  /* 0x0000012805127812 */ /* 0x040fe400078efcff */
[----:B------:R-:W-:Y:S01]  /*6a40*/  LOP3.LUT R12, R5, 0x126, RZ, 0xfc, !PT ;  /* 0x00000126050c7812 */ /* 0x000fe200078efcff */
[C---:B------:R-:W-:Y:S01]  /*6a50*/  IMAD R20, R23.reuse, R20, R21 ;  /* 0x0000001417147224 */ /* 0x040fe200078e0215 */
[----:B------:R-:W-:Y:S01]  /*6a60*/  IABS R19, R18 ;  /* 0x0000001200137213 */ /* 0x000fe20000000000 */
[----:B------:R-:W-:Y:S01]  /*6a70*/  @!P6 IMAD.IADD R6, R6, 0x1, -R23 ;  /* 0x000000010606e824 */ /* 0x000fe200078e0a17 */
[----:B------:R-:W-:Y:S02]  /*6a80*/  IABS R10, R12 ;  /* 0x0000000c000a7213 */ /* 0x000fe40000000000 */
[----:B------:R-:W-:Y:S01]  /*6a90*/  ISETP.GT.U32.AND P6, PT, R23, R20, PT ;  /* 0x000000141700720c */ /* 0x000fe20003fc4070 */
[----:B------:R-:W-:Y:S01]  /*6aa0*/  IMAD.HI.U32 R22, R3, R19, RZ ;  /* 0x0000001303167227 */ /* 0x000fe200078e00ff */
[----:B------:R-:W-:-:S03]  /*6ab0*/  LOP3.LUT R7, R5, 0x124, RZ, 0xfc, !PT ;  /* 0x0000012405077812 */ /* 0x000fc600078efcff */
[----:B------:R-:W-:Y:S01]  /*6ac0*/  @!P2 IMAD.IADD R14, R14, 0x1, -R23 ;  /* 0x000000010e0ea824 */ /* 0x000fe200078e0a17 */
[----:B------:R-:W-:Y:S01]  /*6ad0*/  ISETP.GT.U32.AND P2, PT, R23, R0, PT ;  /* 0x000000001700720c */ /* 0x000fe20003f44070 */
[----:B------:R-:W-:Y:S01]  /*6ae0*/  IMAD.HI.U32 R17, R3, R10, RZ ;  /* 0x0000000a03117227 */ /* 0x000fe200078e00ff */
[----:B------:R-:W-:-:S03]  /*6af0*/  IABS R15, R7 ;  /* 0x00000007000f7213 */ /* 0x000fc60000000000 */
[----:B------:R-:W-:Y:S02]  /*6b00*/  IMAD.MOV.U32 R24, RZ, RZ, R16 ;  /* 0x000000ffff187224 */ /* 0x000fe400078e0010 */
[----:B------:R-:W-:Y:S02]  /*6b10*/  IMAD.MOV R22, RZ, RZ, -R22 ;  /* 0x000000ffff167224 */ /* 0x000fe400078e0a16 */
[----:B------:R-:W-:Y:S02]  /*6b20*/  IMAD.MOV R17, RZ, RZ, -R17 ;  /* 0x000000ffff117224 */ /* 0x000fe400078e0a11 */
[----:B------:R-:W-:Y:S01]  /*6b30*/  @!P1 IMAD.MOV R24, RZ, RZ, -R24 ;  /* 0x000000ffff189224 */ /* 0x000fe200078e0a18 */
[----:B------:R-:W-:Y:S01]  /*6b40*/  ISETP.GT.U32.AND P1, PT, R23, R6, PT ;  /* 0x000000061700720c */ /* 0x000fe20003f24070 */
[----:B------:R-:W-:Y:S02]  /*6b50*/  IMAD.MOV.U32 R21, RZ, RZ, R9 ;  /* 0x000000ffff157224 */ /* 0x000fe400078e0009 */
[----:B------:R-:W-:-:S04]  /*6b60*/  IMAD.HI.U32 R8, R3, R15, RZ ;  /* 0x0000000f03087227 */ /* 0x000fc800078e00ff */
[C---:B------:R-:W-:Y:S02]  /*6b70*/  IMAD R19, R23.reuse, R22, R19 ;  /* 0x0000001617137224 */ /* 0x040fe400078e0213 */
[C---:B------:R-:W-:Y:S02]  /*6b80*/  IMAD R10, R23.reuse, R17, R10 ;  /* 0x00000011170a7224 */ /* 0x040fe400078e020a */
[----:B------:R-:W-:Y:S02]  /*6b90*/  @!P6 IMAD.IADD R20, R20, 0x1, -R23 ;  /* 0x000000011414e824 */ /* 0x000fe400078e0a17 */
[----:B------:R-:W-:Y:S01]  /*6ba0*/  @!P5 IMAD.MOV R21, RZ, RZ, -R21 ;  /* 0x000000ffff15d224 */ /* 0x000fe200078e0a15 */
[----:B------:R-:W-:Y:S01]  /*6bb0*/  ISETP.GT.U32.AND P5, PT, R23, R14, PT ;  /* 0x0000000e1700720c */ /* 0x000fe20003fa4070 */
[----:B------:R-:W-:Y:S01]  /*6bc0*/  IMAD.MOV R8, RZ, RZ, -R8 ;  /* 0x000000ffff087224 */ /* 0x000fe200078e0a08 */
[----:B------:R-:W-:Y:S01]  /*6bd0*/  LOP3.LUT R17, R5, 0x122, RZ, 0xfc, !PT ;  /* 0x0000012205117812 */ /* 0x000fe200078efcff */
[----:B------:R-:W-:Y:S01]  /*6be0*/  @!P0 IMAD.MOV R11, RZ, RZ, -R11 ;  /* 0x000000ffff0b8224 */ /* 0x000fe200078e0a0b */
[C---:B------:R-:W-:Y:S01]  /*6bf0*/  ISETP.GT.U32.AND P0, PT, R23.reuse, R19, PT ;  /* 0x000000131700720c */ /* 0x040fe20003f04070 */
[----:B------:R-:W-:Y:S01]  /*6c00*/  @!P2 IMAD.IADD R0, R0, 0x1, -R23 ;  /* 0x000000010000a824 */ /* 0x000fe200078e0a17 */
[C---:B------:R-:W-:Y:S01]  /*6c10*/  ISETP.GT.U32.AND P6, PT, R23.reuse, R20, PT ;  /* 0x000000141700720c */ /* 0x040fe20003fc4070 */
[C---:B------:R-:W-:Y:S01]  /*6c20*/  IMAD R8, R23.reuse, R8, R15 ;  /* 0x0000000817087224 */ /* 0x040fe200078e020f */
[----:B------:R-:W-:-:S02]  /*6c30*/  ISETP.GT.U32.AND P2, PT, R23, R10, PT ;  /* 0x0000000a1700720c */ /* 0x000fc40003f44070 */
[----:B------:R-:W-:Y:S01]  /*6c40*/  IABS R15, R17 ;  /* 0x00000011000f7213 */ /* 0x000fe20000000000 */
[--C-:B------:R-:W-:Y:S01]  /*6c50*/  @!P1 IMAD.IADD R6, R6, 0x1, -R23.reuse ;  /* 0x0000000106069824 */ /* 0x100fe200078e0a17 */
[----:B------:R-:W-:Y:S02]  /*6c60*/  LOP3.LUT R16, R5, 0x120, RZ, 0xfc, !PT ;  /* 0x0000012005107812 */ /* 0x000fe400078efcff */
[----:B------:R-:W-:Y:S01]  /*6c70*/  ISETP.GE.AND P1, PT, R4, RZ, PT ;  /* 0x000000ff0400720c */ /* 0x000fe20003f26270 */
[----:B------:R-:W-:Y:S01]  /*6c80*/  IMAD.HI.U32 R4, R3, R15, RZ ;  /* 0x0000000f03047227 */ /* 0x000fe200078e00ff */
[----:B------:R-:W-:Y:S01]  /*6c90*/  IABS R9, R16 ;  /* 0x0000001000097213 */ /* 0x000fe20000000000 */
[----:B------:R-:W-:Y:S02]  /*6ca0*/  STL [R1+0x240], R24 ;  /* 0x0002401801007387 */ /* 0x000fe40000100800 */
[--C-:B------:R-:W-:Y:S01]  /*6cb0*/  @!P5 IMAD.IADD R14, R14, 0x1, -R23.reuse ;  /* 0x000000010e0ed824 */ /* 0x100fe200078e0a17 */
[----:B------:R-:W-:Y:S01]  /*6cc0*/  ISETP.GT.U32.AND P5, PT, R23, R8, PT ;  /* 0x000000081700720c */ /* 0x000fe20003fa4070 */
[----:B------:R-:W-:Y:S01]  /*6cd0*/  IMAD.MOV R4, RZ, RZ, -R4 ;  /* 0x000000ffff047224 */ /* 0x000fe200078e0a04 */
[----:B------:R-:W-:Y:S01]  /*6ce0*/  STL [R1+0x23c], R21 ;  /* 0x00023c1501007387 */ /* 0x000fe20000100800 */
[----:B------:R-:W-:-:S02]  /*6cf0*/  @!P0 IMAD.IADD R19, R19, 0x1, -R23 ;  /* 0x0000000113138824 */ /* 0x000fc400078e0a17 */
[----:B------:R-:W-:Y:S01]  /*6d00*/  IMAD.MOV.U32 R22, RZ, RZ, R0 ;  /* 0x000000ffff167224 */ /* 0x000fe200078e0000 */
[----:B------:R0:W-:Y:S01]  /*6d10*/  STL [R1+0x238], R11 ;  /* 0x0002380b01007387 */ /* 0x0001e20000100800 */
[--C-:B------:R-:W-:Y:S01]  /*6d20*/  @!P6 IMAD.IADD R20, R20, 0x1, -R23.reuse ;  /* 0x000000011414e824 */ /* 0x100fe200078e0a17 */
[----:B------:R-:W-:Y:S01]  /*6d30*/  ISETP.GE.AND P6, PT, R13, RZ, PT ;  /* 0x000000ff0d00720c */ /* 0x000fe20003fc6270 */
[----:B------:R-:W-:Y:S01]  /*6d40*/  @!P2 IMAD.IADD R10, R10, 0x1, -R23 ;  /* 0x000000010a0aa824 */ /* 0x000fe200078e0a17 */
[----:B------:R-:W-:Y:S01]  /*6d50*/  ISETP.GE.AND P2, PT, R12, RZ, PT ;  /* 0x000000ff0c00720c */ /* 0x000fe20003f46270 */
[C---:B------:R-:W-:Y:S02]  /*6d60*/  IMAD R4, R23.reuse, R4, R15 ;  /* 0x0000000417047224 */ /* 0x040fe400078e020f */
[----:B------:R-:W-:Y:S01]  /*6d70*/  @!P4 IMAD.MOV R22, RZ, RZ, -R22 ;  /* 0x000000ffff16c224 */ /* 0x000fe200078e0a16 */
[----:B------:R-:W-:Y:S01]  /*6d80*/  ISETP.GT.U32.AND P4, PT, R23, R19, PT ;  /* 0x000000131700720c */ /* 0x000fe20003f84070 */
[----:B------:R-:W-:-:S02]  /*6d90*/  IMAD.MOV.U32 R12, RZ, RZ, R14 ;  /* 0x000000ffff0c7224 */ /* 0x000fc400078e000e */
[----:B0-----:R-:W-:-:S04]  /*6da0*/  IMAD.HI.U32 R11, R3, R9, RZ ;  /* 0x00000009030b7227 */ /* 0x001fc800078e00ff */
[----:B------:R-:W-:Y:S02]  /*6db0*/  IMAD.MOV R11, RZ, RZ, -R11 ;  /* 0x000000ffff0b7224 */ /* 0x000fe400078e0a0b */
[----:B------:R-:W-:Y:S01]  /*6dc0*/  @!P1 IMAD.MOV R12, RZ, RZ, -R12 ;  /* 0x000000ffff0c9224 */ /* 0x000fe200078e0a0c */
[C---:B------:R-:W-:Y:S01]  /*6dd0*/  ISETP.GT.U32.AND P1, PT, R23.reuse, R4, PT ;  /* 0x000000041700720c */ /* 0x040fe20003f24070 */
[----:B------:R-:W-:Y:S02]  /*6de0*/  IMAD.MOV.U32 R21, RZ, RZ, R6 ;  /* 0x000000ffff157224 */ /* 0x000fe400078e0006 */
[----:B------:R-:W-:Y:S01]  /*6df0*/  IMAD R9, R23, R11, R9 ;  /* 0x0000000b17097224 */ /* 0x000fe200078e0209 */
[----:B------:R-:W-:Y:S01]  /*6e00*/  ISETP.GE.AND P0, PT, R18, RZ, PT ;  /* 0x000000ff1200720c */ /* 0x000fe20003f06270 */
[----:B------:R-:W-:Y:S01]  /*6e10*/  @!P5 IMAD.IADD R8, R8, 0x1, -R23 ;  /* 0x000000010808d824 */ /* 0x000fe200078e0a17 */
[----:B------:R-:W-:Y:S01]  /*6e20*/  LOP3.LUT R0, R5, 0x11e, RZ, 0xfc, !PT ;  /* 0x0000011e05007812 */ /* 0x000fe200078efcff */
[----:B------:R-:W-:-:S02]  /*6e30*/  IMAD.MOV.U32 R11, RZ, RZ, R20 ;  /* 0x000000ffff0b7224 */ /* 0x000fc400078e0014 */
[----:B------:R-:W-:Y:S01]  /*6e40*/  @!P3 IMAD.MOV R21, RZ, RZ, -R21 ;  /* 0x000000ffff15b224 */ /* 0x000fe200078e0a15 */
[----:B------:R-:W-:Y:S01]  /*6e50*/  ISETP.GT.U32.AND P5, PT, R23, R8, PT ;  /* 0x000000081700720c */ /* 0x000fe20003fa4070 */
[----:B------:R-:W-:Y:S01]  /*6e60*/  @!P6 IMAD.MOV R11, RZ, RZ, -R11 ;  /* 0x000000ffff0be224 */ /* 0x000fe200078e0a0b */
[----:B------:R-:W-:Y:S01]  /*6e70*/  IABS R13, R0 ;  /* 0x00000000000d7213 */ /* 0x000fe20000000000 */
[----:B------:R-:W-:Y:S01]  /*6e80*/  STL [R1+0x22c], R22 ;  /* 0x00022c1601007387 */ /* 0x000fe20000100800 */
[--C-:B------:R-:W-:Y:S01]  /*6e90*/  @!P4 IMAD.IADD R19, R19, 0x1, -R23.reuse ;  /* 0x000000011313c824 */ /* 0x100fe200078e0a17 */
[----:B------:R-:W-:Y:S02]  /*6ea0*/  ISETP.GT.U32.AND P3, PT, R23, R10, PT ;  /* 0x0000000a1700720c */ /* 0x000fe40003f64070 */
[----:B------:R-:W-:Y:S01]  /*6eb0*/  STL [R1+0x224], R21 ;  /* 0x0002241501007387 */ /* 0x000fe20000100800 */
[----:B------:R-:W-:Y:S01]  /*6ec0*/  ISETP.GE.AND P6, PT, R7, RZ, PT ;  /* 0x000000ff0700720c */ /* 0x000fe20003fc6270 */
[----:B------:R-:W-:-:S02]  /*6ed0*/  @!P1 IMAD.IADD R4, R4, 0x1, -R23 ;  /* 0x0000000104049824 */ /* 0x000fc400078e0a17 */
[----:B------:R-:W-:Y:S01]  /*6ee0*/  STL [R1+0x21c], R12 ;  /* 0x00021c0c01007387 */ /* 0x000fe20000100800 */
[----:B------:R-:W-:-:S03]  /*6ef0*/  IMAD.MOV.U32 R14, RZ, RZ, R19 ;  /* 0x000000ffff0e7224 */ /* 0x000fc600078e0013 */
[----:B------:R0:W-:Y:S01]  /*6f00*/  STL [R1+0x218], R11 ;  /* 0x0002180b01007387 */ /* 0x0001e20000100800 */
[----:B------:R-:W-:Y:S01]  /*6f10*/  ISETP.GT.U32.AND P4, PT, R23, R9, PT ;  /* 0x000000091700720c */ /* 0x000fe20003f84070 */
[----:B------:R-:W-:Y:S01]  /*6f20*/  @!P0 IMAD.MOV R14, RZ, RZ, -R14 ;  /* 0x000000ffff0e8224 */ /* 0x000fe200078e0a0e */
[----:B------:R-:W-:Y:S02]  /*6f30*/  LOP3.LUT R6, R5, 0x11c, RZ, 0xfc, !PT ;  /* 0x0000011c05067812 */ /* 0x000fe400078efcff */
[----:B------:R-:W-:Y:S01]  /*6f40*/  ISETP.GT.U32.AND P0, PT, R23, R4, PT ;  /* 0x000000041700720c */ /* 0x000fe20003f04070 */
[----:B0-----:R-:W-:-:S04]  /*6f50*/  IMAD.HI.U32 R11, R3, R13, RZ ;  /* 0x0000000d030b7227 */ /* 0x001fc800078e00ff */
[----:B------:R-:W-:Y:S01]  /*6f60*/  IMAD.MOV R11, RZ, RZ, -R11 ;  /* 0x000000ffff0b7224 */ /* 0x000fe200078e0a0b */
[----:B------:R-:W-:Y:S01]  /*6f70*/  IABS R7, R6 ;  /* 0x0000000600077213 */ /* 0x000fe20000000000 */
[----:B------:R-:W-:Y:S02]  /*6f80*/  @!P5 IMAD.IADD R8, R8, 0x1, -R23 ;  /* 0x000000010808d824 */ /* 0x000fe400078e0a17 */
[----:B------:R-:W-:Y:S01]  /*6f90*/  IMAD R13, R23, R11, R13 ;  /* 0x0000000b170d7224 */ /* 0x000fe200078e020d */
[----:B------:R-:W-:Y:S01]  /*6fa0*/  ISETP.GE.AND P1, PT, R0, RZ, PT ;  /* 0x000000ff0000720c */ /* 0x000fe20003f26270 */
[----:B------:R-:W-:Y:S01]  /*6fb0*/  @!P3 IMAD.IADD R10, R10, 0x1, -R23 ;  /* 0x000000010a0ab824 */ /* 0x000fe200078e0a17 */
[----:B------:R-:W-:Y:S01]  /*6fc0*/  ISETP.GE.AND P3, PT, R17, RZ, PT ;  /* 0x000000ff1100720c */ /* 0x000fe20003f66270 */
[----:B------:R-:W-:Y:S01]  /*6fd0*/  @!P6 IMAD.MOV R8, RZ, RZ, -R8 ;  /* 0x000000ffff08e224 */ /* 0x000fe200078e0a08 */
[----:B------:R-:W-:Y:S01]  /*6fe0*/  ISETP.GT.U32.AND P6, PT, R23, R13, PT ;  /* 0x0000000d1700720c */ /* 0x000fe20003fc4070 */
[----:B------:R-:W-:-:S04]  /*6ff0*/  IMAD.HI.U32 R0, R3, R7, RZ ;  /* 0x0000000703007227 */ /* 0x000fc800078e00ff */
[--C-:B------:R-:W-:Y:S02]  /*7000*/  @!P4 IMAD.IADD R9, R9, 0x1, -R23.reuse ;  /* 0x000000010909c824 */ /* 0x100fe400078e0a17 */
[----:B------:R-:W-:Y:S02]  /*7010*/  IMAD.MOV R0, RZ, RZ, -R0 ;  /* 0x000000ffff007224 */ /* 0x000fe400078e0a00 */
[----:B------:R-:W-:Y:S01]  /*7020*/  @!P0 IMAD.IADD R4, R4, 0x1, -R23 ;  /* 0x0000000104048824 */ /* 0x000fe200078e0a17 */
[----:B------:R-:W-:Y:S01]  /*7030*/  ISETP.GE.AND P5, PT, R16, RZ, PT ;  /* 0x000000ff1000720c */ /* 0x000fe20003fa6270 */
[----:B------:R-:W-:Y:S01]  /*7040*/  IMAD.MOV.U32 R12, RZ, RZ, R10 ;  /* 0x000000ffff0c7224 */ /* 0x000fe200078e000a */
[C---:B------:R-:W-:Y:S01]  /*7050*/  ISETP.GT.U32.AND P4, PT, R23.reuse, R9, PT ;  /* 0x000000091700720c */ /* 0x040fe20003f84070 */
[----:B------:R0:W-:Y:S01]  /*7060*/  STL [R1+0x214], R14 ;  /* 0x0002140e01007387 */ /* 0x0001e20000100800 */
[----:B------:R-:W-:Y:S02]  /*7070*/  IMAD R16, R23, R0, R7 ;  /* 0x0000000017107224 */ /* 0x000fe400078e0207 */
[----:B------:R-:W-:-:S02]  /*7080*/  IMAD.MOV.U32 R7, RZ, RZ, R4 ;  /* 0x000000ffff077224 */ /* 0x000fc400078e0004 */
[----:B------:R-:W-:Y:S01]  /*7090*/  @!P2 IMAD.MOV R12, RZ, RZ, -R12 ;  /* 0x000000ffff0ca224 */ /* 0x000fe200078e0a0c */
[----:B0-----:R-:W-:Y:S01]  /*70a0*/  LOP3.LUT R14, R5, 0x11a, RZ, 0xfc, !PT ;  /* 0x0000011a050e7812 */ /* 0x001fe200078efcff */
[----:B------:R-:W-:Y:S02]  /*70b0*/  @!P6 IMAD.IADD R13, R13, 0x1, -R23 ;  /* 0x000000010d0de824 */ /* 0x000fe400078e0a17 */
[----:B------:R-:W-:Y:S01]  /*70c0*/  @!P3 IMAD.MOV R7, RZ, RZ, -R7 ;  /* 0x000000ffff07b224 */ /* 0x000fe200078e0a07 */
[----:B------:R-:W-:Y:S02]  /*70d0*/  ISETP.GE.AND P0, PT, R14, RZ, PT ;  /* 0x000000ff0e00720c */ /* 0x000fe40003f06270 */
[----:B------:R-:W-:Y:S01]  /*70e0*/  IABS R14, R14 ;  /* 0x0000000e000e7213 */ /* 0x000fe20000000000 */
[----:B------:R-:W-:Y:S01]  /*70f0*/  STL [R1+0x20c], R12 ;  /* 0x00020c0c01007387 */ /* 0x000fe20000100800 */
[----:B------:R-:W-:-:S03]  /*7100*/  ISETP.GT.U32.AND P3, PT, R23, R13, PT ;  /* 0x0000000d1700720c */ /* 0x000fc60003f64070 */
[----:B------:R-:W-:Y:S01]  /*7110*/  STL [R1+0x208], R8 ;  /* 0x0002080801007387 */ /* 0x000fe20000100800 */
[----:B------:R-:W-:-:S03]  /*7120*/  @!P4 IMAD.IADD R9, R9, 0x1, -R23 ;  /* 0x000000010909c824 */ /* 0x000fc600078e0a17 */
[----:B------:R0:W-:Y:S01]  /*7130*/  STL [R1+0x1a8], R7 ;  /* 0x0001a80701007387 */ /* 0x0001e20000100800 */
[----:B------:R-:W-:Y:S02]  /*7140*/  ISETP.GT.U32.AND P4, PT, R23, R16, PT ;  /* 0x000000101700720c */ /* 0x000fe40003f84070 */
[----:B------:R-:W-:Y:S01]  /*7150*/  LOP3.LUT R0, R5, 0x116, RZ, 0xfc, !PT ;  /* 0x0000011605007812 */ /* 0x000fe200078efcff */
[----:B0-----:R-:W-:-:S04]  /*7160*/  IMAD.HI.U32 R7, R3, R14, RZ ;  /* 0x0000000e03077227 */ /* 0x001fc800078e00ff */
[----:B------:R-:W-:Y:S01]  /*7170*/  IMAD.MOV R7, RZ, RZ, -R7 ;  /* 0x000000ffff077224 */ /* 0x000fe200078e0a07 */
[----:B------:R-:W-:Y:S02]  /*7180*/  ISETP.GE.AND P2, PT, R6, RZ, PT ;  /* 0x000000ff0600720c */ /* 0x000fe40003f46270 */
[----:B------:R-:W-:Y:S01]  /*7190*/  LOP3.LUT R6, R5, 0x118, RZ, 0xfc, !PT ;  /* 0x0000011805067812 */ /* 0x000fe200078efcff */
[----:B------:R-:W-:Y:S01]  /*71a0*/  IMAD R14, R23, R7, R14 ;  /* 0x00000007170e7224 */ /* 0x000fe200078e020e */
[----:B------:R-:W-:Y:S01]  /*71b0*/  IABS R11, R0 ;  /* 0x00000000000b7213 */ /* 0x000fe20000000000 */
[----:B------:R-:W-:Y:S01]  /*71c0*/  @!P3 IMAD.IADD R13, R13, 0x1, -R23 ;  /* 0x000000010d0db824 */ /* 0x000fe200078e0a17 */
[----:B------:R-:W-:Y:S02]  /*71d0*/  IABS R8, R6 ;  /* 0x0000000600087213 */ /* 0x000fe40000000000 */
[----:B------:R-:W-:Y:S01]  /*71e0*/  ISETP.GT.U32.AND P3, PT, R23, R14, PT ;  /* 0x0000000e1700720c */ /* 0x000fe20003f64070 */
[----:B------:R-:W-:Y:S01]  /*71f0*/  IMAD.HI.U32 R4, R3, R11, RZ ;  /* 0x0000000b03047227 */ /* 0x000fe200078e00ff */
[----:B------:R-:W-:-:S03]  /*7200*/  ISETP.GE.AND P6, PT, R6, RZ, PT ;  /* 0x000000ff0600720c */ /* 0x000fc60003fc6270 */
[----:B------:R-:W-:Y:S02]  /*7210*/  @!P4 IMAD.IADD R16, R16, 0x1, -R23 ;  /* 0x000000011010c824 */ /* 0x000fe400078e0a17 */
[----:B------:R-:W-:-:S04]  /*7220*/  IMAD.HI.U32 R6, R3, R8, RZ ;  /* 0x0000000803067227 */ /* 0x000fc800078e00ff */
[----:B------:R-:W-:Y:S01]  /*7230*/  IMAD.MOV R4, RZ, RZ, -R4 ;  /* 0x000000ffff047224 */ /* 0x000fe200078e0a04 */
[----:B------:R-:W-:Y:S01]  /*7240*/  ISETP.GT.U32.AND P4, PT, R23, R16, PT ;  /* 0x000000101700720c */ /* 0x000fe20003f84070 */
[----:B------:R-:W-:Y:S01]  /*7250*/  @!P5 IMAD.MOV R9, RZ, RZ, -R9 ;  /* 0x000000ffff09d224 */ /* 0x000fe200078e0a09 */
[----:B------:R-:W-:Y:S01]  /*7260*/  ISETP.GE.AND P5, PT, R0, RZ, PT ;  /* 0x000000ff0000720c */ /* 0x000fe20003fa6270 */
[----:B------:R-:W-:Y:S01]  /*7270*/  IMAD.MOV R6, RZ, RZ, -R6 ;  /* 0x000000ffff067224 */ /* 0x000fe200078e0a06 */
[----:B------:R-:W-:Y:S01]  /*7280*/  LOP3.LUT R0, R5, 0x114, RZ, 0xfc, !PT ;  /* 0x0000011405007812 */ /* 0x000fe200078efcff */
[C---:B------:R-:W-:Y:S02]  /*7290*/  IMAD R11, R23.reuse, R4, R11 ;  /* 0x00000004170b7224 */ /* 0x040fe400078e020b */
[----:B------:R-:W-:Y:S01]  /*72a0*/  IMAD R8, R23, R6, R8 ;  /* 0x0000000617087224 */ /* 0x000fe200078e0208 */
[----:B------:R-:W-:Y:S01]  /*72b0*/  IABS R6, R0 ;  /* 0x0000000000067213 */ /* 0x000fe20000000000 */
[----:B------:R-:W-:-:S02]  /*72c0*/  IMAD.MOV.U32 R17, RZ, RZ, R13 ;  /* 0x000000ffff117224 */ /* 0x000fc400078e000d */
[----:B------:R-:W-:Y:S01]  /*72d0*/  @!P3 IMAD.IADD R14, R14, 0x1, -R23 ;  /* 0x000000010e0eb824 */ /* 0x000fe200078e0a17 */
[----:B------:R-:W-:Y:S01]  /*72e0*/  ISETP.GT.U32.AND P3, PT, R23, R11, PT ;  /* 0x0000000b1700720c */ /* 0x000fe20003f64070 */
[----:B------:R-:W-:Y:S02]  /*72f0*/  @!P1 IMAD.MOV R17, RZ, RZ, -R17 ;  /* 0x000000ffff119224 */ /* 0x000fe400078e0a11 */
[----:B------:R-:W-:Y:S01]  /*7300*/  IMAD.HI.U32 R13, R3, R6, RZ ;  /* 0x00000006030d7227 */ /* 0x000fe200078e00ff */
[----:B------:R-:W-:-:S03]  /*7310*/  ISETP.GT.U32.AND P1, PT, R23, R14, PT ;  /* 0x0000000e1700720c */ /* 0x000fc60003f24070 */
[----:B------:R-:W-:Y:S01]  /*7320*/  @!P4 IMAD.IADD R16, R16, 0x1, -R23 ;  /* 0x000000011010c824 */ /* 0x000fe200078e0a17 */
[C---:B------:R-:W-:Y:S01]  /*7330*/  ISETP.GT.U32.AND P4, PT, R23.reuse, R8, PT ;  /* 0x000000081700720c */ /* 0x040fe20003f84070 */
[----:B------:R-:W-:Y:S02]  /*7340*/  IMAD.MOV R13, RZ, RZ, -R13 ;  /* 0x000000ffff0d7224 */ /* 0x000fe400078e0a0d */
[----:B------:R-:W-:Y:S01]  /*7350*/  @!P2 IMAD.MOV R16, RZ, RZ, -R16 ;  /* 0x000000ffff10a224 */ /* 0x000fe200078e0a10 */
[----:B------:R-:W-:Y:S01]  /*7360*/  ISETP.GE.AND P2, PT, R0, RZ, PT ;  /* 0x000000ff0000720c */ /* 0x000fe20003f46270 */
[----:B------:R-:W-:Y:S02]  /*7370*/  IMAD R0, R23, R13, R6 ;  /* 0x0000000d17007224 */ /* 0x000fe400078e0206 */
[--C-:B------:R-:W-:Y:S01]  /*7380*/  @!P3 IMAD.IADD R11, R11, 0x1, -R23.reuse ;  /* 0x000000010b0bb824 */ /* 0x100fe200078e0a17 */
[----:B------:R0:W-:Y:S01]  /*7390*/  STL [R1+0x204], R9 ;  /* 0x0002040901007387 */ /* 0x0001e20000100800 */
[----:B------:R-:W-:Y:S01]  /*73a0*/  @!P1 IMAD.IADD R14, R14, 0x1, -R23 ;  /* 0x000000010e0e9824 */ /* 0x000fe200078e0a17 */
[----:B------:R-:W-:-:S02]  /*73b0*/  LOP3.LUT R4, R5, 0x10e, RZ, 0xfc, !PT ;  /* 0x0000010e05047812 */ /* 0x000fc400078efcff */
[C---:B------:R-:W-:Y:S02]  /*73c0*/  ISETP.GT.U32.AND P1, PT, R23.reuse, R0, PT ;  /* 0x000000001700720c */ /* 0x040fe40003f24070 */
[----:B------:R-:W-:Y:S01]  /*73d0*/  ISETP.GT.U32.AND P3, PT, R23, R11, PT ;  /* 0x0000000b1700720c */ /* 0x000fe20003f64070 */
[----:B------:R-:W-:Y:S01]  /*73e0*/  @!P4 IMAD.IADD R8, R8, 0x1, -R23 ;  /* 0x000000010808c824 */ /* 0x000fe200078e0a17 */
[C---:B0-----:R-:W-:Y:S02]  /*73f0*/  LOP3.LUT R9, R5.reuse, 0x110, RZ, 0xfc, !PT ;  /* 0x0000011005097812 */ /* 0x041fe400078efcff */
[----:B------:R-:W-:Y:S02]  /*7400*/  IABS R7, R4 ;  /* 0x0000000400077213 */ /* 0x000fe40000000000 */
[----:B------:R-:W-:Y:S02]  /*7410*/  LOP3.LUT R10, R5, 0x112, RZ, 0xfc, !PT ;  /* 0x00000112050a7812 */ /* 0x000fe400078efcff */
[----:B------:R-:W-:-:S02]  /*7420*/  IABS R12, R9 ;  /* 0x00000009000c7213 */ /* 0x000fc40000000000 */
[----:B------:R-:W-:Y:S01]  /*7430*/  ISETP.GT.U32.AND P4, PT, R23, R8, PT ;  /* 0x000000081700720c */ /* 0x000fe20003f84070 */
[C---:B------:R-:W-:Y:S01]  /*7440*/  IMAD.HI.U32 R13, R3.reuse, R7, RZ ;  /* 0x00000007030d7227 */ /* 0x040fe200078e00ff */
[----:B------:R-:W-:Y:S01]  /*7450*/  IABS R15, R10 ;  /* 0x0000000a000f7213 */ /* 0x000fe20000000000 */
[----:B------:R-:W-:Y:S02]  /*7460*/  STL [R1+0x1bc], R17 ;  /* 0x0001bc1101007387 */ /* 0x000fe40000100800 */
[----:B------:R-:W-:Y:S02]  /*7470*/  IMAD.HI.U32 R6, R3, R12, RZ ;  /* 0x0000000c03067227 */ /* 0x000fe400078e00ff */
[----:B------:R0:W-:Y:S02]  /*7480*/  STL [R1+0x1fc], R16 ;  /* 0x0001fc1001007387 */ /* 0x0001e40000100800 */
[----:B------:R-:W-:Y:S02]  /*7490*/  IMAD.MOV R13, RZ, RZ, -R13 ;  /* 0x000000ffff0d7224 */ /* 0x000fe400078e0a0d */
[----:B------:R-:W-:-:S02]  /*74a0*/  @!P1 IMAD.IADD R0, R0, 0x1, -R23 ;  /* 0x0000000100009824 */ /* 0x000fc400078e0a17 */
[----:B------:R-:W-:Y:S02]  /*74b0*/  @!P3 IMAD.IADD R11, R11, 0x1, -R23 ;  /* 0x000000010b0bb824 */ /* 0x000fe400078e0a17 */
[----:B------:R-:W-:Y:S02]  /*74c0*/  IMAD.MOV R6, RZ, RZ, -R6 ;  /* 0x000000ffff067224 */ /* 0x000fe400078e0a06 */
[----:B0-----:R-:W-:Y:S01]  /*74d0*/  IMAD.HI.U32 R16, R3, R15, RZ ;  /* 0x0000000f03107227 */ /* 0x001fe200078e00ff */
[----:B------:R-:W-:-:S03]  /*74e0*/  ISETP.GT.U32.AND P1, PT, R23, R0, PT ;  /* 0x000000001700720c */ /* 0x000fc60003f24070 */
[----:B------:R-:W-:Y:S02]  /*74f0*/  IMAD.MOV.U32 R17, RZ, RZ, R14 ;  /* 0x000000ffff117224 */ /* 0x000fe400078e000e */
[C---:B------:R-:W-:Y:S02]  /*7500*/  IMAD R7, R23.reuse, R13, R7 ;  /* 0x0000000d17077224 */ /* 0x040fe400078e0207 */
[----:B------:R-:W-:Y:S02]  /*7510*/  IMAD.MOV.U32 R14, RZ, RZ, R11 ;  /* 0x000000ffff0e7224 */ /* 0x000fe400078e000b */
[----:B------:R-:W-:Y:S02]  /*7520*/  IMAD.MOV R16, RZ, RZ, -R16 ;  /* 0x000000ffff107224 */ /* 0x000fe400078e0a10 */
[----:B------:R-:W-:Y:S01]  /*7530*/  IMAD R12, R23, R6, R12 ;  /* 0x00000006170c7224 */ /* 0x000fe200078e020c */
[----:B------:R-:W-:Y:S01]  /*7540*/  LOP3.LUT R6, R5, 0x10c, RZ, 0xfc, !PT ;  /* 0x0000010c05067812 */ /* 0x000fe200078efcff */
[----:B------:R-:W-:Y:S01]  /*7550*/  @!P4 IMAD.IADD R8, R8, 0x1, -R23 ;  /* 0x000000010808c824 */ /* 0x000fe200078e0a17 */
[----:B------:R-:W-:Y:S01]  /*7560*/  ISETP.GE.AND P4, PT, R10, RZ, PT ;  /* 0x000000ff0a00720c */ /* 0x000fe20003f86270 */
[----:B------:R-:W-:Y:S01]  /*7570*/  @!P5 IMAD.MOV R14, RZ, RZ, -R14 ;  /* 0x000000ffff0ed224 */ /* 0x000fe200078e0a0e */
[C---:B------:R-:W-:Y:S01]  /*7580*/  ISETP.GT.U32.AND P5, PT, R23.reuse, R7, PT ;  /* 0x000000071700720c */ /* 0x040fe20003fa4070 */
[C---:B------:R-:W-:Y:S01]  /*7590*/  IMAD R10, R23.reuse, R16, R15 ;  /* 0x00000010170a7224 */ /* 0x040fe200078e020f */
[C---:B------:R-:W-:Y:S01]  /*75a0*/  ISETP.GT.U32.AND P3, PT, R23.reuse, R12, PT ;  /* 0x0000000c1700720c */ /* 0x040fe20003f64070 */
[----:B------:R-:W-:Y:S01]  /*75b0*/  IMAD.MOV.U32 R15, RZ, RZ, R8 ;  /* 0x000000ffff0f7224 */ /* 0x000fe200078e0008 */
[----:B------:R-:W-:Y:S01]  /*75c0*/  IABS R13, R6 ;  /* 0x00000006000d7213 */ /* 0x000fe20000000000 */
[----:B------:R-:W-:Y:S01]  /*75d0*/  @!P0 IMAD.MOV R17, RZ, RZ, -R17 ;  /* 0x000000ffff118224 */ /* 0x000fe200078e0a11 */
[----:B------:R-:W-:Y:S01]  /*75e0*/  ISETP.GT.U32.AND P0, PT, R23, R10, PT ;  /* 0x0000000a1700720c */ /* 0x000fe20003f04070 */
[----:B------:R-:W-:-:S02]  /*75f0*/  @!P6 IMAD.MOV R15, RZ, RZ, -R15 ;  /* 0x000000ffff0fe224 */ /* 0x000fc400078e0a0f */
[----:B------:R-:W-:Y:S01]  /*7600*/  IMAD.MOV.U32 R8, RZ, RZ, R13 ;  /* 0x000000ffff087224 */ /* 0x000fe200078e000d */
[----:B------:R-:W-:Y:S01]  /*7610*/  STL [R1+0x1e8], R17 ;  /* 0x0001e81101007387 */ /* 0x000fe20000100800 */
[--C-:B------:R-:W-:Y:S01]  /*7620*/  @!P1 IMAD.IADD R0, R0, 0x1, -R23.reuse ;  /* 0x0000000100009824 */ /* 0x100fe200078e0a17 */
[----:B------:R-:W-:Y:S01]  /*7630*/  ISETP.GE.AND P6, PT, R9, RZ, PT ;  /* 0x000000ff0900720c */ /* 0x000fe20003fc6270 */
[----:B------:R-:W-:Y:S01]  /*7640*/  IMAD.HI.U32 R9, R3, R8, RZ ;  /* 0x0000000803097227 */ /* 0x000fe200078e00ff */
[----:B------:R-:W-:Y:S01]  /*7650*/  LOP3.LUT R11, R5, 0x10a, RZ, 0xfc, !PT ;  /* 0x0000010a050b7812 */ /* 0x000fe200078efcff */
[----:B------:R-:W-:Y:S02]  /*7660*/  STL [R1+0x1f0], R15 ;  /* 0x0001f00f01007387 */ /* 0x000fe40000100800 */
[--C-:B------:R-:W-:Y:S02]  /*7670*/  @!P5 IMAD.IADD R7, R7, 0x1, -R23.reuse ;  /* 0x000000010707d824 */ /* 0x100fe400078e0a17 */
[----:B------:R0:W-:Y:S01]  /*7680*/  STL [R1+0x1f4], R14 ;  /* 0x0001f40e01007387 */ /* 0x0001e20000100800 */
[----:B------:R-:W-:Y:S01]  /*7690*/  @!P3 IMAD.IADD R12, R12, 0x1, -R23 ;  /* 0x000000010c0cb824 */ /* 0x000fe200078e0a17 */
[----:B------:R-:W-:Y:S01]  /*76a0*/  IABS R13, R11 ;  /* 0x0000000b000d7213 */ /* 0x000fe20000000000 */
[----:B------:R-:W-:-:S02]  /*76b0*/  IMAD.MOV R9, RZ, RZ, -R9 ;  /* 0x000000ffff097224 */ /* 0x000fc400078e0a09 */
[----:B------:R-:W-:Y:S02]  /*76c0*/  @!P0 IMAD.IADD R10, R10, 0x1, -R23 ;  /* 0x000000010a0a8824 */ /* 0x000fe400078e0a17 */
[----:B0-----:R-:W-:Y:S01]  /*76d0*/  IMAD.MOV.U32 R14, RZ, RZ, R0 ;  /* 0x000000ffff0e7224 */ /* 0x001fe200078e0000 */
[C---:B------:R-:W-:Y:S01]  /*76e0*/  ISETP.GT.U32.AND P5, PT, R23.reuse, R12, PT ;  /* 0x0000000c1700720c */ /* 0x040fe20003fa4070 */
[C---:B------:R-:W-:Y:S02]  /*76f0*/  IMAD R8, R23.reuse, R9, R8 ;  /* 0x0000000917087224 */ /* 0x040fe400078e0208 */
[----:B------:R-:W-:Y:S01]  /*7700*/  @!P2 IMAD.MOV R14, RZ, RZ, -R14 ;  /* 0x000000ffff0ea224 */ /* 0x000fe200078e0a0e */
[----:B------:R-:W-:Y:S01]  /*7710*/  ISETP.GT.U32.AND P2, PT, R23, R7, PT ;  /* 0x000000071700720c */ /* 0x000fe20003f44070 */
[----:B------:R-:W-:Y:S01]  /*7720*/  IMAD.HI.U32 R9, R3, R13, RZ ;  /* 0x0000000d03097227 */ /* 0x000fe200078e00ff */
[----:B------:R-:W-:Y:S02]  /*7730*/  ISETP.GE.AND P0, PT, R6, RZ, PT ;  /* 0x000000ff0600720c */ /* 0x000fe40003f06270 */
[----:B------:R-:W-:Y:S01]  /*7740*/  ISETP.GT.U32.AND P3, PT, R23, R10, PT ;  /* 0x0000000a1700720c */ /* 0x000fe20003f64070 */
[----:B------:R-:W-:Y:S01]  /*7750*/  IMAD.MOV R9, RZ, RZ, -R9 ;  /* 0x000000ffff097224 */ /* 0x000fe200078e0a09 */
[----:B------:R-:W-:-:S02]  /*7760*/  ISETP.GE.AND P1, PT, R4, RZ, PT ;  /* 0x000000ff0400720c */ /* 0x000fc40003f26270 */
[C---:B------:R-:W-:Y:S02]  /*7770*/  LOP3.LUT R6, R5.reuse, 0x104, RZ, 0xfc, !PT ;  /* 0x0000010405067812 */ /* 0x040fe400078efcff */
[----:B------:R-:W-:Y:S01]  /*7780*/  LOP3.LUT R4, R5, 0x108, RZ, 0xfc, !PT ;  /* 0x0000010805047812 */ /* 0x000fe200078efcff */
[----:B------:R0:W-:Y:S01]  /*7790*/  STL [R1+0x1f8], R14 ;  /* 0x0001f80e01007387 */ /* 0x0001e20000100800 */
[----:B------:R-:W-:Y:S01]  /*77a0*/  IMAD R13, R23, R9, R13 ;  /* 0x00000009170d7224 */ /* 0x000fe200078e020d */
[----:B------:R-:W-:Y:S02]  /*77b0*/  IABS R15, R6 ;  /* 0x00000006000f7213 */ /* 0x000fe40000000000 */
[----:B------:R-:W-:Y:S01]  /*77c0*/  LOP3.LUT R0, R5, 0x106, RZ, 0xfc, !PT ;  /* 0x0000010605007812 */ /* 0x000fe200078efcff */
[--C-:B------:R-:W-:Y:S01]  /*77d0*/  @!P2 IMAD.IADD R7, R7, 0x1, -R23.reuse ;  /* 0x000000010707a824 */ /* 0x100fe200078e0a17 */
[----:B------:R-:W-:Y:S01]  /*77e0*/  ISETP.GE.AND P2, PT, R11, RZ, PT ;  /* 0x000000ff0b00720c */ /* 0x000fe20003f46270 */
[----:B------:R-:W-:Y:S01]  /*77f0*/  @!P5 IMAD.IADD R12, R12, 0x1, -R23 ;  /* 0x000000010c0cd824 */ /* 0x000fe200078e0a17 */
[----:B0-----:R-:W-:Y:S01]  /*7800*/  IABS R14, R4 ;  /* 0x00000004000e7213 */ /* 0x001fe20000000000 */
[----:B------:R-:W-:Y:S01]  /*7810*/  IMAD.MOV.U32 R11, RZ, RZ, R15 ;  /* 0x000000ffff0b7224 */ /* 0x000fe200078e000f */
[----:B------:R-:W-:-:S02]  /*7820*/  IABS R9, R0 ;  /* 0x0000000000097213 */ /* 0x000fc40000000000 */
[----:B------:R-:W-:Y:S01]  /*7830*/  ISETP.GT.U32.AND P5, PT, R23, R13, PT ;  /* 0x0000000d1700720c */ /* 0x000fe20003fa4070 */
[----:B------:R-:W-:-:S04]  /*7840*/  IMAD.HI.U32 R15, R3, R14, RZ ;  /* 0x0000000e030f7227 */ /* 0x000fc800078e00ff */
[----:B------:R-:W-:Y:S01]  /*7850*/  @!P3 IMAD.IADD R10, R10, 0x1, -R23 ;  /* 0x000000010a0ab824 */ /* 0x000fe200078e0a17 */
[----:B------:R-:W-:Y:S01]  /*7860*/  ISETP.GT.U32.AND P3, PT, R23, R8, PT ;  /* 0x000000081700720c */ /* 0x000fe20003f64070 */
[----:B------:R-:W-:-:S04]  /*7870*/  IMAD.HI.U32 R16, R3, R9, RZ ;  /* 0x0000000903107227 */ /* 0x000fc800078e00ff */
[----:B------:R-:W-:Y:S02]  /*7880*/  IMAD.MOV R15, RZ, RZ, -R15 ;  /* 0x000000ffff0f7224 */ /* 0x000fe400078e0a0f */
[----:B------:R-:W-:Y:S02]  /*7890*/  IMAD.MOV.U32 R17, RZ, RZ, R10 ;  /* 0x000000ffff117224 */ /* 0x000fe400078e000a */
[----:B------:R-:W-:Y:S02]  /*78a0*/  IMAD.MOV R10, RZ, RZ, -R16 ;  /* 0x000000ffff0a7224 */ /* 0x000fe400078e0a10 */
[----:B------:R-:W-:Y:S02]  /*78b0*/  IMAD R14, R23, R15, R14 ;  /* 0x0000000f170e7224 */ /* 0x000fe400078e020e */
[----:B------:R-:W-:Y:S02]  /*78c0*/  @!P5 IMAD.IADD R13, R13, 0x1, -R23 ;  /* 0x000000010d0dd824 */ /* 0x000fe400078e0a17 */
[----:B------:R-:W-:-:S02]  /*78d0*/  IMAD R9, R23, R10, R9 ;  /* 0x0000000a17097224 */ /* 0x000fc400078e0209 */
[----:B------:R-:W-:Y:S01]  /*78e0*/  @!P6 IMAD.MOV R12, RZ, RZ, -R12 ;  /* 0x000000ffff0ce224 */ /* 0x000fe200078e0a0c */
[C---:B------:R-:W-:Y:S01]  /*78f0*/  ISETP.GT.U32.AND P6, PT, R23.reuse, R14, PT ;  /* 0x0000000e1700720c */ /* 0x040fe20003fc4070 */
[----:B------:R-:W-:Y:S01]  /*7900*/  @!P3 IMAD.IADD R8, R8, 0x1, -R23 ;  /* 0x000000010808b824 */ /* 0x000fe200078e0a17 */
[----:B------:R-:W-:Y:S01]  /*7910*/  ISETP.GE.AND P3, PT, R4, RZ, PT ;  /* 0x000000ff0400720c */ /* 0x000fe20003f66270 */
[----:B------:R-:W-:Y:S01]  /*7920*/  @!P4 IMAD.MOV R17, RZ, RZ, -R17 ;  /* 0x000000ffff11c224 */ /* 0x000fe200078e0a11 */
[C---:B------:R-:W-:Y:S01]  /*7930*/  ISETP.GT.U32.AND P4, PT, R23.reuse, R13, PT ;  /* 0x0000000d1700720c */ /* 0x040fe20003f84070 */
[----:B------:R-:W-:Y:S01]  /*7940*/  @!P1 IMAD.MOV R7, RZ, RZ, -R7 ;  /* 0x000000ffff079224 */ /* 0x000fe200078e0a07 */
[----:B------:R-:W-:Y:S01]  /*7950*/  ISETP.GT.U32.AND P1, PT, R23, R9, PT ;  /* 0x000000091700720c */ /* 0x000fe20003f24070 */
[----:B------:R-:W-:Y:S01]  /*7960*/  IMAD.HI.U32 R4, R3, R11, RZ ;  /* 0x0000000b03047227 */ /* 0x000fe200078e00ff */
[----:B------:R-:W-:Y:S02]  /*7970*/  ISETP.GT.U32.AND P5, PT, R23, R8, PT ;  /* 0x000000081700720c */ /* 0x000fe40003fa4070 */
[----:B------:R-:W-:Y:S01]  /*7980*/  LOP3.LUT R15, R5, 0x102, RZ, 0xfc, !PT ;  /* 0x00000102050f7812 */ /* 0x000fe200078efcff */
[----:B------:R-:W-:-:S02]  /*7990*/  IMAD.MOV R4, RZ, RZ, -R4 ;  /* 0x000000ffff047224 */ /* 0x000fc400078e0a04 */
[----:B------:R-:W-:Y:S02]  /*79a0*/  @!P6 IMAD.IADD R14, R14, 0x1, -R23 ;  /* 0x000000010e0ee824 */ /* 0x000fe400078e0a17 */
[----:B------:R-:W-:Y:S01]  /*79b0*/  IMAD R11, R23, R4, R11 ;  /* 0x00000004170b7224 */ /* 0x000fe200078e020b */
[----:B------:R-:W-:Y:S01]  /*79c0*/  IABS R4, R15 ;  /* 0x0000000f00047213 */ /* 0x000fe20000000000 */
[--C-:B------:R-:W-:Y:S01]  /*79d0*/  @!P4 IMAD.IADD R13, R13, 0x1, -R23.reuse ;  /* 0x000000010d0dc824 */ /* 0x100fe200078e0a17 */
[----:B------:R-:W-:Y:S01]  /*79e0*/  ISETP.GE.AND P6, PT, R6, RZ, PT ;  /* 0x000000ff0600720c */ /* 0x000fe20003fc6270 */
[----:B------:R-:W-:Y:S01]  /*79f0*/  @!P1 IMAD.IADD R9, R9, 0x1, -R23 ;  /* 0x0000000109099824 */ /* 0x000fe200078e0a17 */
[----:B------:R-:W-:Y:S01]  /*7a00*/  ISETP.GT.U32.AND P4, PT, R23, R11, PT ;  /* 0x0000000b1700720c */ /* 0x000fe20003f84070 */
[----:B------:R-:W-:Y:S01]  /*7a10*/  IMAD.HI.U32 R6, R3, R4, RZ ;  /* 0x0000000403067227 */ /* 0x000fe200078e00ff */
[----:B------:R-:W-:-:S03]  /*7a20*/  ISETP.GT.U32.AND P1, PT, R23, R14, PT ;  /* 0x0000000e1700720c */ /* 0x000fc60003f24070 */
[--C-:B------:R-:W-:Y:S01]  /*7a30*/  @!P5 IMAD.IADD R8, R8, 0x1, -R23.reuse ;  /* 0x000000010808d824 */ /* 0x100fe200078e0a17 */
[----:B------:R-:W-:Y:S01]  /*7a40*/  ISETP.GE.AND P5, PT, R0, RZ, PT ;  /* 0x000000ff0000720c */ /* 0x000fe20003fa6270 */
[----:B------:R-:W-:Y:S01]  /*7a50*/  IMAD.MOV R6, RZ, RZ, -R6 ;  /* 0x000000ffff067224 */ /* 0x000fe200078e0a06 */
[----:B------:R-:W-:Y:S01]  /*7a60*/  LOP3.LUT R0, R5, 0x100, RZ, 0xfc, !PT ;  /* 0x0000010005007812 */ /* 0x000fe200078efcff */
[----:B------:R-:W-:Y:S02]  /*7a70*/  STL [R1+0x1ec], R17 ;  /* 0x0001ec1101007387 */ /* 0x000fe40000100800 */
[----:B------:R-:W-:Y:S02]  /*7a80*/  IMAD R4, R23, R6, R4 ;  /* 0x0000000617047224 */ /* 0x000fe400078e0204 */
[----:B------:R0:W-:Y:S04]  /*7a90*/  STL [R1+0x1dc], R12 ;  /* 0x0001dc0c01007387 */ /* 0x0001e80000100800 */
[----:B------:R1:W-:Y:S01]  /*7aa0*/  STL [R1+0x1e0], R7 ;  /* 0x0001e00701007387 */ /* 0x0003e20000100800 */
[--C-:B------:R-:W-:Y:S01]  /*7ab0*/  @!P4 IMAD.IADD R11, R11, 0x1, -R23.reuse ;  /* 0x000000010b0bc824 */ /* 0x100fe200078e0a17 */
[C---:B------:R-:W-:Y:S01]  /*7ac0*/  ISETP.GT.U32.AND P4, PT, R23.reuse, R9, PT ;  /* 0x000000091700720c */ /* 0x040fe20003f84070 */
[----:B------:R-:W-:Y:S01]  /*7ad0*/  @!P1 IMAD.IADD R14, R14, 0x1, -R23 ;  /* 0x000000010e0e9824 */ /* 0x000fe200078e0a17 */
[----:B------:R-:W-:Y:S01]  /*7ae0*/  ISETP.GT.U32.AND P1, PT, R23, R4, PT ;  /* 0x000000041700720c */ /* 0x000fe20003f24070 */
[----:B0-----:R-:W-:Y:S01]  /*7af0*/  IMAD.MOV.U32 R12, RZ, RZ, R8 ;  /* 0x000000ffff0c7224 */ /* 0x001fe200078e0008 */
[----:B-1----:R-:W-:-:S05]  /*7b00*/  IABS R7, R0 ;  /* 0x0000000000077213 */ /* 0x002fca0000000000 */
[----:B------:R-:W-:Y:S01]  /*7b10*/  IMAD.HI.U32 R8, R3, R7, RZ ;  /* 0x0000000703087227 */ /* 0x000fe200078e00ff */
[----:B------:R-:W-:-:S03]  /*7b20*/  LOP3.LUT R10, R5, 0xfe, RZ, 0xfc, !PT ;  /* 0x000000fe050a7812 */ /* 0x000fc600078efcff */
[----:B------:R-:W-:Y:S01]  /*7b30*/  IMAD.MOV R8, RZ, RZ, -R8 ;  /* 0x000000ffff087224 */ /* 0x000fe200078e0a08 */
[----:B------:R-:W-:Y:S02]  /*7b40*/  IABS R17, R10 ;  /* 0x0000000a00117213 */ /* 0x000fe40000000000 */
[----:B------:R-:W-:Y:S01]  /*7b50*/  LOP3.LUT R6, R5, 0xfc, RZ, 0xfc, !PT ;  /* 0x000000fc05067812 */ /* 0x000fe200078efcff */
[----:B------:R-:W-:Y:S02]  /*7b60*/  IMAD R7, R23, R8, R7 ;  /* 0x0000000817077224 */ /* 0x000fe400078e0207 */
[--C-:B------:R-:W-:Y:S01]  /*7b70*/  @!P4 IMAD.IADD R9, R9, 0x1, -R23.reuse ;  /* 0x000000010909c824 */ /* 0x100fe200078e0a17 */
[----:B------:R-:W-:Y:S01]  /*7b80*/  IABS R8, R6 ;  /* 0x0000000600087213 */ /* 0x000fe20000000000 */
[----:B------:R-:W-:Y:S01]  /*7b90*/  @!P1 IMAD.IADD R4, R4, 0x1, -R23 ;  /* 0x0000000104049824 */ /* 0x000fe200078e0a17 */
[----:B------:R-:W-:Y:S01]  /*7ba0*/  ISETP.GT.U32.AND P4, PT, R23, R7, PT ;  /* 0x000000071700720c */ /* 0x000fe20003f84070 */
[----:B------:R-:W-:-:S04]  /*7bb0*/  IMAD.HI.U32 R18, R3, R17, RZ ;  /* 0x0000001103127227 */ /* 0x000fc800078e00ff */
[----:B------:R-:W-:Y:S01]  /*7bc0*/  @!P2 IMAD.MOV R13, RZ, RZ, -R13 ;  /* 0x000000ffff0da224 */ /* 0x000fe200078e0a0d */
[C---:B------:R-:W-:Y:S01]  /*7bd0*/  ISETP.GT.U32.AND P2, PT, R23.reuse, R4, PT ;  /* 0x000000041700720c */ /* 0x040fe20003f44070 */
[----:B------:R-:W-:Y:S01]  /*7be0*/  @!P0 IMAD.MOV R12, RZ, RZ, -R12 ;  /* 0x000000ffff0c8224 */ /* 0x000fe200078e0a0c */
[----:B------:R-:W-:Y:S01]  /*7bf0*/  ISETP.GT.U32.AND P0, PT, R23, R11, PT ;  /* 0x0000000b1700720c */ /* 0x000fe20003f04070 */
[----:B------:R-:W-:Y:S02]  /*7c00*/  IMAD.MOV R18, RZ, RZ, -R18 ;  /* 0x000000ffff127224 */ /* 0x000fe400078e0a12 */
[----:B------:R-:W-:Y:S01]  /*7c10*/  IMAD.HI.U32 R16, R3, R8, RZ ;  /* 0x0000000803107227 */ /* 0x000fe200078e00ff */
[----:B------:R-:W-:-:S03]  /*7c20*/  ISETP.GE.AND P1, PT, R0, RZ, PT ;  /* 0x000000ff0000720c */ /* 0x000fc60003f26270 */
[----:B------:R-:W-:Y:S02]  /*7c30*/  IMAD R0, R23, R18, R17 ;  /* 0x0000001217007224 */ /* 0x000fe400078e0211 */
[----:B------:R-:W-:Y:S02]  /*7c40*/  IMAD.MOV R16, RZ, RZ, -R16 ;  /* 0x000000ffff107224 */ /* 0x000fe400078e0a10 */
[--C-:B------:R-:W-:Y:S01]  /*7c50*/  @!P4 IMAD.IADD R7, R7, 0x1, -R23.reuse ;  /* 0x000000010707c824 */ /* 0x100fe200078e0a17 */
[C---:B------:R-:W-:Y:S01]  /*7c60*/  ISETP.GT.U32.AND P4, PT, R23.reuse, R0, PT ;  /* 0x000000001700720c */ /* 0x040fe20003f84070 */
[----:B------:R-:W-:Y:S02]  /*7c70*/  IMAD R8, R23, R16, R8 ;  /* 0x0000001017087224 */ /* 0x000fe400078e0208 */
[--C-:B------:R-:W-:Y:S01]  /*7c80*/  @!P2 IMAD.IADD R4, R4, 0x1, -R23.reuse ;  /* 0x000000010404a824 */ /* 0x100fe200078e0a17 */
[----:B------:R0:W-:Y:S01]  /*7c90*/  STL [R1+0x1e4], R12 ;  /* 0x0001e40c01007387 */ /* 0x0001e20000100800 */
[----:B------:R-:W-:Y:S01]  /*7ca0*/  @!P0 IMAD.IADD R11, R11, 0x1, -R23 ;  /* 0x000000010b0b8824 */ /* 0x000fe200078e0a17 */
[----:B------:R-:W-:Y:S01]  /*7cb0*/  ISETP.GT.U32.AND P2, PT, R23, R8, PT ;  /* 0x000000081700720c */ /* 0x000fe20003f44070 */
[----:B------:R-:W-:Y:S01]  /*7cc0*/  IMAD.MOV.U32 R19, RZ, RZ, R14 ;  /* 0x000000ffff137224 */ /* 0x000fe200078e000e */
[----:B------:R-:W-:Y:S01]  /*7cd0*/  ISETP.GE.AND P0, PT, R15, RZ, PT ;  /* 0x000000ff0f00720c */ /* 0x000fe20003f06270 */
[----:B------:R-:W-:Y:S01]  /*7ce0*/  @!P6 IMAD.MOV R11, RZ, RZ, -R11 ;  /* 0x000000ffff0be224 */ /* 0x000fe200078e0a0b */
[----:B------:R-:W-:Y:S01]  /*7cf0*/  ISETP.GE.AND P6, PT, R6, RZ, PT ;  /* 0x000000ff0600720c */ /* 0x000fe20003fc6270 */
[----:B------:R-:W-:Y:S01]  /*7d00*/  @!P3 IMAD.MOV R19, RZ, RZ, -R19 ;  /* 0x000000ffff13b224 */ /* 0x000fe200078e0a13 */
[----:B0-----:R-:W-:Y:S01]  /*7d10*/  LOP3.LUT R12, R5, 0xfa, RZ, 0xfc, !PT ;  /* 0x000000fa050c7812 */ /* 0x001fe200078efcff */
[----:B------:R-:W-:Y:S01]  /*7d20*/  @!P5 IMAD.MOV R9, RZ, RZ, -R9 ;  /* 0x000000ffff09d224 */ /* 0x000fe200078e0a09 */
[----:B------:R-:W-:-:S02]  /*7d30*/  ISETP.GT.U32.AND P3, PT, R23, R7, PT ;  /* 0x000000071700720c */ /* 0x000fc40003f64070 */
[----:B------:R-:W-:Y:S02]  /*7d40*/  IABS R15, R12 ;  /* 0x0000000c000f7213 */ /* 0x000fe40000000000 */
[----:B------:R-:W-:Y:S01]  /*7d50*/  LOP3.LUT R6, R5, 0xf8, RZ, 0xfc, !PT ;  /* 0x000000f805067812 */ /* 0x000fe200078efcff */
[----:B------:R-:W-:Y:S01]  /*7d60*/  STL [R1+0x1d8], R13 ;  /* 0x0001d80d01007387 */ /* 0x000fe20000100800 */
[--C-:B------:R-:W-:Y:S02]  /*7d70*/  @!P4 IMAD.IADD R0, R0, 0x1, -R23.reuse ;  /* 0x000000010000c824 */ /* 0x100fe400078e0a17 */
[----:B------:R-:W-:Y:S01]  /*7d80*/  IABS R17, R6 ;  /* 0x0000000600117213 */ /* 0x000fe20000000000 */
[----:B------:R-:W-:Y:S01]  /*7d90*/  STL [R1+0x1d4], R19 ;  /* 0x0001d41301007387 */ /* 0x000fe20000100800 */
[----:B------:R-:W-:-:S03]  /*7da0*/  @!P2 IMAD.IADD R8, R8, 0x1, -R23 ;  /* 0x000000010808a824 */ /* 0x000fc600078e0a17 */
[----:B------:R0:W-:Y:S01]  /*7db0*/  STL [R1+0x1c4], R9 ;  /* 0x0001c40901007387 */ /* 0x0001e20000100800 */
[----:B------:R-:W-:-:S03]  /*7dc0*/  ISETP.GT.U32.AND P2, PT, R23, R0, PT ;  /* 0x000000001700720c */ /* 0x000fc60003f44070 */
[----:B------:R1:W-:Y:S01]  /*7dd0*/  STL [R1+0x1c0], R11 ;  /* 0x0001c00b01007387 */ /* 0x0003e20000100800 */
[----:B0-----:R-:W-:-:S04]  /*7de0*/  IMAD.HI.U32 R9, R3, R15, RZ ;  /* 0x0000000f03097227 */ /* 0x001fc800078e00ff */
[----:B-1----:R-:W-:Y:S02]  /*7df0*/  IMAD.MOV.U32 R11, RZ, RZ, R4 ;  /* 0x000000ffff0b7224 */ /* 0x002fe400078e0004 */
[----:B------:R-:W-:Y:S02]  /*7e00*/  IMAD.MOV R9, RZ, RZ, -R9 ;  /* 0x000000ffff097224 */ /* 0x000fe400078e0a09 */
[----:B------:R-:W-:-:S04]  /*7e10*/  IMAD.HI.U32 R4, R3, R17, RZ ;  /* 0x0000001103047227 */ /* 0x000fc800078e00ff */
[----:B------:R-:W-:Y:S02]  /*7e20*/  @!P3 IMAD.IADD R7, R7, 0x1, -R23 ;  /* 0x000000010707b824 */ /* 0x000fe400078e0a17 */
[C---:B------:R-:W-:Y:S02]  /*7e30*/  IMAD R18, R23.reuse, R9, R15 ;  /* 0x0000000917127224 */ /* 0x040fe400078e020f */
[----:B------:R-:W-:Y:S02]  /*7e40*/  IMAD.MOV R4, RZ, RZ, -R4 ;  /* 0x000000ffff047224 */ /* 0x000fe400078e0a04 */
[----:B------:R-:W-:Y:S01]  /*7e50*/  @!P1 IMAD.MOV R7, RZ, RZ, -R7 ;  /* 0x000000ffff079224 */ /* 0x000fe200078e0a07 */
[C---:B------:R-:W-:Y:S01]  /*7e60*/  ISETP.GT.U32.AND P1, PT, R23.reuse, R18, PT ;  /* 0x000000121700720c */ /* 0x040fe20003f24070 */
[C---:B------:R-:W-:Y:S01]  /*7e70*/  IMAD R17, R23.reuse, R4, R17 ;  /* 0x0000000417117224 */ /* 0x040fe200078e0211 */
[----:B------:R-:W-:Y:S01]  /*7e80*/  ISETP.GE.AND P5, PT, R10, RZ, PT ;  /* 0x000000ff0a00720c */ /* 0x000fe20003fa6270 */
[----:B------:R-:W-:Y:S01]  /*7e90*/  @!P0 IMAD.MOV R11, RZ, RZ, -R11 ;  /* 0x000000ffff0b8224 */ /* 0x000fe200078e0a0b */
[C---:B------:R-:W-:Y:S01]  /*7ea0*/  ISETP.GT.U32.AND P0, PT, R23.reuse, R8, PT ;  /* 0x000000081700720c */ /* 0x040fe20003f04070 */
[----:B------:R-:W-:Y:S01]  /*7eb0*/  @!P2 IMAD.IADD R0, R0, 0x1, -R23 ;  /* 0x000000010000a824 */ /* 0x000fe200078e0a17 */
[----:B------:R-:W-:-:S02]  /*7ec0*/  ISETP.GT.U32.AND P2, PT, R23, R17, PT ;  /* 0x000000111700720c */ /* 0x000fc40003f44070 */
[C---:B------:R-:W-:Y:S02]  /*7ed0*/  LOP3.LUT R10, R5.reuse, 0xf6, RZ, 0xfc, !PT ;  /* 0x000000f6050a7812 */ /* 0x040fe400078efcff */
[C---:B------:R-:W-:Y:S02]  /*7ee0*/  LOP3.LUT R9, R5.reuse, 0xf4, RZ, 0xfc, !PT ;  /* 0x000000f405097812 */ /* 0x040fe400078efcff */
[----:B------:R-:W-:Y:S01]  /*7ef0*/  IABS R13, R10 ;  /* 0x0000000a000d7213 */ /* 0x000fe20000000000 */
[----:B------:R0:W-:Y:S01]  /*7f00*/  STL [R1+0x1b8], R11 ;  /* 0x0001b80b01007387 */ /* 0x0001e20000100800 */
[----:B------:R-:W-:Y:S01]  /*7f10*/  ISETP.GE.AND P4, PT, R6, RZ, PT ;  /* 0x000000ff0600720c */ /* 0x000fe20003f86270 */
[----:B------:R-:W-:Y:S01]  /*7f20*/  @!P1 IMAD.IADD R18, R18, 0x1, -R23 ;  /* 0x0000000112129824 */ /* 0x000fe200078e0a17 */
[----:B------:R-:W-:Y:S01]  /*7f30*/  LOP3.LUT R6, R5, 0xf2, RZ, 0xfc, !PT ;  /* 0x000000f205067812 */ /* 0x000fe200078efcff */
[----:B------:R-:W-:Y:S01]  /*7f40*/  IMAD.HI.U32 R4, R3, R13, RZ ;  /* 0x0000000d03047227 */ /* 0x000fe200078e00ff */
[----:B------:R-:W-:-:S03]  /*7f50*/  IABS R16, R9 ;  /* 0x0000000900107213 */ /* 0x000fc60000000000 */
[----:B0-----:R-:W-:Y:S01]  /*7f60*/  IMAD.MOV.U32 R11, RZ, RZ, R0 ;  /* 0x000000ffff0b7224 */ /* 0x001fe200078e0000 */
[----:B------:R-:W-:Y:S01]  /*7f70*/  IABS R15, R6 ;  /* 0x00000006000f7213 */ /* 0x000fe20000000000 */
[--C-:B------:R-:W-:Y:S01]  /*7f80*/  @!P0 IMAD.IADD R8, R8, 0x1, -R23.reuse ;  /* 0x0000000108088824 */ /* 0x100fe200078e0a17 */
[----:B------:R0:W-:Y:S01]  /*7f90*/  STL [R1+0x1b4], R7 ;  /* 0x0001b40701007387 */ /* 0x0001e20000100800 */
[----:B------:R-:W-:Y:S01]  /*7fa0*/  @!P2 IMAD.IADD R17, R17, 0x1, -R23 ;  /* 0x000000011111a824 */ /* 0x000fe200078e0a17 */
[----:B------:R-:W-:Y:S01]  /*7fb0*/  ISETP.GE.AND P0, PT, R10, RZ, PT ;  /* 0x000000ff0a00720c */ /* 0x000fe20003f06270 */
[----:B------:R-:W-:Y:S01]  /*7fc0*/  @!P5 IMAD.MOV R11, RZ, RZ, -R11 ;  /* 0x000000ffff0bd224 */ /* 0x000fe200078e0a0b */
[C---:B------:R-:W-:Y:S01]  /*7fd0*/  ISETP.GT.U32.AND P5, PT, R23.reuse, R18, PT ;  /* 0x000000121700720c */ /* 0x040fe20003fa4070 */
[----:B------:R-:W-:Y:S01]  /*7fe0*/  IMAD.MOV R10, RZ, RZ, -R4 ;  /* 0x000000ffff0a7224 */ /* 0x000fe200078e0a04 */
[----:B------:R-:W-:Y:S01]  /*7ff0*/  ISETP.GT.U32.AND P2, PT, R23, R17, PT ;  /* 0x000000111700720c */ /* 0x000fe20003f44070 */
[----:B0-----:R-:W-:-:S04]  /*8000*/  IMAD.HI.U32 R7, R3, R16, RZ ;  /* 0x0000001003077227 */ /* 0x001fc800078e00ff */
[----:B------:R-:W-:-:S04]  /*8010*/  IMAD.HI.U32 R4, R3, R15, RZ ;  /* 0x0000000f03047227 */ /* 0x000fc800078e00ff */
[----:B------:R-:W-:Y:S02]  /*8020*/  IMAD.MOV R7, RZ, RZ, -R7 ;  /* 0x000000ffff077224 */ /* 0x000fe400078e0a07 */
[C---:B------:R-:W-:Y:S02]  /*8030*/  IMAD R13, R23.reuse, R10, R13 ;  /* 0x0000000a170d7224 */ /* 0x040fe400078e020d */
[----:B------:R-:W-:Y:S02]  /*8040*/  IMAD.MOV.U32 R0, RZ, RZ, R8 ;  /* 0x000000ffff007224 */ /* 0x000fe400078e0008 */
[----:B------:R-:W-:Y:S02]  /*8050*/  IMAD.MOV R4, RZ, RZ, -R4 ;  /* 0x000000ffff047224 */ /* 0x000fe400078e0a04 */
[C---:B------:R-:W-:Y:S02]  /*8060*/  IMAD R16, R23.reuse, R7, R16 ;  /* 0x0000000717107224 */ /* 0x040fe400078e0210 */
[----:B------:R-:W-:Y:S01]  /*8070*/  @!P6 IMAD.MOV R0, RZ, RZ, -R0 ;  /* 0x000000ffff00e224 */ /* 0x000fe200078e0a00 */
[C---:B------:R-:W-:Y:S01]  /*8080*/  ISETP.GT.U32.AND P6, PT, R23.reuse, R13, PT ;  /* 0x0000000d1700720c */ /* 0x040fe20003fc4070 */
[----:B------:R-:W-:-:S02]  /*8090*/  IMAD R15, R23, R4, R15 ;  /* 0x00000004170f7224 */ /* 0x000fc400078e020f */
[--C-:B------:R-:W-:Y:S01]  /*80a0*/  @!P5 IMAD.IADD R18, R18, 0x1, -R23.reuse ;  /* 0x000000011212d824 */ /* 0x100fe200078e0a17 */
[----:B------:R-:W-:Y:S01]  /*80b0*/  ISETP.GT.U32.AND P5, PT, R23, R16, PT ;  /* 0x000000101700720c */ /* 0x000fe20003fa4070 */
[--C-:B------:R-:W-:Y:S01]  /*80c0*/  @!P2 IMAD.IADD R17, R17, 0x1, -R23.reuse ;  /* 0x000000011111a824 */ /* 0x100fe200078e0a17 */
[----:B------:R-:W-:Y:S02]  /*80d0*/  ISETP.GT.U32.AND P2, PT, R23, R15, PT ;  /* 0x0000000f1700720c */ /* 0x000fe40003f44070 */
[----:B------:R-:W-:Y:S02]  /*80e0*/  ISETP.GE.AND P1, PT, R9, RZ, PT ;  /* 0x000000ff0900720c */ /* 0x000fe40003f26270 */
[C---:B------:R-:W-:Y:S01]  /*80f0*/  LOP3.LUT R9, R5.reuse, 0xf0, RZ, 0xfc, !PT ;  /* 0x000000f005097812 */ /* 0x040fe200078efcff */
[----:B------:R0:W-:Y:S01]  /*8100*/  STL [R1+0x1ac], R11 ;  /* 0x0001ac0b01007387 */ /* 0x0001e20000100800 */
[----:B------:R-:W-:Y:S01]  /*8110*/  LOP3.LUT R4, R5, 0xee, RZ, 0xfc, !PT ;  /* 0x000000ee05047812 */ /* 0x000fe200078efcff */
[----:B------:R-:W-:-:S02]  /*8120*/  @!P6 IMAD.IADD R13, R13, 0x1, -R23 ;  /* 0x000000010d0de824 */ /* 0x000fc400078e0a17 */
[----:B------:R1:W-:Y:S02]  /*8130*/  STL [R1+0x1b0], R0 ;  /* 0x0001b00001007387 */ /* 0x0003e40000100800 */
[----:B------:R-:W-:Y:S01]  /*8140*/  @!P5 IMAD.IADD R16, R16, 0x1, -R23 ;  /* 0x000000011010d824 */ /* 0x000fe200078e0a17 */
[----:B0-----:R-:W-:Y:S02]  /*8150*/  IABS R11, R9 ;  /* 0x00000009000b7213 */ /* 0x001fe40000000000 */
[----:B------:R-:W-:Y:S02]  /*8160*/  ISETP.GT.U32.AND P5, PT, R23, R13, PT ;  /* 0x0000000d1700720c */ /* 0x000fe40003fa4070 */
[----:B-1----:R-:W-:Y:S01]  /*8170*/  IABS R0, R4 ;  /* 0x0000000400007213 */ /* 0x002fe20000000000 */
[----:B------:R-:W-:Y:S01]  /*8180*/  IMAD.HI.U32 R14, R3, R11, RZ ;  /* 0x0000000b030e7227 */ /* 0x000fe200078e00ff */
[----:B------:R-:W-:-:S03]  /*8190*/  ISETP.GE.AND P6, PT, R6, RZ, PT ;  /* 0x000000ff0600720c */ /* 0x000fc60003fc6270 */
[----:B------:R-:W-:Y:S01]  /*81a0*/  @!P2 IMAD.IADD R15, R15, 0x1, -R23 ;  /* 0x000000010f0fa824 */ /* 0x000fe200078e0a17 */
[----:B------:R-:W-:Y:S01]  /*81b0*/  ISETP.GT.U32.AND P2, PT, R23, R16, PT ;  /* 0x000000101700720c */ /* 0x000fe20003f44070 */
[----:B------:R-:W-:-:S04]  /*81c0*/  IMAD.HI.U32 R6, R3, R0, RZ ;  /* 0x0000000003067227 */ /* 0x000fc800078e00ff */
[----:B------:R-:W-:Y:S02]  /*81d0*/  IMAD.MOV R14, RZ, RZ, -R14 ;  /* 0x000000ffff0e7224 */ /* 0x000fe400078e0a0e */
[----:B------:R-:W-:Y:S02]  /*81e0*/  IMAD.MOV R6, RZ, RZ, -R6 ;  /* 0x000000ffff067224 */ /* 0x000fe400078e0a06 */
[C---:B------:R-:W-:Y:S01]  /*81f0*/  IMAD R11, R23.reuse, R14, R11 ;  /* 0x0000000e170b7224 */ /* 0x040fe200078e020b */
[----:B------:R-:W-:Y:S01]  /*8200*/  ISETP.GE.AND P3, PT, R12, RZ, PT ;  /* 0x000000ff0c00720c */ /* 0x000fe20003f66270 */
[----:B------:R-:W-:Y:S01]  /*8210*/  IMAD R0, R23, R6, R0 ;  /* 0x0000000617007224 */ /* 0x000fe200078e0200 */
[----:B------:R-:W-:Y:S01]  /*8220*/  LOP3.LUT R10, R5, 0xec, RZ, 0xfc, !PT ;  /* 0x000000ec050a7812 */ /* 0x000fe200078efcff */
[----:B------:R-:W-:Y:S01]  /*8230*/  @!P5 IMAD.IADD R13, R13, 0x1, -R23 ;  /* 0x000000010d0dd824 */ /* 0x000fe200078e0a17 */
[----:B------:R-:W-:Y:S02]  /*8240*/  LOP3.LUT R12, R5, 0xea, RZ, 0xfc, !PT ;  /* 0x000000ea050c7812 */ /* 0x000fe400078efcff */
[----:B------:R-:W-:Y:S01]  /*8250*/  ISETP.GT.U32.AND P5, PT, R23, R11, PT ;  /* 0x0000000b1700720c */ /* 0x000fe20003fa4070 */
[----:B------:R-:W-:Y:S01]  /*8260*/  IMAD.MOV.U32 R19, RZ, RZ, R17 ;  /* 0x000000ffff137224 */ /* 0x000fe200078e0011 */
[----:B------:R-:W-:Y:S01]  /*8270*/  IABS R8, R10 ;  /* 0x0000000a00087213 */ /* 0x000fe20000000000 */
[----:B------:R-:W-:Y:S01]  /*8280*/  @!P2 IMAD.IADD R16, R16, 0x1, -R23 ;  /* 0x000000011010a824 */ /* 0x000fe200078e0a17 */
[----:B------:R-:W-:-:S02]  /*8290*/  IABS R7, R12 ;  /* 0x0000000c00077213 */ /* 0x000fc40000000000 */
[----:B------:R-:W-:Y:S01]  /*82a0*/  ISETP.GT.U32.AND P2, PT, R23, R0, PT ;  /* 0x000000001700720c */ /* 0x000fe20003f44070 */
[----:B------:R-:W-:Y:S02]  /*82b0*/  IMAD.MOV.U32 R20, RZ, RZ, R18 ;  /* 0x000000ffff147224 */ /* 0x000fe400078e0012 */
[----:B------:R-:W-:Y:S01]  /*82c0*/  @!P4 IMAD.MOV R19, RZ, RZ, -R19 ;  /* 0x000000ffff13c224 */ /* 0x000fe200078e0a13 */
[----:B------:R-:W-:Y:S01]  /*82d0*/  ISETP.GE.AND P4, PT, R9, RZ, PT ;  /* 0x000000ff0900720c */ /* 0x000fe20003f86270 */
[----:B------:R-:W-:-:S04]  /*82e0*/  IMAD.HI.U32 R14, R3, R8, RZ ;  /* 0x00000008030e7227 */ /* 0x000fc800078e00ff */
[----:B------:R-:W-:-:S04]  /*82f0*/  IMAD.HI.U32 R9, R3, R7, RZ ;  /* 0x0000000703097227 */ /* 0x000fc800078e00ff */
[----:B------:R-:W-:Y:S01]  /*8300*/  @!P3 IMAD.MOV R20, RZ, RZ, -R20 ;  /* 0x000000ffff14b224 */ /* 0x000fe200078e0a14 */
[----:B------:R-:W-:Y:S01]  /*8310*/  ISETP.GT.U32.AND P3, PT, R23, R15, PT ;  /* 0x0000000f1700720c */ /* 0x000fe20003f64070 */
[----:B------:R-:W-:Y:S02]  /*8320*/  IMAD.MOV R14, RZ, RZ, -R14 ;  /* 0x000000ffff0e7224 */ /* 0x000fe400078e0a0e */
[----:B------:R-:W-:Y:S02]  /*8330*/  IMAD.MOV R9, RZ, RZ, -R9 ;  /* 0x000000ffff097224 */ /* 0x000fe400078e0a09 */
[----:B------:R-:W-:Y:S02]  /*8340*/  @!P5 IMAD.IADD R11, R11, 0x1, -R23 ;  /* 0x000000010b0bd824 */ /* 0x000fe400078e0a17 */
[C---:B------:R-:W-:Y:S02]  /*8350*/  IMAD R8, R23.reuse, R14, R8 ;  /* 0x0000000e17087224 */ /* 0x040fe400078e0208 */
[----:B------:R-:W-:-:S02]  /*8360*/  IMAD R7, R23, R9, R7 ;  /* 0x0000000917077224 */ /* 0x000fc400078e0207 */
[----:B------:R-:W-:Y:S01]  /*8370*/  @!P2 IMAD.IADD R0, R0, 0x1, -R23 ;  /* 0x000000010000a824 */ /* 0x000fe200078e0a17 */
[C---:B------:R-:W-:Y:S01]  /*8380*/  ISETP.GT.U32.AND P2, PT, R23.reuse, R11, PT ;  /* 0x0000000b1700720c */ /* 0x040fe20003f44070 */
[----:B------:R-:W-:Y:S01]  /*8390*/  @!P1 IMAD.MOV R16, RZ, RZ, -R16 ;  /* 0x000000ffff109224 */ /* 0x000fe200078e0a10 */
[C---:B------:R-:W-:Y:S01]  /*83a0*/  ISETP.GT.U32.AND P5, PT, R23.reuse, R8, PT ;  /* 0x000000081700720c */ /* 0x040fe20003fa4070 */
[----:B------:R-:W-:Y:S01]  /*83b0*/  IMAD.MOV.U32 R17, RZ, RZ, R13 ;  /* 0x000000ffff117224 */ /* 0x000fe200078e000d */
[----:B------:R-:W-:Y:S01]  /*83c0*/  ISETP.GT.U32.AND P1, PT, R23, R7, PT ;  /* 0x000000071700720c */ /* 0x000fe20003f24070 */
[----:B------:R-:W-:Y:S01]  /*83d0*/  @!P3 IMAD.IADD R15, R15, 0x1, -R23 ;  /* 0x000000010f0fb824 */ /* 0x000fe200078e0a17 */
[----:B------:R-:W-:Y:S01]  /*83e0*/  LOP3.LUT R6, R5, 0xe8, RZ, 0xfc, !PT ;  /* 0x000000e805067812 */ /* 0x000fe200078efcff */
[----:B------:R-:W-:Y:S01]  /*83f0*/  @!P0 IMAD.MOV R17, RZ, RZ, -R17 ;  /* 0x000000ffff118224 */ /* 0x000fe200078e0a11 */
[----:B------:R-:W-:Y:S01]  /*8400*/  ISETP.GE.AND P3, PT, R4, RZ, PT ;  /* 0x000000ff0400720c */ /* 0x000fe20003f66270 */
[----:B------:R-:W-:Y:S01]  /*8410*/  @!P6 IMAD.MOV R15, RZ, RZ, -R15 ;  /* 0x000000ffff0fe224 */ /* 0x000fe200078e0a0f */
[----:B------:R-:W-:-:S02]  /*8420*/  IABS R4, R6 ;  /* 0x0000000600047213 */ /* 0x000fc40000000000 */
[----:B------:R-:W-:Y:S01]  /*8430*/  LOP3.LUT R9, R5, 0xe6, RZ, 0xfc, !PT ;  /* 0x000000e605097812 */ /* 0x000fe200078efcff */
[----:B------:R-:W-:Y:S01]  /*8440*/  STL [R1+0x170], R20 ;  /* 0x0001701401007387 */ /* 0x000fe20000100800 */
[--C-:B------:R-:W-:Y:S01]  /*8450*/  @!P2 IMAD.IADD R11, R11, 0x1, -R23.reuse ;  /* 0x000000010b0ba824 */ /* 0x100fe200078e0a17 */
[----:B------:R-:W-:Y:S02]  /*8460*/  ISETP.GT.U32.AND P0, PT, R23, R0, PT ;  /* 0x000000001700720c */ /* 0x000fe40003f04070 */
[----:B------:R-:W-:Y:S01]  /*8470*/  STL [R1+0x180], R19 ;  /* 0x0001801301007387 */ /* 0x000fe20000100800 */
[----:B------:R-:W-:Y:S01]  /*8480*/  IABS R14, R9 ;  /* 0x00000009000e7213 */ /* 0x000fe20000000000 */
[----:B------:R-:W-:Y:S02]  /*8490*/  IMAD.HI.U32 R13, R3, R4, RZ ;  /* 0x00000004030d7227 */ /* 0x000fe400078e00ff */
[----:B------:R-:W-:Y:S02]  /*84a0*/  STL [R1+0x1a4], R17 ;  /* 0x0001a41101007387 */ /* 0x000fe40000100800 */
[----:B------:R-:W-:-:S02]  /*84b0*/  @!P5 IMAD.IADD R8, R8, 0x1, -R23 ;  /* 0x000000010808d824 */ /* 0x000fc400078e0a17 */
[----:B------:R-:W-:Y:S01]  /*84c0*/  STL [R1+0x188], R16 ;  /* 0x0001881001007387 */ /* 0x000fe20000100800 */
[----:B------:R-:W-:Y:S01]  /*84d0*/  @!P1 IMAD.IADD R7, R7, 0x1, -R23 ;  /* 0x0000000107079824 */ /* 0x000fe200078e0a17 */
[----:B------:R-:W-:Y:S02]  /*84e0*/  ISETP.GE.AND P5, PT, R10, RZ, PT ;  /* 0x000000ff0a00720c */ /* 0x000fe40003fa6270 */
[----:B------:R0:W-:Y:S01]  /*84f0*/  STL [R1+0x18c], R15 ;  /* 0x00018c0f01007387 */ /* 0x0001e20000100800 */
[----:B------:R-:W-:Y:S02]  /*8500*/  IMAD.MOV R13, RZ, RZ, -R13 ;  /* 0x000000ffff0d7224 */ /* 0x000fe400078e0a0d */
[----:B------:R-:W-:Y:S01]  /*8510*/  IMAD.MOV.U32 R10, RZ, RZ, R14 ;  /* 0x000000ffff0a7224 */ /* 0x000fe200078e000e */
[----:B------:R-:W-:Y:S01]  /*8520*/  ISETP.GE.AND P2, PT, R12, RZ, PT ;  /* 0x000000ff0c00720c */ /* 0x000fe20003f46270 */
[----:B0-----:R-:W-:Y:S02]  /*8530*/  IMAD.MOV.U32 R15, RZ, RZ, R11 ;  /* 0x000000ffff0f7224 */ /* 0x001fe400078e000b */
[----:B------:R-:W-:-:S02]  /*8540*/  IMAD R4, R23, R13, R4 ;  /* 0x0000000d17047224 */ /* 0x000fc400078e0204 */
[----:B------:R-:W-:Y:S01]  /*8550*/  @!P4 IMAD.MOV R15, RZ, RZ, -R15 ;  /* 0x000000ffff0fc224 */ /* 0x000fe200078e0a0f */
[----:B------:R-:W-:Y:S01]  /*8560*/  ISETP.GT.U32.AND P4, PT, R23, R7, PT ;  /* 0x000000071700720c */ /* 0x000fe20003f84070 */
[----:B------:R-:W-:Y:S01]  /*8570*/  IMAD.HI.U32 R12, R3, R10, RZ ;  /* 0x0000000a030c7227 */ /* 0x000fe200078e00ff */
[----:B------:R-:W-:-:S03]  /*8580*/  ISETP.GT.U32.AND P6, PT, R23, R8, PT ;  /* 0x000000081700720c */ /* 0x000fc60003fc4070 */
[----:B------:R-:W-:Y:S01]  /*8590*/  @!P0 IMAD.IADD R0, R0, 0x1, -R23 ;  /* 0x0000000100008824 */ /* 0x000fe200078e0a17 */
[----:B------:R-:W-:Y:S01]  /*85a0*/  ISETP.GT.U32.AND P0, PT, R23, R4, PT ;  /* 0x000000041700720c */ /* 0x000fe20003f04070 */
[----:B------:R-:W-:Y:S01]  /*85b0*/  IMAD.MOV R12, RZ, RZ, -R12 ;  /* 0x000000ffff0c7224 */ /* 0x000fe200078e0a0c */
[----:B------:R-:W-:-:S03]  /*85c0*/  ISETP.GE.AND P1, PT, R6, RZ, PT ;  /* 0x000000ff0600720c */ /* 0x000fc60003f26270 */
[----:B------:R-:W-:Y:S02]  /*85d0*/  IMAD R6, R23, R12, R10 ;  /* 0x0000000c17067224 */ /* 0x000fe400078e020a */
[----:B------:R-:W-:-:S03]  /*85e0*/  @!P4 IMAD.IADD R7, R7, 0x1, -R23 ;  /* 0x000000010707c824 */ /* 0x000fc600078e0a17 */
[----:B------:R-:W-:Y:S01]  /*85f0*/  ISETP.GT.U32.AND P4, PT, R23, R6, PT ;  /* 0x000000061700720c */ /* 0x000fe20003f84070 */
[--C-:B------:R-:W-:Y:S02]  /*8600*/  @!P6 IMAD.IADD R8, R8, 0x1, -R23.reuse ;  /* 0x000000010808e824 */ /* 0x100fe400078e0a17 */
[----:B------:R-:W-:Y:S01]  /*8610*/  @!P0 IMAD.IADD R4, R4, 0x1, -R23 ;  /* 0x0000000104048824 */ /* 0x000fe200078e0a17 */
[----:B------:R-:W-:Y:S01]  /*8620*/  ISETP.GE.AND P6, PT, R9, RZ, PT ;  /* 0x000000ff0900720c */ /* 0x000fe20003fc6270 */
[----:B------:R-:W-:Y:S01]  /*8630*/  IMAD.MOV.U32 R13, RZ, RZ, R0 ;  /* 0x000000ffff0d7224 */ /* 0x000fe200078e0000 */
[----:B------:R-:W-:Y:S01]  /*8640*/  LOP3.LUT R14, R5, 0xe4, RZ, 0xfc, !PT ;  /* 0x000000e4050e7812 */ /* 0x000fe200078efcff */
[----:B------:R-:W-:Y:S01]  /*8650*/  IMAD.MOV.U32 R9, RZ, RZ, R7 ;  /* 0x000000ffff097224 */ /* 0x000fe200078e0007 */
[----:B------:R-:W-:Y:S01]  /*8660*/  ISETP.GT.U32.AND P0, PT, R23, R4, PT ;  /* 0x000000041700720c */ /* 0x000fe20003f04070 */
[----:B------:R-:W-:Y:S01]  /*8670*/  @!P3 IMAD.MOV R13, RZ, RZ, -R13 ;  /* 0x000000ffff0db224 */ /* 0x000fe200078e0a0d */
[----:B------:R-:W-:Y:S01]  /*8680*/  ISETP.GE.AND P3, PT, R14, RZ, PT ;  /* 0x000000ff0e00720c */ /* 0x000fe20003f66270 */
[----:B------:R-:W-:Y:S01]  /*8690*/  @!P5 IMAD.MOV R8, RZ, RZ, -R8 ;  /* 0x000000ffff08d224 */ /* 0x000fe200078e0a08 */
[----:B------:R-:W-:Y:S01]  /*86a0*/  IABS R14, R14 ;  /* 0x0000000e000e7213 */ /* 0x000fe20000000000 */
[----:B------:R-:W-:-:S02]  /*86b0*/  @!P2 IMAD.MOV R9, RZ, RZ, -R9 ;  /* 0x000000ffff09a224 */ /* 0x000fc400078e0a09 */
[----:B------:R-:W-:Y:S01]  /*86c0*/  @!P4 IMAD.IADD R6, R6, 0x1, -R23 ;  /* 0x000000010606c824 */ /* 0x000fe200078e0a17 */
[----:B------:R-:W-:Y:S01]  /*86d0*/  STL [R1+0x190], R15 ;  /* 0x0001900f01007387 */ /* 0x000fe20000100800 */
[----:B------:R-:W-:-:S03]  /*86e0*/  LOP3.LUT R0, R5, 0xe0, RZ, 0xfc, !PT ;  /* 0x000000e005007812 */ /* 0x000fc600078efcff */
[----:B------:R-:W-:Y:S01]  /*86f0*/  STL [R1+0x198], R13 ;  /* 0x0001980d01007387 */ /* 0x000fe20000100800 */
[----:B------:R-:W-:-:S03]  /*8700*/  ISETP.GT.U32.AND P4, PT, R23, R6, PT ;  /* 0x000000061700720c */ /* 0x000fc60003f84070 */
[----:B------:R-:W-:Y:S01]  /*8710*/  STL [R1+0x1a0], R8 ;  /* 0x0001a00801007387 */ /* 0x000fe20000100800 */
[----:B------:R-:W-:-:S03]  /*8720*/  ISETP.GE.AND P2, PT, R0, RZ, PT ;  /* 0x000000ff0000720c */ /* 0x000fc60003f46270 */
[----:B------:R0:W-:Y:S01]  /*8730*/  STL [R1+0x414], R9 ;  /* 0x0004140901007387 */ /* 0x0001e20000100800 */
[----:B------:R-:W-:Y:S01]  /*8740*/  IABS R0, R0 ;  /* 0x0000000000007213 */ /* 0x000fe20000000000 */
[----:B------:R-:W-:Y:S02]  /*8750*/  @!P0 IMAD.IADD R4, R4, 0x1, -R23 ;  /* 0x0000000104048824 */ /* 0x000fe400078e0a17 */
[----:B0-----:R-:W-:-:S04]  /*8760*/  IMAD.HI.U32 R9, R3, R14, RZ ;  /* 0x0000000e03097227 */ /* 0x001fc800078e00ff */
[----:B------:R-:W-:Y:S01]  /*8770*/  IMAD.MOV R9, RZ, RZ, -R9 ;  /* 0x000000ffff097224 */ /* 0x000fe200078e0a09 */
[----:B------:R-:W-:Y:S01]  /*8780*/  LOP3.LUT R11, R5, 0xe2, RZ, 0xfc, !PT ;  /* 0x000000e2050b7812 */ /* 0x000fe200078efcff */
[----:B------:R-:W-:-:S04]  /*8790*/  IMAD.HI.U32 R7, R3, R0, RZ ;  /* 0x0000000003077227 */ /* 0x000fc800078e00ff */
[----:B------:R-:W-:Y:S02]  /*87a0*/  IMAD R14, R23, R9, R14 ;  /* 0x00000009170e7224 */ /* 0x000fe400078e020e */
[----:B------:R-:W-:Y:S01]  /*87b0*/  IMAD.MOV.U32 R12, RZ, RZ, R4 ;  /* 0x000000ffff0c7224 */ /* 0x000fe200078e0004 */
[----:B------:R-:W-:Y:S01]  /*87c0*/  ISETP.GE.AND P5, PT, R11, RZ, PT ;  /* 0x000000ff0b00720c */ /* 0x000fe20003fa6270 */
[----:B------:R-:W-:Y:S01]  /*87d0*/  IMAD.MOV R7, RZ, RZ, -R7 ;  /* 0x000000ffff077224 */ /* 0x000fe200078e0a07 */
[----:B------:R-:W-:Y:S01]  /*87e0*/  IABS R11, R11 ;  /* 0x0000000b000b7213 */ /* 0x000fe20000000000 */
[----:B------:R-:W-:Y:S01]  /*87f0*/  @!P1 IMAD.MOV R12, RZ, RZ, -R12 ;  /* 0x000000ffff0c9224 */ /* 0x000fe200078e0a0c */
[C---:B------:R-:W-:Y:S01]  /*8800*/  ISETP.GT.U32.AND P1, PT, R23.reuse, R14, PT ;  /* 0x0000000e1700720c */ /* 0x040fe20003f24070 */
[----:B------:R-:W-:Y:S02]  /*8810*/  @!P4 IMAD.IADD R6, R6, 0x1, -R23 ;  /* 0x000000010606c824 */ /* 0x000fe400078e0a17 */
[----:B------:R-:W-:-:S02]  /*8820*/  IMAD R0, R23, R7, R0 ;  /* 0x0000000717007224 */ /* 0x000fc400078e0200 */
[----:B------:R-:W-:Y:S02]  /*8830*/  IMAD.MOV.U32 R9, RZ, RZ, R6 ;  /* 0x000000ffff097224 */ /* 0x000fe400078e0006 */
[----:B------:R-:W-:Y:S01]  /*8840*/  IMAD.HI.U32 R8, R3, R11, RZ ;  /* 0x0000000b03087227 */ /* 0x000fe200078e00ff */
[----:B------:R-:W-:-:S03]  /*8850*/  LOP3.LUT R10, R5, 0xde, RZ, 0xfc, !PT ;  /* 0x000000de050a7812 */ /* 0x000fc600078efcff */
[----:B------:R-:W-:Y:S01]  /*8860*/  @!P6 IMAD.MOV R9, RZ, RZ, -R9 ;  /* 0x000000ffff09e224 */ /* 0x000fe200078e0a09 */
[C---:B------:R-:W-:Y:S01]  /*8870*/  ISETP.GT.U32.AND P6, PT, R23.reuse, R0, PT ;  /* 0x000000001700720c */ /* 0x040fe20003fc4070 */
[----:B------:R-:W-:Y:S01]  /*8880*/  IMAD.MOV R8, RZ, RZ, -R8 ;  /* 0x000000ffff087224 */ /* 0x000fe200078e0a08 */
[----:B------:R-:W-:Y:S01]  /*8890*/  ISETP.GE.AND P0, PT, R10, RZ, PT ;  /* 0x000000ff0a00720c */ /* 0x000fe20003f06270 */
[----:B------:R-:W-:Y:S01]  /*88a0*/  @!P1 IMAD.IADD R14, R14, 0x1, -R23 ;  /* 0x000000010e0e9824 */ /* 0x000fe200078e0a17 */
[----:B------:R-:W-:Y:S01]  /*88b0*/  IABS R10, R10 ;  /* 0x0000000a000a7213 */ /* 0x000fe20000000000 */
[----:B------:R-:W-:Y:S01]  /*88c0*/  IMAD R11, R23, R8, R11 ;  /* 0x00000008170b7224 */ /* 0x000fe200078e020b */
[----:B------:R-:W-:Y:S02]  /*88d0*/  LOP3.LUT R13, R5, 0xda, RZ, 0xfc, !PT ;  /* 0x000000da050d7812 */ /* 0x000fe400078efcff */
[----:B------:R-:W-:Y:S01]  /*88e0*/  ISETP.GT.U32.AND P1, PT, R23, R14, PT ;  /* 0x0000000e1700720c */ /* 0x000fe20003f24070 */
[----:B------:R-:W-:Y:S01]  /*88f0*/  IMAD.HI.U32 R4, R3, R10, RZ ;  /* 0x0000000a03047227 */ /* 0x000fe200078e00ff */
[----:B------:R-:W-:-:S02]  /*8900*/  ISETP.GT.U32.AND P4, PT, R23, R11, PT ;  /* 0x0000000b1700720c */ /* 0x000fc40003f84070 */
[----:B------:R-:W-:Y:S01]  /*8910*/  IABS R16, R13 ;  /* 0x0000000d00107213 */ /* 0x000fe20000000000 */
[----:B------:R-:W-:Y:S02]  /*8920*/  @!P6 IMAD.IADD R0, R0, 0x1, -R23 ;  /* 0x000000010000e824 */ /* 0x000fe400078e0a17 */
[----:B------:R-:W-:Y:S01]  /*8930*/  IMAD.MOV R4, RZ, RZ, -R4 ;  /* 0x000000ffff047224 */ /* 0x000fe200078e0a04 */
[----:B------:R-:W-:Y:S01]  /*8940*/  LOP3.LUT R18, R5, 0xdc, RZ, 0xfc, !PT ;  /* 0x000000dc05127812 */ /* 0x000fe200078efcff */
[----:B------:R-:W-:Y:S01]  /*8950*/  IMAD.HI.U32 R6, R3, R16, RZ ;  /* 0x0000001003067227 */ /* 0x000fe200078e00ff */
[----:B------:R-:W-:-:S03]  /*8960*/  ISETP.GT.U32.AND P6, PT, R23, R0, PT ;  /* 0x000000001700720c */ /* 0x000fc60003fc4070 */
[----:B------:R-:W-:Y:S01]  /*8970*/  IMAD R10, R23, R4, R10 ;  /* 0x00000004170a7224 */ /* 0x000fe200078e020a */
[----:B------:R-:W-:Y:S01]  /*8980*/  IABS R4, R18 ;  /* 0x0000001200047213 */ /* 0x000fe20000000000 */
[--C-:B------:R-:W-:Y:S02]  /*8990*/  @!P4 IMAD.IADD R11, R11, 0x1, -R23.reuse ;  /* 0x000000010b0bc824 */ /* 0x100fe400078e0a17 */
[----:B------:R-:W-:Y:S02]  /*89a0*/  IMAD.MOV R6, RZ, RZ, -R6 ;  /* 0x000000ffff067224 */ /* 0x000fe400078e0a06 */
[--C-:B------:R-:W-:Y:S01]  /*89b0*/  @!P1 IMAD.IADD R14, R14, 0x1, -R23.reuse ;  /* 0x000000010e0e9824 */ /* 0x100fe200078e0a17 */
[C---:B------:R-:W-:Y:S01]  /*89c0*/  ISETP.GT.U32.AND P1, PT, R23.reuse, R10, PT ;  /* 0x0000000a1700720c */ /* 0x040fe20003f24070 */
[C---:B------:R-:W-:Y:S01]  /*89d0*/  IMAD R16, R23.reuse, R6, R16 ;  /* 0x0000000617107224 */ /* 0x040fe200078e0210 */
[----:B------:R0:W-:Y:S01]  /*89e0*/  STL [R1+0x19c], R12 ;  /* 0x00019c0c01007387 */ /* 0x0001e20000100800 */
[----:B------:R-:W-:Y:S01]  /*89f0*/  ISETP.GT.U32.AND P4, PT, R23, R11, PT ;  /* 0x0000000b1700720c */ /* 0x000fe20003f84070 */
[----:B------:R-:W-:-:S02]  /*8a00*/  @!P6 IMAD.IADD R0, R0, 0x1, -R23 ;  /* 0x000000010000e824 */ /* 0x000fc400078e0a17 */
[----:B------:R-:W-:Y:S01]  /*8a10*/  ISETP.GT.U32.AND P6, PT, R23, R16, PT ;  /* 0x000000101700720c */ /* 0x000fe20003fc4070 */
[----:B0-----:R-:W-:-:S04]  /*8a20*/  IMAD.HI.U32 R12, R3, R4, RZ ;  /* 0x00000004030c7227 */ /* 0x001fc800078e00ff */
[----:B------:R-:W-:Y:S01]  /*8a30*/  IMAD.MOV R12, RZ, RZ, -R12 ;  /* 0x000000ffff0c7224 */ /* 0x000fe200078e0a0c */
[----:B------:R-:W-:Y:S01]  /*8a40*/  LOP3.LUT R8, R5, 0xd8, RZ, 0xfc, !PT ;  /* 0x000000d805087812 */ /* 0x000fe200078efcff */
[----:B------:R-:W-:Y:S02]  /*8a50*/  IMAD.MOV.U32 R19, RZ, RZ, R14 ;  /* 0x000000ffff137224 */ /* 0x000fe400078e000e */
[----:B------:R-:W-:Y:S02]  /*8a60*/  IMAD R4, R23, R12, R4 ;  /* 0x0000000c17047224 */ /* 0x000fe400078e0204 */
[--C-:B------:R-:W-:Y:S01]  /*8a70*/  @!P1 IMAD.IADD R10, R10, 0x1, -R23.reuse ;  /* 0x000000010a0a9824 */ /* 0x100fe200078e0a17 */
[----:B------:R0:W-:Y:S01]  /*8a80*/  STL [R1+0x410], R9 ;  /* 0x0004100901007387 */ /* 0x0001e20000100800 */
[----:B------:R-:W-:Y:S01]  /*8a90*/  LOP3.LUT R7, R5, 0xd6, RZ, 0xfc, !PT ;  /* 0x000000d605077812 */ /* 0x000fe200078efcff */
[----:B------:R-:W-:Y:S01]  /*8aa0*/  @!P4 IMAD.IADD R11, R11, 0x1, -R23 ;  /* 0x000000010b0bc824 */ /* 0x000fe200078e0a17 */
[----:B------:R-:W-:Y:S01]  /*8ab0*/  LOP3.LUT R6, R5, 0xd4, RZ, 0xfc, !PT ;  /* 0x000000d405067812 */ /* 0x000fe200078efcff */
[----:B------:R-:W-:Y:S01]  /*8ac0*/  @!P3 IMAD.MOV R19, RZ, RZ, -R19 ;  /* 0x000000ffff13b224 */ /* 0x000fe200078e0a13 */
[----:B------:R-:W-:-:S02]  /*8ad0*/  ISETP.GT.U32.AND P4, PT, R23, R4, PT ;  /* 0x000000041700720c */ /* 0x000fc40003f84070 */
[----:B------:R-:W-:Y:S02]  /*8ae0*/  ISETP.GT.U32.AND P3, PT, R23, R10, PT ;  /* 0x0000000a1700720c */ /* 0x000fe40003f64070 */
[----:B0-----:R-:W-:Y:S01]  /*8af0*/  IABS R9, R8 ;  /* 0x0000000800097213 */ /* 0x001fe20000000000 */
[----:B------:R-:W-:Y:S01]  /*8b00*/  @!P6 IMAD.IADD R16, R16, 0x1, -R23 ;  /* 0x000000011010e824 */ /* 0x000fe200078e0a17 */
[----:B------:R-:W-:Y:S02]  /*8b10*/  IABS R15, R7 ;  /* 0x00000007000f7213 */ /* 0x000fe40000000000 */
[----:B------:R-:W-:Y:S01]  /*8b20*/  IABS R14, R6 ;  /* 0x00000006000e7213 */ /* 0x000fe20000000000 */
[----:B------:R-:W-:Y:S01]  /*8b30*/  IMAD.HI.U32 R17, R3, R9, RZ ;  /* 0x0000000903117227 */ /* 0x000fe200078e00ff */
[----:B------:R0:W-:Y:S01]  /*8b40*/  STL [R1+0x184], R19 ;  /* 0x0001841301007387 */ /* 0x0001e20000100800 */
[----:B------:R-:W-:Y:S02]  /*8b50*/  ISETP.GT.U32.AND P6, PT, R23, R16, PT ;  /* 0x000000101700720c */ /* 0x000fe40003fc4070 */
[----:B------:R-:W-:-:S04]  /*8b60*/  IMAD.HI.U32 R12, R3, R15, RZ ;  /* 0x0000000f030c7227 */ /* 0x000fc800078e00ff */
[----:B------:R-:W-:Y:S02]  /*8b70*/  IMAD.MOV R17, RZ, RZ, -R17 ;  /* 0x000000ffff117224 */ /* 0x000fe400078e0a11 */
[----:B0-----:R-:W-:Y:S02]  /*8b80*/  IMAD.MOV.U32 R19, RZ, RZ, R11 ;  /* 0x000000ffff137224 */ /* 0x001fe400078e000b */
[----:B------:R-:W-:-:S04]  /*8b90*/  IMAD.HI.U32 R11, R3, R14, RZ ;  /* 0x0000000e030b7227 */ /* 0x000fc800078e00ff */
[----:B------:R-:W-:Y:S02]  /*8ba0*/  IMAD.MOV R12, RZ, RZ, -R12 ;  /* 0x000000ffff0c7224 */ /* 0x000fe400078e0a0c */
[C---:B------:R-:W-:Y:S02]  /*8bb0*/  IMAD R9, R23.reuse, R17, R9 ;  /* 0x0000001117097224 */ /* 0x040fe400078e0209 */
[--C-:B------:R-:W-:Y:S02]  /*8bc0*/  @!P4 IMAD.IADD R4, R4, 0x1, -R23.reuse ;  /* 0x000000010404c824 */ /* 0x100fe400078e0a17 */
[----:B------:R-:W-:Y:S02]  /*8bd0*/  @!P3 IMAD.IADD R10, R10, 0x1, -R23 ;  /* 0x000000010a0ab824 */ /* 0x000fe400078e0a17 */
[----:B------:R-:W-:Y:S01]  /*8be0*/  IMAD.MOV R11, RZ, RZ, -R11 ;  /* 0x000000ffff0b7224 */ /* 0x000fe200078e0a0b */
[C---:B------:R-:W-:Y:S01]  /*8bf0*/  ISETP.GT.U32.AND P3, PT, R23.reuse, R9, PT ;  /* 0x000000091700720c */ /* 0x040fe20003f64070 */
[----:B------:R-:W-:-:S02]  /*8c00*/  IMAD R15, R23, R12, R15 ;  /* 0x0000000c170f7224 */ /* 0x000fc400078e020f */
[----:B------:R-:W-:Y:S01]  /*8c10*/  @!P5 IMAD.MOV R19, RZ, RZ, -R19 ;  /* 0x000000ffff13d224 */ /* 0x000fe200078e0a13 */
[C---:B------:R-:W-:Y:S01]  /*8c20*/  ISETP.GT.U32.AND P5, PT, R23.reuse, R4, PT ;  /* 0x000000041700720c */ /* 0x040fe20003fa4070 */
[----:B------:R-:W-:Y:S02]  /*8c30*/  IMAD.MOV.U32 R12, RZ, RZ, R10 ;  /* 0x000000ffff0c7224 */ /* 0x000fe400078e000a */
[C---:B------:R-:W-:Y:S02]  /*8c40*/  IMAD R14, R23.reuse, R11, R14 ;  /* 0x0000000b170e7224 */ /* 0x040fe400078e020e */
[----:B------:R-:W-:Y:S01]  /*8c50*/  @!P0 IMAD.MOV R12, RZ, RZ, -R12 ;  /* 0x000000ffff0c8224 */ /* 0x000fe200078e0a0c */
[C---:B------:R-:W-:Y:S01]  /*8c60*/  ISETP.GT.U32.AND P0, PT, R23.reuse, R15, PT ;  /* 0x0000000f1700720c */ /* 0x040fe20003f04070 */
[----:B------:R-:W-:Y:S01]  /*8c70*/  @!P6 IMAD.IADD R16, R16, 0x1, -R23 ;  /* 0x000000011010e824 */ /* 0x000fe200078e0a17 */
[----:B------:R-:W-:Y:S01]  /*8c80*/  ISETP.GT.U32.AND P6, PT, R23, R14, PT ;  /* 0x0000000e1700720c */ /* 0x000fe20003fc4070 */
[----:B------:R-:W-:Y:S01]  /*8c90*/  @!P2 IMAD.MOV R0, RZ, RZ, -R0 ;  /* 0x000000ffff00a224 */ /* 0x000fe200078e0a00 */
[----:B------:R-:W-:Y:S01]  /*8ca0*/  ISETP.GE.AND P1, PT, R18, RZ, PT ;  /* 0x000000ff1200720c */ /* 0x000fe20003f26270 */
[----:B------:R-:W-:Y:S01]  /*8cb0*/  STL [R1+0x17c], R19 ;  /* 0x00017c1301007387 */ /* 0x000fe20000100800 */
[----:B------:R-:W-:-:S02]  /*8cc0*/  ISETP.GE.AND P2, PT, R8, RZ, PT ;  /* 0x000000ff0800720c */ /* 0x000fc40003f46270 */
[----:B------:R-:W-:Y:S01]  /*8cd0*/  LOP3.LUT R8, R5, 0xd0, RZ, 0xfc, !PT ;  /* 0x000000d005087812 */ /* 0x000fe200078efcff */
[----:B------:R0:W-:Y:S01]  /*8ce0*/  STL [R1+0x178], R0 ;  /* 0x0001780001007387 */ /* 0x0001e20000100800 */
[--C-:B------:R-:W-:Y:S01]  /*8cf0*/  @!P3 IMAD.IADD R9, R9, 0x1, -R23.reuse ;  /* 0x000000010909b824 */ /* 0x100fe200078e0a17 */
[----:B------:R-:W-:Y:S01]  /*8d00*/  ISETP.GE.AND P3, PT, R6, RZ, PT ;  /* 0x000000ff0600720c */ /* 0x000fe20003f66270 */
[--C-:B------:R-:W-:Y:S01]  /*8d10*/  @!P5 IMAD.IADD R4, R4, 0x1, -R23.reuse ;  /* 0x000000010404d824 */ /* 0x100fe200078e0a17 */
[----:B------:R-:W-:Y:S02]  /*8d20*/  IABS R6, R8 ;  /* 0x0000000800067213 */ /* 0x000fe40000000000 */
        /* <DEDUP_REMOVED lines=13> */
[----:B------:R-:W-:Y:S02]  /*8e00*/  IMAD R10, R23, R7, R10 ;  /* 0x00000007170a7224 */ /* 0x000fe400078e020a */
[----:B------:R-:W-:Y:S01]  /*8e10*/  IMAD.MOV R6, RZ, RZ, -R6 ;  /* 0x000000ffff067224 */ /* 0x000fe200078e0a06 */
[----:B------:R-:W-:Y:S01]  /*8e20*/  ISETP.GE.AND P4, PT, R13, RZ, PT ;  /* 0x000000ff0d00720c */ /* 0x000fe20003f86270 */
[--C-:B------:R-:W-:Y:S01]  /*8e30*/  @!P0 IMAD.IADD R9, R9, 0x1, -R23.reuse ;  /* 0x0000000109098824 */ /* 0x100fe200078e0a17 */
[----:B------:R-:W-:Y:S01]  /*8e40*/  LOP3.LUT R13, R5, 0xce, RZ, 0xfc, !PT ;  /* 0x000000ce050d7812 */ /* 0x000fe200078efcff */
[C---:B------:R-:W-:Y:S01]  /*8e50*/  IMAD R4, R23.reuse, R6, R4 ;  /* 0x0000000617047224 */ /* 0x040fe200078e0204 */
[C---:B------:R-:W-:Y:S01]  /*8e60*/  ISETP.GT.U32.AND P0, PT, R23.reuse, R10, PT ;  /* 0x0000000a1700720c */ /* 0x040fe20003f04070 */
[----:B------:R0:W-:Y:S01]  /*8e70*/  STL [R1+0x174], R12 ;  /* 0x0001740c01007387 */ /* 0x0001e20000100800 */
[C---:B------:R-:W-:Y:S01]  /*8e80*/  ISETP.GT.U32.AND P6, PT, R23.reuse, R15, PT ;  /* 0x0000000f1700720c */ /* 0x040fe20003fc4070 */
[----:B------:R-:W-:Y:S01]  /*8e90*/  @!P1 IMAD.IADD R14, R14, 0x1, -R23 ;  /* 0x000000010e0e9824 */ /* 0x000fe200078e0a17 */
[----:B------:R-:W-:Y:S01]  /*8ea0*/  ISETP.GT.U32.AND P1, PT, R23, R4, PT ;  /* 0x000000041700720c */ /* 0x000fe20003f24070 */
[----:B------:R1:W-:Y:S01]  /*8eb0*/  STL [R1+0x148], R11 ;  /* 0x0001480b01007387 */ /* 0x0003e20000100800 */
[----:B0-----:R-:W-:-:S02]  /*8ec0*/  IABS R12, R13 ;  /* 0x0000000d000c7213 */ /* 0x001fc40000000000 */
[----:B-1----:R-:W-:-:S03]  /*8ed0*/  LOP3.LUT R11, R5, 0xcc, RZ, 0xfc, !PT ;  /* 0x000000cc050b7812 */ /* 0x002fc600078efcff */
[----:B------:R-:W-:Y:S01]  /*8ee0*/  IMAD.HI.U32 R6, R3, R12, RZ ;  /* 0x0000000c03067227 */ /* 0x000fe200078e00ff */
[----:B------:R-:W-:-:S03]  /*8ef0*/  IABS R18, R11 ;  /* 0x0000000b00127213 */ /* 0x000fc60000000000 */
[----:B------:R-:W-:Y:S02]  /*8f00*/  IMAD.MOV R6, RZ, RZ, -R6 ;  /* 0x000000ffff067224 */ /* 0x000fe400078e0a06 */
[--C-:B------:R-:W-:Y:S02]  /*8f10*/  @!P0 IMAD.IADD R10, R10, 0x1, -R23.reuse ;  /* 0x000000010a0a8824 */ /* 0x100fe400078e0a17 */
[----:B------:R-:W-:Y:S01]  /*8f20*/  @!P6 IMAD.IADD R15, R15, 0x1, -R23 ;  /* 0x000000010f0fe824 */ /* 0x000fe200078e0a17 */
[----:B------:R-:W-:Y:S01]  /*8f30*/  ISETP.GE.AND P6, PT, R0, RZ, PT ;  /* 0x000000ff0000720c */ /* 0x000fe20003fc6270 */
[----:B------:R-:W-:Y:S01]  /*8f40*/  IMAD.HI.U32 R7, R3, R18, RZ ;  /* 0x0000001203077227 */ /* 0x000fe200078e00ff */
[----:B------:R-:W-:-:S03]  /*8f50*/  LOP3.LUT R0, R5, 0xca, RZ, 0xfc, !PT ;  /* 0x000000ca05007812 */ /* 0x000fc600078efcff */
[C---:B------:R-:W-:Y:S02]  /*8f60*/  IMAD R12, R23.reuse, R6, R12 ;  /* 0x00000006170c7224 */ /* 0x040fe400078e020c */
[----:B------:R-:W-:Y:S01]  /*8f70*/  @!P1 IMAD.IADD R4, R4, 0x1, -R23 ;  /* 0x0000000104049824 */ /* 0x000fe200078e0a17 */
[----:B------:R-:W-:Y:S01]  /*8f80*/  ISETP.GT.U32.AND P1, PT, R23, R10, PT ;  /* 0x0000000a1700720c */ /* 0x000fe20003f24070 */
[----:B------:R-:W-:Y:S02]  /*8f90*/  IMAD.MOV.U32 R17, RZ, RZ, R9 ;  /* 0x000000ffff117224 */ /* 0x000fe400078e0009 */
[----:B------:R-:W-:Y:S01]  /*8fa0*/  @!P4 IMAD.MOV R16, RZ, RZ, -R16 ;  /* 0x000000ffff10c224 */ /* 0x000fe200078e0a10 */
[----:B------:R-:W-:Y:S01]  /*8fb0*/  ISETP.GE.AND P0, PT, R8, RZ, PT ;  /* 0x000000ff0800720c */ /* 0x000fe20003f06270 */
[----:B------:R-:W-:Y:S01]  /*8fc0*/  IMAD.MOV R7, RZ, RZ, -R7 ;  /* 0x000000ffff077224 */ /* 0x000fe200078e0a07 */
[----:B------:R-:W-:Y:S01]  /*8fd0*/  LOP3.LUT R8, R5, 0xc8, RZ, 0xfc, !PT ;  /* 0x000000c805087812 */ /* 0x000fe200078efcff */
[----:B------:R-:W-:Y:S01]  /*8fe0*/  @!P2 IMAD.MOV R17, RZ, RZ, -R17 ;  /* 0x000000ffff11a224 */ /* 0x000fe200078e0a11 */
[----:B------:R-:W-:-:S02]  /*8ff0*/  IABS R6, R0 ;  /* 0x0000000000067213 */ /* 0x000fc40000000000 */
[C---:B------:R-:W-:Y:S02]  /*9000*/  ISETP.GT.U32.AND P2, PT, R23.reuse, R4, PT ;  /* 0x000000041700720c */ /* 0x040fe40003f44070 */
[C---:B------:R-:W-:Y:S01]  /*9010*/  ISETP.GT.U32.AND P4, PT, R23.reuse, R12, PT ;  /* 0x0000000c1700720c */ /* 0x040fe20003f84070 */
[----:B------:R0:W-:Y:S01]  /*9020*/  STL [R1+0x14c], R16 ;  /* 0x00014c1001007387 */ /* 0x0001e20000100800 */
[----:B------:R-:W-:Y:S01]  /*9030*/  IMAD R18, R23, R7, R18 ;  /* 0x0000000717127224 */ /* 0x000fe200078e0212 */
[----:B------:R-:W-:Y:S01]  /*9040*/  IABS R7, R8 ;  /* 0x0000000800077213 */ /* 0x000fe20000000000 */
[----:B------:R-:W-:-:S04]  /*9050*/  IMAD.HI.U32 R9, R3, R6, RZ ;  /* 0x0000000603097227 */ /* 0x000fc800078e00ff */
[----:B------:R-:W-:Y:S02]  /*9060*/  @!P5 IMAD.MOV R15, RZ, RZ, -R15 ;  /* 0x000000ffff0fd224 */ /* 0x000fe400078e0a0f */
[----:B0-----:R-:W-:Y:S01]  /*9070*/  IMAD.MOV.U32 R16, RZ, RZ, R14 ;  /* 0x000000ffff107224 */ /* 0x001fe200078e000e */
[----:B------:R-:W-:Y:S01]  /*9080*/  ISETP.GT.U32.AND P5, PT, R23, R18, PT ;  /* 0x000000121700720c */ /* 0x000fe20003fa4070 */
[----:B------:R-:W-:Y:S01]  /*9090*/  IMAD.HI.U32 R14, R3, R7, RZ ;  /* 0x00000007030e7227 */ /* 0x000fe200078e00ff */
[----:B------:R-:W-:Y:S03]  /*90a0*/  STL [R1+0x16c], R17 ;  /* 0x00016c1101007387 */ /* 0x000fe60000100800 */
[----:B------:R-:W-:Y:S02]  /*90b0*/  @!P3 IMAD.MOV R16, RZ, RZ, -R16 ;  /* 0x000000ffff10b224 */ /* 0x000fe400078e0a10 */
[----:B------:R-:W-:-:S02]  /*90c0*/  @!P1 IMAD.IADD R10, R10, 0x1, -R23 ;  /* 0x000000010a0a9824 */ /* 0x000fc400078e0a17 */
[----:B------:R-:W-:Y:S01]  /*90d0*/  IMAD.MOV R9, RZ, RZ, -R9 ;  /* 0x000000ffff097224 */ /* 0x000fe200078e0a09 */
[----:B------:R-:W-:Y:S01]  /*90e0*/  STL [R1+0x154], R15 ;  /* 0x0001540f01007387 */ /* 0x000fe20000100800 */
[----:B------:R-:W-:Y:S02]  /*90f0*/  IMAD.MOV R14, RZ, RZ, -R14 ;  /* 0x000000ffff0e7224 */ /* 0x000fe400078e0a0e */
[--C-:B------:R-:W-:Y:S01]  /*9100*/  @!P2 IMAD.IADD R4, R4, 0x1, -R23.reuse ;  /* 0x000000010404a824 */ /* 0x100fe200078e0a17 */
[----:B------:R0:W-:Y:S01]  /*9110*/  STL [R1+0x168], R16 ;  /* 0x0001681001007387 */ /* 0x0001e20000100800 */
[----:B------:R-:W-:Y:S02]  /*9120*/  @!P4 IMAD.IADD R12, R12, 0x1, -R23 ;  /* 0x000000010c0cc824 */ /* 0x000fe400078e0a17 */
[C---:B------:R-:W-:Y:S02]  /*9130*/  IMAD R6, R23.reuse, R9, R6 ;  /* 0x0000000917067224 */ /* 0x040fe400078e0206 */
[----:B------:R-:W-:-:S02]  /*9140*/  IMAD R7, R23, R14, R7 ;  /* 0x0000000e17077224 */ /* 0x000fc400078e0207 */
[----:B0-----:R-:W-:Y:S01]  /*9150*/  IMAD.MOV.U32 R16, RZ, RZ, R10 ;  /* 0x000000ffff107224 */ /* 0x001fe200078e000a */
[C---:B------:R-:W-:Y:S01]  /*9160*/  ISETP.GT.U32.AND P4, PT, R23.reuse, R12, PT ;  /* 0x0000000c1700720c */ /* 0x040fe20003f84070 */
[----:B------:R-:W-:Y:S02]  /*9170*/  IMAD.MOV.U32 R15, RZ, RZ, R4 ;  /* 0x000000ffff0f7224 */ /* 0x000fe400078e0004 */
[----:B------:R-:W-:Y:S01]  /*9180*/  @!P6 IMAD.MOV R16, RZ, RZ, -R16 ;  /* 0x000000ffff10e224 */ /* 0x000fe200078e0a10 */
[C---:B------:R-:W-:Y:S01]  /*9190*/  ISETP.GT.U32.AND P6, PT, R23.reuse, R6, PT ;  /* 0x000000061700720c */ /* 0x040fe20003fc4070 */
[----:B------:R-:W-:Y:S02]  /*91a0*/  @!P5 IMAD.IADD R18, R18, 0x1, -R23 ;  /* 0x000000011212d824 */ /* 0x000fe400078e0a17 */
[----:B------:R-:W-:Y:S01]  /*91b0*/  @!P0 IMAD.MOV R15, RZ, RZ, -R15 ;  /* 0x000000ffff0f8224 */ /* 0x000fe200078e0a0f */
[----:B------:R-:W-:Y:S02]  /*91c0*/  ISETP.GT.U32.AND P0, PT, R23, R7, PT ;  /* 0x000000071700720c */ /* 0x000fe40003f04070 */
[----:B------:R-:W-:-:S02]  /*91d0*/  ISETP.GE.AND P3, PT, R13, RZ, PT ;  /* 0x000000ff0d00720c */ /* 0x000fc40003f66270 */
[----:B------:R-:W-:Y:S02]  /*91e0*/  ISETP.GT.U32.AND P5, PT, R23, R18, PT ;  /* 0x000000121700720c */ /* 0x000fe40003fa4070 */
[----:B------:R-:W-:Y:S02]  /*91f0*/  ISETP.GE.AND P2, PT, R0, RZ, PT ;  /* 0x000000ff0000720c */ /* 0x000fe40003f46270 */
[C---:B------:R-:W-:Y:S01]  /*9200*/  LOP3.LUT R0, R5.reuse, 0xc6, RZ, 0xfc, !PT ;  /* 0x000000c605007812 */ /* 0x040fe200078efcff */
[--C-:B------:R-:W-:Y:S01]  /*9210*/  @!P4 IMAD.IADD R12, R12, 0x1, -R23.reuse ;  /* 0x000000010c0cc824 */ /* 0x100fe200078e0a17 */
[----:B------:R-:W-:Y:S01]  /*9220*/  LOP3.LUT R9, R5, 0xc4, RZ, 0xfc, !PT ;  /* 0x000000c405097812 */ /* 0x000fe200078efcff */
[--C-:B------:R-:W-:Y:S01]  /*9230*/  @!P6 IMAD.IADD R6, R6, 0x1, -R23.reuse ;  /* 0x000000010606e824 */ /* 0x100fe200078e0a17 */
[----:B------:R-:W-:Y:S01]  /*9240*/  IABS R10, R0 ;  /* 0x00000000000a7213 */ /* 0x000fe20000000000 */
[----:B------:R-:W-:Y:S01]  /*9250*/  IMAD.MOV.U32 R14, RZ, RZ, R12 ;  /* 0x000000ffff0e7224 */ /* 0x000fe200078e000c */
[----:B------:R-:W-:Y:S01]  /*9260*/  ISETP.GE.AND P1, PT, R11, RZ, PT ;  /* 0x000000ff0b00720c */ /* 0x000fe20003f26270 */
[----:B------:R-:W-:Y:S01]  /*9270*/  @!P0 IMAD.IADD R7, R7, 0x1, -R23 ;  /* 0x0000000107078824 */ /* 0x000fe200078e0a17 */
[----:B------:R-:W-:Y:S01]  /*9280*/  IABS R4, R9 ;  /* 0x0000000900047213 */ /* 0x000fe20000000000 */
[----:B------:R-:W-:Y:S01]  /*9290*/  IMAD.HI.U32 R11, R3, R10, RZ ;  /* 0x0000000a030b7227 */ /* 0x000fe200078e00ff */
[----:B------:R-:W-:-:S03]  /*92a0*/  ISETP.GT.U32.AND P6, PT, R23, R6, PT ;  /* 0x000000061700720c */ /* 0x000fc60003fc4070 */
[----:B------:R-:W-:Y:S01]  /*92b0*/  @!P5 IMAD.IADD R18, R18, 0x1, -R23 ;  /* 0x000000011212d824 */ /* 0x000fe200078e0a17 */
[----:B------:R-:W-:Y:S01]  /*92c0*/  ISETP.GE.AND P5, PT, R0, RZ, PT ;  /* 0x000000ff0000720c */ /* 0x000fe20003fa6270 */
[----:B------:R-:W-:Y:S01]  /*92d0*/  @!P3 IMAD.MOV R14, RZ, RZ, -R14 ;  /* 0x000000ffff0eb224 */ /* 0x000fe200078e0a0e */
[----:B------:R-:W-:Y:S01]  /*92e0*/  ISETP.GT.U32.AND P3, PT, R23, R7, PT ;  /* 0x000000071700720c */ /* 0x000fe20003f64070 */
[----:B------:R-:W-:Y:S01]  /*92f0*/  IMAD.HI.U32 R0, R3, R4, RZ ;  /* 0x0000000403007227 */ /* 0x000fe200078e00ff */
[----:B------:R-:W-:-:S03]  /*9300*/  ISETP.GE.AND P0, PT, R9, RZ, PT ;  /* 0x000000ff0900720c */ /* 0x000fc60003f06270 */
[----:B------:R-:W-:Y:S02]  /*9310*/  IMAD.MOV R11, RZ, RZ, -R11 ;  /* 0x000000ffff0b7224 */ /* 0x000fe400078e0a0b */
[----:B------:R-:W-:Y:S02]  /*9320*/  IMAD.MOV R0, RZ, RZ, -R0 ;  /* 0x000000ffff007224 */ /* 0x000fe400078e0a00 */
[C---:B------:R-:W-:Y:S02]  /*9330*/  IMAD R9, R23.reuse, R11, R10 ;  /* 0x0000000b17097224 */ /* 0x040fe400078e020a */
[C---:B------:R-:W-:Y:S02]  /*9340*/  IMAD R4, R23.reuse, R0, R4 ;  /* 0x0000000017047224 */ /* 0x040fe400078e0204 */
[--C-:B------:R-:W-:Y:S01]  /*9350*/  @!P6 IMAD.IADD R6, R6, 0x1, -R23.reuse ;  /* 0x000000010606e824 */ /* 0x100fe200078e0a17 */
[----:B------:R-:W-:Y:S01]  /*9360*/  ISETP.GT.U32.AND P6, PT, R23, R9, PT ;  /* 0x000000091700720c */ /* 0x000fe20003fc4070 */
[----:B------:R-:W-:Y:S01]  /*9370*/  @!P3 IMAD.IADD R7, R7, 0x1, -R23 ;  /* 0x000000010707b824 */ /* 0x000fe200078e0a17 */
[----:B------:R-:W-:-:S02]  /*9380*/  ISETP.GE.AND P4, PT, R8, RZ, PT ;  /* 0x000000ff0800720c */ /* 0x000fc40003f86270 */
[----:B------:R-:W-:Y:S02]  /*9390*/  LOP3.LUT R8, R5, 0xc2, RZ, 0xfc, !PT ;  /* 0x000000c205087812 */ /* 0x000fe400078efcff */
[----:B------:R-:W-:Y:S02]  /*93a0*/  ISETP.GT.U32.AND P3, PT, R23, R4, PT ;  /* 0x000000041700720c */ /* 0x000fe40003f64070 */
[----:B------:R-:W-:Y:S01]  /*93b0*/  IABS R13, R8 ;  /* 0x00000008000d7213 */ /* 0x000fe20000000000 */
[----:B------:R0:W-:Y:S01]  /*93c0*/  STL [R1+0x158], R16 ;  /* 0x0001581001007387 */ /* 0x0001e20000100800 */
[----:B------:R-:W-:-:S03]  /*93d0*/  LOP3.LUT R11, R5, 0xc0, RZ, 0xfc, !PT ;  /* 0x000000c0050b7812 */ /* 0x000fc600078efcff */
[----:B------:R-:W-:Y:S01]  /*93e0*/  IMAD.HI.U32 R10, R3, R13, RZ ;  /* 0x0000000d030a7227 */ /* 0x000fe200078e00ff */
[----:B------:R-:W-:Y:S03]  /*93f0*/  STL [R1+0x160], R15 ;  /* 0x0001600f01007387 */ /* 0x000fe60000100800 */
[--C-:B------:R-:W-:Y:S01]  /*9400*/  @!P6 IMAD.IADD R9, R9, 0x1, -R23.reuse ;  /* 0x000000010909e824 */ /* 0x100fe200078e0a17 */
[----:B------:R1:W-:Y:S01]  /*9410*/  STL [R1+0x15c], R14 ;  /* 0x00015c0e01007387 */ /* 0x0003e20000100800 */
[----:B------:R-:W-:Y:S01]  /*9420*/  IMAD.MOV R10, RZ, RZ, -R10 ;  /* 0x000000ffff0a7224 */ /* 0x000fe200078e0a0a */
[----:B0-----:R-:W-:Y:S01]  /*9430*/  IABS R16, R11 ;  /* 0x0000000b00107213 */ /* 0x001fe20000000000 */
[----:B------:R-:W-:Y:S01]  /*9440*/  @!P3 IMAD.IADD R4, R4, 0x1, -R23 ;  /* 0x000000010404b824 */ /* 0x000fe200078e0a17 */
[C---:B------:R-:W-:Y:S01]  /*9450*/  ISETP.GT.U32.AND P3, PT, R23.reuse, R9, PT ;  /* 0x000000091700720c */ /* 0x040fe20003f64070 */
[----:B------:R-:W-:Y:S01]  /*9460*/  IMAD R13, R23, R10, R13 ;  /* 0x0000000a170d7224 */ /* 0x000fe200078e020d */
[----:B-1----:R-:W-:Y:S01]  /*9470*/  LOP3.LUT R14, R5, 0xbe, RZ, 0xfc, !PT ;  /* 0x000000be050e7812 */ /* 0x002fe200078efcff */
[----:B------:R-:W-:-:S03]  /*9480*/  IMAD.HI.U32 R19, R3, R16, RZ ;  /* 0x0000001003137227 */ /* 0x000fc600078e00ff */
[----:B------:R-:W-:Y:S02]  /*9490*/  IABS R15, R14 ;  /* 0x0000000e000f7213 */ /* 0x000fe40000000000 */
[----:B------:R-:W-:Y:S01]  /*94a0*/  LOP3.LUT R0, R5, 0xbc, RZ, 0xfc, !PT ;  /* 0x000000bc05007812 */ /* 0x000fe200078efcff */
[----:B------:R-:W-:Y:S01]  /*94b0*/  IMAD.MOV R19, RZ, RZ, -R19 ;  /* 0x000000ffff137224 */ /* 0x000fe200078e0a13 */
[----:B------:R-:W-:Y:S01]  /*94c0*/  ISETP.GT.U32.AND P6, PT, R23, R13, PT ;  /* 0x0000000d1700720c */ /* 0x000fe20003fc4070 */
[----:B------:R-:W-:Y:S01]  /*94d0*/  IMAD.HI.U32 R17, R3, R15, RZ ;  /* 0x0000000f03117227 */ /* 0x000fe200078e00ff */
[----:B------:R-:W-:-:S03]  /*94e0*/  IABS R10, R0 ;  /* 0x00000000000a7213 */ /* 0x000fc60000000000 */
[----:B------:R-:W-:Y:S01]  /*94f0*/  @!P1 IMAD.MOV R18, RZ, RZ, -R18 ;  /* 0x000000ffff129224 */ /* 0x000fe200078e0a12 */
[----:B------:R-:W-:Y:S01]  /*9500*/  ISETP.GE.AND P1, PT, R8, RZ, PT ;  /* 0x000000ff0800720c */ /* 0x000fe20003f26270 */
[----:B------:R-:W-:Y:S02]  /*9510*/  IMAD.MOV R17, RZ, RZ, -R17 ;  /* 0x000000ffff117224 */ /* 0x000fe400078e0a11 */
[----:B------:R-:W-:Y:S01]  /*9520*/  IMAD R8, R23, R19, R16 ;  /* 0x0000001317087224 */ /* 0x000fe200078e0210 */
[----:B------:R0:W-:Y:S01]  /*9530*/  STL [R1+0x150], R18 ;  /* 0x0001501201007387 */ /* 0x0001e20000100800 */
[----:B------:R-:W-:Y:S01]  /*9540*/  @!P3 IMAD.IADD R9, R9, 0x1, -R23 ;  /* 0x000000010909b824 */ /* 0x000fe200078e0a17 */
[----:B------:R-:W-:Y:S01]  /*9550*/  LOP3.LUT R12, R5, 0xba, RZ, 0xfc, !PT ;  /* 0x000000ba050c7812 */ /* 0x000fe200078efcff */
[----:B------:R-:W-:Y:S01]  /*9560*/  IMAD.MOV.U32 R20, RZ, RZ, R6 ;  /* 0x000000ffff147224 */ /* 0x000fe200078e0006 */
[----:B------:R-:W-:Y:S02]  /*9570*/  ISETP.GT.U32.AND P3, PT, R23, R8, PT ;  /* 0x000000081700720c */ /* 0x000fe40003f64070 */
[----:B------:R-:W-:Y:S01]  /*9580*/  IABS R16, R12 ;  /* 0x0000000c00107213 */ /* 0x000fe20000000000 */
[----:B0-----:R-:W-:-:S02]  /*9590*/  IMAD.MOV.U32 R18, RZ, RZ, R10 ;  /* 0x000000ffff127224 */ /* 0x001fc400078e000a */
[----:B------:R-:W-:Y:S02]  /*95a0*/  IMAD R10, R23, R17, R15 ;  /* 0x00000011170a7224 */ /* 0x000fe400078e020f */
[----:B------:R-:W-:Y:S02]  /*95b0*/  IMAD.MOV.U32 R15, RZ, RZ, R9 ;  /* 0x000000ffff0f7224 */ /* 0x000fe400078e0009 */
[----:B------:R-:W-:Y:S02]  /*95c0*/  @!P6 IMAD.IADD R13, R13, 0x1, -R23 ;  /* 0x000000010d0de824 */ /* 0x000fe400078e0a17 */
[----:B------:R-:W-:-:S04]  /*95d0*/  IMAD.HI.U32 R6, R3, R18, RZ ;  /* 0x0000001203067227 */ /* 0x000fc800078e00ff */
[----:B------:R-:W-:Y:S01]  /*95e0*/  @!P2 IMAD.MOV R20, RZ, RZ, -R20 ;  /* 0x000000ffff14a224 */ /* 0x000fe200078e0a14 */
[C---:B------:R-:W-:Y:S01]  /*95f0*/  ISETP.GT.U32.AND P2, PT, R23.reuse, R4, PT ;  /* 0x000000041700720c */ /* 0x040fe20003f44070 */
[----:B------:R-:W-:Y:S01]  /*9600*/  @!P5 IMAD.MOV R15, RZ, RZ, -R15 ;  /* 0x000000ffff0fd224 */ /* 0x000fe200078e0a0f */
[----:B------:R-:W-:Y:S01]  /*9610*/  ISETP.GT.U32.AND P5, PT, R23, R10, PT ;  /* 0x0000000a1700720c */ /* 0x000fe20003fa4070 */
[----:B------:R-:W-:Y:S02]  /*9620*/  IMAD.MOV.U32 R17, RZ, RZ, R7 ;  /* 0x000000ffff117224 */ /* 0x000fe400078e0007 */
[----:B------:R-:W-:Y:S01]  /*9630*/  IMAD.HI.U32 R7, R3, R16, RZ ;  /* 0x0000001003077227 */ /* 0x000fe200078e00ff */
[----:B------:R-:W-:-:S03]  /*9640*/  ISETP.GT.U32.AND P6, PT, R23, R13, PT ;  /* 0x0000000d1700720c */ /* 0x000fc60003fc4070 */
[----:B------:R-:W-:Y:S02]  /*9650*/  IMAD.MOV R6, RZ, RZ, -R6 ;  /* 0x000000ffff067224 */ /* 0x000fe400078e0a06 */
[----:B------:R-:W-:Y:S02]  /*9660*/  IMAD.MOV R9, RZ, RZ, -R7 ;  /* 0x000000ffff097224 */ /* 0x000fe400078e0a07 */
[C---:B------:R-:W-:Y:S02]  /*9670*/  IMAD R7, R23.reuse, R6, R18 ;  /* 0x0000000617077224 */ /* 0x040fe400078e0212 */
[----:B------:R-:W-:Y:S02]  /*9680*/  @!P3 IMAD.IADD R8, R8, 0x1, -R23 ;  /* 0x000000010808b824 */ /* 0x000fe400078e0a17 */
[----:B------:R-:W-:Y:S01]  /*9690*/  @!P4 IMAD.MOV R17, RZ, RZ, -R17 ;  /* 0x000000ffff11c224 */ /* 0x000fe200078e0a11 */
[C---:B------:R-:W-:Y:S01]  /*96a0*/  ISETP.GT.U32.AND P3, PT, R23.reuse, R7, PT ;  /* 0x000000071700720c */ /* 0x040fe20003f64070 */
[--C-:B------:R-:W-:Y:S01]  /*96b0*/  @!P2 IMAD.IADD R4, R4, 0x1, -R23.reuse ;  /* 0x000000010404a824 */ /* 0x100fe200078e0a17 */
[----:B------:R-:W-:Y:S01]  /*96c0*/  STL [R1+0x144], R20 ;  /* 0x0001441401007387 */ /* 0x000fe20000100800 */
[----:B------:R-:W-:Y:S01]  /*96d0*/  @!P5 IMAD.IADD R10, R10, 0x1, -R23 ;  /* 0x000000010a0ad824 */ /* 0x000fe200078e0a17 */
[----:B------:R-:W-:-:S02]  /*96e0*/  ISETP.GT.U32.AND P5, PT, R23, R8, PT ;  /* 0x000000081700720c */ /* 0x000fc40003fa4070 */
[----:B------:R-:W-:Y:S01]  /*96f0*/  STL [R1+0x140], R17 ;  /* 0x0001401101007387 */ /* 0x000fe20000100800 */
[----:B------:R-:W-:Y:S01]  /*9700*/  @!P6 IMAD.IADD R13, R13, 0x1, -R23 ;  /* 0x000000010d0de824 */ /* 0x000fe200078e0a17 */
[----:B------:R-:W-:Y:S02]  /*9710*/  ISETP.GE.AND P6, PT, R0, RZ, PT ;  /* 0x000000ff0000720c */ /* 0x000fe40003fc6270 */
[----:B------:R0:W-:Y:S01]  /*9720*/  STL [R1+0x13c], R15 ;  /* 0x00013c0f01007387 */ /* 0x0001e20000100800 */
[----:B------:R-:W-:Y:S01]  /*9730*/  IMAD R0, R23, R9, R16 ;  /* 0x0000000917007224 */ /* 0x000fe200078e0210 */
[----:B------:R-:W-:Y:S01]  /*9740*/  LOP3.LUT R9, R5, 0xb8, RZ, 0xfc, !PT ;  /* 0x000000b805097812 */ /* 0x000fe200078efcff */
[----:B0-----:R-:W-:-:S03]  /*9750*/  IMAD.MOV.U32 R15, RZ, RZ, R4 ;  /* 0x000000ffff0f7224 */ /* 0x001fc600078e0004 */
[----:B------:R-:W-:Y:S01]  /*9760*/  IABS R16, R9 ;  /* 0x0000000900107213 */ /* 0x000fe20000000000 */
[----:B------:R-:W-:Y:S01]  /*9770*/  @!P0 IMAD.MOV R15, RZ, RZ, -R15 ;  /* 0x000000ffff0f8224 */ /* 0x000fe200078e0a0f */
[----:B------:R-:W-:Y:S01]  /*9780*/  ISETP.GT.U32.AND P0, PT, R23, R10, PT ;  /* 0x0000000a1700720c */ /* 0x000fe20003f04070 */
[--C-:B------:R-:W-:Y:S02]  /*9790*/  @!P3 IMAD.IADD R7, R7, 0x1, -R23.reuse ;  /* 0x000000010707b824 */ /* 0x100fe400078e0a17 */
[----:B------:R-:W-:Y:S01]  /*97a0*/  @!P5 IMAD.IADD R8, R8, 0x1, -R23 ;  /* 0x000000010808d824 */ /* 0x000fe200078e0a17 */
[----:B------:R-:W-:Y:S01]  /*97b0*/  ISETP.GT.U32.AND P5, PT, R23, R0, PT ;  /* 0x000000001700720c */ /* 0x000fe20003fa4070 */
[----:B------:R-:W-:Y:S01]  /*97c0*/  IMAD.HI.U32 R18, R3, R16, RZ ;  /* 0x0000001003127227 */ /* 0x000fe200078e00ff */
[----:B------:R-:W-:Y:S02]  /*97d0*/  LOP3.LUT R6, R5, 0xb2, RZ, 0xfc, !PT ;  /* 0x000000b205067812 */ /* 0x000fe400078efcff */
[----:B------:R-:W-:Y:S01]  /*97e0*/  ISETP.GT.U32.AND P3, PT, R23, R7, PT ;  /* 0x000000071700720c */ /* 0x000fe20003f64070 */
[----:B------:R-:W-:Y:S01]  /*97f0*/  IMAD.MOV R18, RZ, RZ, -R18 ;  /* 0x000000ffff127224 */ /* 0x000fe200078e0a12 */
[----:B------:R-:W-:-:S02]  /*9800*/  ISETP.GE.AND P2, PT, R14, RZ, PT ;  /* 0x000000ff0e00720c */ /* 0x000fc40003f46270 */
[----:B------:R-:W-:Y:S01]  /*9810*/  IABS R14, R6 ;  /* 0x00000006000e7213 */ /* 0x000fe20000000000 */
[----:B------:R-:W-:Y:S01]  /*9820*/  @!P0 IMAD.IADD R10, R10, 0x1, -R23 ;  /* 0x000000010a0a8824 */ /* 0x000fe200078e0a17 */
[----:B------:R-:W-:Y:S02]  /*9830*/  LOP3.LUT R4, R5, 0xb4, RZ, 0xfc, !PT ;  /* 0x000000b405047812 */ /* 0x000fe400078efcff */
[----:B------:R-:W-:Y:S01]  /*9840*/  ISETP.GE.AND P0, PT, R12, RZ, PT ;  /* 0x000000ff0c00720c */ /* 0x000fe20003f06270 */
[----:B------:R-:W-:Y:S01]  /*9850*/  IMAD R12, R23, R18, R16 ;  /* 0x00000012170c7224 */ /* 0x000fe200078e0210 */
[----:B------:R0:W-:Y:S01]  /*9860*/  STL [R1+0x138], R15 ;  /* 0x0001380f01007387 */ /* 0x0001e20000100800 */
[----:B------:R-:W-:-:S04]  /*9870*/  IMAD.HI.U32 R18, R3, R14, RZ ;  /* 0x0000000e03127227 */ /* 0x000fc800078e00ff */
[--C-:B------:R-:W-:Y:S01]  /*9880*/  @!P5 IMAD.IADD R0, R0, 0x1, -R23.reuse ;  /* 0x000000010000d824 */ /* 0x100fe200078e0a17 */
[----:B------:R-:W-:Y:S01]  /*9890*/  ISETP.GE.AND P5, PT, R9, RZ, PT ;  /* 0x000000ff0900720c */ /* 0x000fe20003fa6270 */
[----:B------:R-:W-:Y:S01]  /*98a0*/  IMAD.MOV R18, RZ, RZ, -R18 ;  /* 0x000000ffff127224 */ /* 0x000fe200078e0a12 */
[----:B0-----:R-:W-:Y:S01]  /*98b0*/  IABS R15, R4 ;  /* 0x00000004000f7213 */ /* 0x001fe20000000000 */
[----:B------:R-:W-:Y:S01]  /*98c0*/  @!P3 IMAD.IADD R7, R7, 0x1, -R23 ;  /* 0x000000010707b824 */ /* 0x000fe200078e0a17 */
[----:B------:R-:W-:Y:S02]  /*98d0*/  LOP3.LUT R9, R5, 0xb0, RZ, 0xfc, !PT ;  /* 0x000000b005097812 */ /* 0x000fe400078efcff */
[----:B------:R-:W-:Y:S01]  /*98e0*/  ISETP.GT.U32.AND P3, PT, R23, R12, PT ;  /* 0x0000000c1700720c */ /* 0x000fe20003f64070 */
[----:B------:R-:W-:Y:S01]  /*98f0*/  IMAD.HI.U32 R19, R3, R15, RZ ;  /* 0x0000000f03137227 */ /* 0x000fe200078e00ff */
[----:B------:R-:W-:Y:S02]  /*9900*/  ISETP.GE.AND P4, PT, R11, RZ, PT ;  /* 0x000000ff0b00720c */ /* 0x000fe40003f86270 */
[----:B------:R-:W-:Y:S01]  /*9910*/  LOP3.LUT R11, R5, 0xb6, RZ, 0xfc, !PT ;  /* 0x000000b6050b7812 */ /* 0x000fe200078efcff */
[C---:B------:R-:W-:Y:S01]  /*9920*/  IMAD R14, R23.reuse, R18, R14 ;  /* 0x00000012170e7224 */ /* 0x040fe200078e020e */
[----:B------:R-:W-:Y:S01]  /*9930*/  IABS R18, R9 ;  /* 0x0000000900127213 */ /* 0x000fe20000000000 */
[----:B------:R-:W-:Y:S01]  /*9940*/  @!P1 IMAD.MOV R13, RZ, RZ, -R13 ;  /* 0x000000ffff0d9224 */ /* 0x000fe200078e0a0d */
[----:B------:R-:W-:Y:S01]  /*9950*/  ISETP.GT.U32.AND P1, PT, R23, R0, PT ;  /* 0x000000001700720c */ /* 0x000fe20003f24070 */
[----:B------:R-:W-:Y:S01]  /*9960*/  IMAD.MOV R19, RZ, RZ, -R19 ;  /* 0x000000ffff137224 */ /* 0x000fe200078e0a13 */
[----:B------:R-:W-:Y:S01]  /*9970*/  IABS R17, R11 ;  /* 0x0000000b00117213 */ /* 0x000fe20000000000 */
[----:B------:R-:W-:-:S02]  /*9980*/  IMAD.MOV.U32 R20, RZ, RZ, R8 ;  /* 0x000000ffff147224 */ /* 0x000fc400078e0008 */
[----:B------:R-:W-:Y:S02]  /*9990*/  IMAD.MOV.U32 R8, RZ, RZ, R18 ;  /* 0x000000ffff087224 */ /* 0x000fe400078e0012 */
[----:B------:R-:W-:Y:S02]  /*99a0*/  IMAD R15, R23, R19, R15 ;  /* 0x00000013170f7224 */ /* 0x000fe400078e020f */
[----:B------:R-:W-:Y:S02]  /*99b0*/  IMAD.MOV.U32 R18, RZ, RZ, R10 ;  /* 0x000000ffff127224 */ /* 0x000fe400078e000a */
[----:B------:R-:W-:-:S04]  /*99c0*/  IMAD.HI.U32 R16, R3, R17, RZ ;  /* 0x0000001103107227 */ /* 0x000fc800078e00ff */
[--C-:B------:R-:W-:Y:S02]  /*99d0*/  @!P3 IMAD.IADD R12, R12, 0x1, -R23.reuse ;  /* 0x000000010c0cb824 */ /* 0x100fe400078e0a17 */
[----:B------:R-:W-:Y:S01]  /*99e0*/  @!P2 IMAD.MOV R18, RZ, RZ, -R18 ;  /* 0x000000ffff12a224 */ /* 0x000fe200078e0a12 */
[C---:B------:R-:W-:Y:S01]  /*99f0*/  ISETP.GT.U32.AND P2, PT, R23.reuse, R15, PT ;  /* 0x0000000f1700720c */ /* 0x040fe20003f44070 */
[----:B------:R-:W-:Y:S01]  /*9a00*/  IMAD.MOV R16, RZ, RZ, -R16 ;  /* 0x000000ffff107224 */ /* 0x000fe200078e0a10 */
[C---:B------:R-:W-:Y:S01]  /*9a10*/  ISETP.GT.U32.AND P3, PT, R23.reuse, R12, PT ;  /* 0x0000000c1700720c */ /* 0x040fe20003f64070 */
[----:B------:R-:W-:Y:S01]  /*9a20*/  @!P1 IMAD.IADD R0, R0, 0x1, -R23 ;  /* 0x0000000100009824 */ /* 0x000fe200078e0a17 */
[C---:B------:R-:W-:Y:S01]  /*9a30*/  ISETP.GT.U32.AND P1, PT, R23.reuse, R14, PT ;  /* 0x0000000e1700720c */ /* 0x040fe20003f24070 */
[----:B------:R-:W-:Y:S01]  /*9a40*/  IMAD R16, R23, R16, R17 ;  /* 0x0000001017107224 */ /* 0x000fe200078e0211 */
[----:B------:R-:W-:Y:S01]  /*9a50*/  LOP3.LUT R17, R5, 0xae, RZ, 0xfc, !PT ;  /* 0x000000ae05117812 */ /* 0x000fe200078efcff */
[----:B------:R-:W-:Y:S01]  /*9a60*/  @!P4 IMAD.MOV R20, RZ, RZ, -R20 ;  /* 0x000000ffff14c224 */ /* 0x000fe200078e0a14 */
[----:B------:R0:W-:Y:S01]  /*9a70*/  STL [R1+0x134], R13 ;  /* 0x0001340d01007387 */ /* 0x0001e20000100800 */
[----:B------:R-:W-:-:S03]  /*9a80*/  @!P6 IMAD.MOV R7, RZ, RZ, -R7 ;  /* 0x000000ffff07e224 */ /* 0x000fc600078e0a07 */
[----:B------:R-:W-:Y:S01]  /*9a90*/  STL [R1+0x130], R20 ;  /* 0x0001301401007387 */ /* 0x000fe20000100800 */
[----:B------:R-:W-:Y:S01]  /*9aa0*/  @!P2 IMAD.IADD R15, R15, 0x1, -R23 ;  /* 0x000000010f0fa824 */ /* 0x000fe200078e0a17 */
[----:B0-----:R-:W-:Y:S02]  /*9ab0*/  IABS R13, R17 ;  /* 0x00000011000d7213 */ /* 0x001fe40000000000 */
[----:B------:R-:W-:Y:S01]  /*9ac0*/  STL [R1+0x12c], R18 ;  /* 0x00012c1201007387 */ /* 0x000fe20000100800 */
[----:B------:R-:W-:-:S03]  /*9ad0*/  IMAD.HI.U32 R10, R3, R8, RZ ;  /* 0x00000008030a7227 */ /* 0x000fc600078e00ff */
[----:B------:R0:W-:Y:S01]  /*9ae0*/  STL [R1+0x128], R7 ;  /* 0x0001280701007387 */ /* 0x0001e20000100800 */
[C---:B------:R-:W-:Y:S01]  /*9af0*/  ISETP.GT.U32.AND P4, PT, R23.reuse, R16, PT ;  /* 0x000000101700720c */ /* 0x040fe20003f84070 */
[--C-:B------:R-:W-:Y:S01]  /*9b00*/  @!P3 IMAD.IADD R12, R12, 0x1, -R23.reuse ;  /* 0x000000010c0cb824 */ /* 0x100fe200078e0a17 */
[----:B------:R-:W-:Y:S01]  /*9b10*/  ISETP.GE.AND P3, PT, R4, RZ, PT ;  /* 0x000000ff0400720c */ /* 0x000fe20003f66270 */
[----:B------:R-:W-:Y:S01]  /*9b20*/  @!P1 IMAD.IADD R14, R14, 0x1, -R23 ;  /* 0x000000010e0e9824 */ /* 0x000fe200078e0a17 */
[----:B------:R-:W-:Y:S01]  /*9b30*/  ISETP.GT.U32.AND P1, PT, R23, R15, PT ;  /* 0x0000000f1700720c */ /* 0x000fe20003f24070 */
[----:B------:R-:W-:Y:S02]  /*9b40*/  IMAD.MOV R10, RZ, RZ, -R10 ;  /* 0x000000ffff0a7224 */ /* 0x000fe400078e0a0a */
[----:B0-----:R-:W-:-:S04]  /*9b50*/  IMAD.MOV.U32 R7, RZ, RZ, R13 ;  /* 0x000000ffff077224 */ /* 0x001fc800078e000d */
[----:B------:R-:W-:-:S04]  /*9b60*/  IMAD.HI.U32 R4, R3, R7, RZ ;  /* 0x0000000703047227 */ /* 0x000fc800078e00ff */
[C---:B------:R-:W-:Y:S02]  /*9b70*/  IMAD R8, R23.reuse, R10, R8 ;  /* 0x0000000a17087224 */ /* 0x040fe400078e0208 */
[----:B------:R-:W-:Y:S02]  /*9b80*/  IMAD.MOV R4, RZ, RZ, -R4 ;  /* 0x000000ffff047224 */ /* 0x000fe400078e0a04 */
[----:B------:R-:W-:Y:S02]  /*9b90*/  IMAD.MOV.U32 R10, RZ, RZ, R12 ;  /* 0x000000ffff0a7224 */ /* 0x000fe400078e000c */
[----:B------:R-:W-:Y:S02]  /*9ba0*/  IMAD.MOV.U32 R18, RZ, RZ, R0 ;  /* 0x000000ffff127224 */ /* 0x000fe400078e0000 */
[C---:B------:R-:W-:Y:S02]  /*9bb0*/  IMAD R0, R23.reuse, R4, R7 ;  /* 0x0000000417007224 */ /* 0x040fe400078e0207 */
[----:B------:R-:W-:Y:S01]  /*9bc0*/  @!P5 IMAD.MOV R10, RZ, RZ, -R10 ;  /* 0x000000ffff0ad224 */ /* 0x000fe200078e0a0a */
[----:B------:R-:W-:Y:S01]  /*9bd0*/  ISETP.GT.U32.AND P5, PT, R23, R8, PT ;  /* 0x000000081700720c */ /* 0x000fe20003fa4070 */
[----:B------:R-:W-:-:S02]  /*9be0*/  @!P4 IMAD.IADD R16, R16, 0x1, -R23 ;  /* 0x000000011010c824 */ /* 0x000fc400078e0a17 */
[----:B------:R-:W-:Y:S01]  /*9bf0*/  @!P1 IMAD.IADD R15, R15, 0x1, -R23 ;  /* 0x000000010f0f9824 */ /* 0x000fe200078e0a17 */
[----:B------:R-:W-:Y:S01]  /*9c00*/  ISETP.GT.U32.AND P1, PT, R23, R0, PT ;  /* 0x000000001700720c */ /* 0x000fe20003f24070 */
[----:B------:R-:W-:Y:S01]  /*9c10*/  @!P0 IMAD.MOV R18, RZ, RZ, -R18 ;  /* 0x000000ffff128224 */ /* 0x000fe200078e0a12 */
[----:B------:R-:W-:Y:S02]  /*9c20*/  ISETP.GE.AND P6, PT, R11, RZ, PT ;  /* 0x000000ff0b00720c */ /* 0x000fe40003fc6270 */
[----:B------:R-:W-:Y:S02]  /*9c30*/  ISETP.GT.U32.AND P2, PT, R23, R16, PT ;  /* 0x000000101700720c */ /* 0x000fe40003f44070 */
[----:B------:R-:W-:Y:S02]  /*9c40*/  ISETP.GE.AND P4, PT, R6, RZ, PT ;  /* 0x000000ff0600720c */ /* 0x000fe40003f86270 */
[----:B------:R-:W-:Y:S02]  /*9c50*/  LOP3.LUT R11, R5, 0xac, RZ, 0xfc, !PT ;  /* 0x000000ac050b7812 */ /* 0x000fe400078efcff */
[----:B------:R-:W-:-:S02]  /*9c60*/  ISETP.GT.U32.AND P0, PT, R23, R14, PT ;  /* 0x0000000e1700720c */ /* 0x000fc40003f04070 */
[----:B------:R-:W-:Y:S01]  /*9c70*/  LOP3.LUT R6, R5, 0xaa, RZ, 0xfc, !PT ;  /* 0x000000aa05067812 */ /* 0x000fe200078efcff */
[--C-:B------:R-:W-:Y:S01]  /*9c80*/  @!P5 IMAD.IADD R8, R8, 0x1, -R23.reuse ;  /* 0x000000010808d824 */ /* 0x100fe200078e0a17 */
[----:B------:R-:W-:Y:S02]  /*9c90*/  IABS R7, R11 ;  /* 0x0000000b00077213 */ /* 0x000fe40000000000 */
[----:B------:R-:W-:Y:S01]  /*9ca0*/  IABS R4, R6 ;  /* 0x0000000600047213 */ /* 0x000fe20000000000 */
[----:B------:R-:W-:Y:S01]  /*9cb0*/  STL [R1+0x124], R18 ;  /* 0x0001241201007387 */ /* 0x000fe20000100800 */
[----:B------:R-:W-:Y:S01]  /*9cc0*/  @!P1 IMAD.IADD R0, R0, 0x1, -R23 ;  /* 0x0000000100009824 */ /* 0x000fe200078e0a17 */
[----:B------:R-:W-:Y:S01]  /*9cd0*/  ISETP.GT.U32.AND P1, PT, R23, R8, PT ;  /* 0x000000081700720c */ /* 0x000fe20003f24070 */
[C---:B------:R-:W-:Y:S01]  /*9ce0*/  IMAD.HI.U32 R13, R3.reuse, R7, RZ ;  /* 0x00000007030d7227 */ /* 0x040fe200078e00ff */
[----:B------:R0:W-:Y:S03]  /*9cf0*/  STL [R1+0x120], R10 ;  /* 0x0001200a01007387 */ /* 0x0001e60000100800 */
[----:B------:R-:W-:Y:S01]  /*9d00*/  IMAD.HI.U32 R12, R3, R4, RZ ;  /* 0x00000004030c7227 */ /* 0x000fe200078e00ff */
[----:B------:R-:W-:-:S03]  /*9d10*/  ISETP.GE.AND P5, PT, R11, RZ, PT ;  /* 0x000000ff0b00720c */ /* 0x000fc60003fa6270 */
[--C-:B------:R-:W-:Y:S01]  /*9d20*/  @!P2 IMAD.IADD R16, R16, 0x1, -R23.reuse ;  /* 0x000000011010a824 */ /* 0x100fe200078e0a17 */
[----:B0-----:R-:W-:Y:S01]  /*9d30*/  LOP3.LUT R10, R5, 0xa8, RZ, 0xfc, !PT ;  /* 0x000000a8050a7812 */ /* 0x001fe200078efcff */
[----:B------:R-:W-:Y:S01]  /*9d40*/  @!P0 IMAD.IADD R14, R14, 0x1, -R23 ;  /* 0x000000010e0e8824 */ /* 0x000fe200078e0a17 */
[----:B------:R-:W-:Y:S01]  /*9d50*/  ISETP.GE.AND P2, PT, R9, RZ, PT ;  /* 0x000000ff0900720c */ /* 0x000fe20003f46270 */
[----:B------:R-:W-:Y:S01]  /*9d60*/  IMAD.MOV R13, RZ, RZ, -R13 ;  /* 0x000000ffff0d7224 */ /* 0x000fe200078e0a0d */
[----:B------:R-:W-:Y:S01]  /*9d70*/  IABS R9, R10 ;  /* 0x0000000a00097213 */ /* 0x000fe20000000000 */
[----:B------:R-:W-:Y:S02]  /*9d80*/  IMAD.MOV R11, RZ, RZ, -R12 ;  /* 0x000000ffff0b7224 */ /* 0x000fe400078e0a0c */
[----:B------:R-:W-:Y:S02]  /*9d90*/  IMAD R7, R23, R13, R7 ;  /* 0x0000000d17077224 */ /* 0x000fe400078e0207 */
[----:B------:R-:W-:-:S02]  /*9da0*/  IMAD.MOV.U32 R12, RZ, RZ, R14 ;  /* 0x000000ffff0c7224 */ /* 0x000fc400078e000e */
[----:B------:R-:W-:Y:S02]  /*9db0*/  IMAD R4, R23, R11, R4 ;  /* 0x0000000b17047224 */ /* 0x000fe400078e0204 */
[----:B------:R-:W-:-:S04]  /*9dc0*/  IMAD.HI.U32 R11, R3, R9, RZ ;  /* 0x00000009030b7227 */ /* 0x000fc800078e00ff */
[----:B------:R-:W-:Y:S01]  /*9dd0*/  @!P3 IMAD.MOV R15, RZ, RZ, -R15 ;  /* 0x000000ffff0fb224 */ /* 0x000fe200078e0a0f */
[C---:B------:R-:W-:Y:S01]  /*9de0*/  ISETP.GT.U32.AND P3, PT, R23.reuse, R7, PT ;  /* 0x000000071700720c */ /* 0x040fe20003f64070 */
[----:B------:R-:W-:Y:S01]  /*9df0*/  @!P4 IMAD.MOV R12, RZ, RZ, -R12 ;  /* 0x000000ffff0cc224 */ /* 0x000fe200078e0a0c */
[----:B------:R-:W-:Y:S01]  /*9e00*/  ISETP.GE.AND P4, PT, R6, RZ, PT ;  /* 0x000000ff0600720c */ /* 0x000fe20003f86270 */
[----:B------:R-:W-:Y:S02]  /*9e10*/  IMAD.MOV.U32 R18, RZ, RZ, R16 ;  /* 0x000000ffff127224 */ /* 0x000fe400078e0010 */
[----:B------:R-:W-:Y:S02]  /*9e20*/  IMAD.MOV R6, RZ, RZ, -R11 ;  /* 0x000000ffff067224 */ /* 0x000fe400078e0a0b */
[----:B------:R-:W-:Y:S02]  /*9e30*/  @!P1 IMAD.IADD R8, R8, 0x1, -R23 ;  /* 0x0000000108089824 */ /* 0x000fe400078e0a17 */
[----:B------:R-:W-:Y:S01]  /*9e40*/  @!P6 IMAD.MOV R18, RZ, RZ, -R18 ;  /* 0x000000ffff12e224 */ /* 0x000fe200078e0a12 */
[C---:B------:R-:W-:Y:S01]  /*9e50*/  ISETP.GT.U32.AND P6, PT, R23.reuse, R0, PT ;  /* 0x000000001700720c */ /* 0x040fe20003fc4070 */
[----:B------:R-:W-:-:S02]  /*9e60*/  IMAD R6, R23, R6, R9 ;  /* 0x0000000617067224 */ /* 0x000fc400078e0209 */
[----:B------:R-:W-:-:S04]  /*9e70*/  IMAD.MOV.U32 R14, RZ, RZ, R8 ;  /* 0x000000ffff0e7224 */ /* 0x000fc800078e0008 */
[----:B------:R-:W-:Y:S01]  /*9e80*/  @!P2 IMAD.MOV R14, RZ, RZ, -R14 ;  /* 0x000000ffff0ea224 */ /* 0x000fe200078e0a0e */
[----:B------:R-:W-:Y:S01]  /*9e90*/  ISETP.GT.U32.AND P2, PT, R23, R6, PT ;  /* 0x000000061700720c */ /* 0x000fe20003f44070 */
[--C-:B------:R-:W-:Y:S01]  /*9ea0*/  @!P3 IMAD.IADD R7, R7, 0x1, -R23.reuse ;  /* 0x000000010707b824 */ /* 0x100fe200078e0a17 */
[----:B------:R-:W-:Y:S01]  /*9eb0*/  ISETP.GT.U32.AND P1, PT, R23, R4, PT ;  /* 0x000000041700720c */ /* 0x000fe20003f24070 */
[----:B------:R-:W-:Y:S01]  /*9ec0*/  STL [R1+0x100], R18 ;  /* 0x0001001201007387 */ /* 0x000fe20000100800 */
[----:B------:R-:W-:Y:S01]  /*9ed0*/  LOP3.LUT R9, R5, 0xa2, RZ, 0xfc, !PT ;  /* 0x000000a205097812 */ /* 0x000fe200078efcff */
[----:B------:R-:W-:Y:S01]  /*9ee0*/  @!P6 IMAD.IADD R0, R0, 0x1, -R23 ;  /* 0x000000010000e824 */ /* 0x000fe200078e0a17 */
[----:B------:R-:W-:Y:S02]  /*9ef0*/  ISETP.GT.U32.AND P3, PT, R23, R7, PT ;  /* 0x000000071700720c */ /* 0x000fe40003f64070 */
[----:B------:R-:W-:Y:S01]  /*9f00*/  ISETP.GE.AND P6, PT, R10, RZ, PT ;  /* 0x000000ff0a00720c */ /* 0x000fe20003fc6270 */
[----:B------:R-:W-:Y:S01]  /*9f10*/  STL [R1+0xe0], R15 ;  /* 0x0000e00f01007387 */ /* 0x000fe20000100800 */
[----:B------:R-:W-:-:S03]  /*9f20*/  LOP3.LUT R10, R5, 0xa4, RZ, 0xfc, !PT ;  /* 0x000000a4050a7812 */ /* 0x000fc600078efcff */
[----:B------:R0:W-:Y:S01]  /*9f30*/  STL [R1+0xe4], R12 ;  /* 0x0000e40c01007387 */ /* 0x0001e20000100800 */
[--C-:B------:R-:W-:Y:S01]  /*9f40*/  @!P2 IMAD.IADD R6, R6, 0x1, -R23.reuse ;  /* 0x000000010606a824 */ /* 0x100fe200078e0a17 */
[----:B------:R-:W-:Y:S02]  /*9f50*/  ISETP.GE.AND P0, PT, R17, RZ, PT ;  /* 0x000000ff1100720c */ /* 0x000fe40003f06270 */
[----:B------:R-:W-:Y:S01]  /*9f60*/  IABS R20, R10 ;  /* 0x0000000a00147213 */ /* 0x000fe20000000000 */
[----:B------:R-:W-:Y:S01]  /*9f70*/  @!P1 IMAD.IADD R4, R4, 0x1, -R23 ;  /* 0x0000000104049824 */ /* 0x000fe200078e0a17 */
[----:B0-----:R-:W-:Y:S02]  /*9f80*/  IABS R12, R9 ;  /* 0x00000009000c7213 */ /* 0x001fe40000000000 */
[----:B------:R-:W-:-:S03]  /*9f90*/  ISETP.GT.U32.AND P2, PT, R23, R6, PT ;  /* 0x000000061700720c */ /* 0x000fc60003f44070 */
[----:B------:R-:W-:Y:S01]  /*9fa0*/  IMAD.MOV.U32 R8, RZ, RZ, R12 ;  /* 0x000000ffff087224 */ /* 0x000fe200078e000c */
[----:B------:R-:W-:Y:S01]  /*9fb0*/  LOP3.LUT R11, R5, 0xa6, RZ, 0xfc, !PT ;  /* 0x000000a6050b7812 */ /* 0x000fe200078efcff */
[----:B------:R-:W-:Y:S01]  /*9fc0*/  IMAD.HI.U32 R12, R3, R20, RZ ;  /* 0x00000014030c7227 */ /* 0x000fe200078e00ff */
[----:B------:R-:W-:-:S03]  /*9fd0*/  ISETP.GT.U32.AND P1, PT, R23, R4, PT ;  /* 0x000000041700720c */ /* 0x000fc60003f24070 */
[----:B------:R-:W-:Y:S01]  /*9fe0*/  @!P3 IMAD.IADD R7, R7, 0x1, -R23 ;  /* 0x000000010707b824 */ /* 0x000fe200078e0a17 */
[----:B------:R-:W-:Y:S01]  /*9ff0*/  ISETP.GE.AND P3, PT, R10, RZ, PT ;  /* 0x000000ff0a00720c */ /* 0x000fe20003f66270 */
[----:B------:R-:W-:Y:S01]  /*a000*/  IMAD.MOV.U32 R13, RZ, RZ, R0 ;  /* 0x000000ffff0d7224 */ /* 0x000fe200078e0000 */
[----:B------:R-:W-:Y:S01]  /*a010*/  IABS R19, R11 ;  /* 0x0000000b00137213 */ /* 0x000fe20000000000 */
[----:B------:R-:W-:Y:S02]  /*a020*/  IMAD.MOV R10, RZ, RZ, -R12 ;  /* 0x000000ffff0a7224 */ /* 0x000fe400078e0a0c */
[----:B------:R-:W-:Y:S01]  /*a030*/  @!P0 IMAD.MOV R13, RZ, RZ, -R13 ;  /* 0x000000ffff0d8224 */ /* 0x000fe200078e0a0d */
[----:B------:R-:W-:Y:S01]  /*a040*/  ISETP.GE.AND P0, PT, R11, RZ, PT ;  /* 0x000000ff0b00720c */ /* 0x000fe20003f06270 */
[----:B------:R-:W-:Y:S02]  /*a050*/  IMAD R20, R23, R10, R20 ;  /* 0x0000000a17147224 */ /* 0x000fe400078e0214 */
[----:B------:R-:W-:-:S04]  /*a060*/  IMAD.HI.U32 R11, R3, R19, RZ ;  /* 0x00000013030b7227 */ /* 0x000fc800078e00ff */
[----:B------:R-:W-:Y:S01]  /*a070*/  @!P2 IMAD.IADD R6, R6, 0x1, -R23 ;  /* 0x000000010606a824 */ /* 0x000fe200078e0a17 */
[----:B------:R-:W-:Y:S01]  /*a080*/  ISETP.GT.U32.AND P2, PT, R23, R20, PT ;  /* 0x000000141700720c */ /* 0x000fe20003f44070 */
[----:B------:R-:W-:Y:S01]  /*a090*/  IMAD.HI.U32 R0, R3, R8, RZ ;  /* 0x0000000803007227 */ /* 0x000fe200078e00ff */
[----:B------:R0:W-:Y:S03]  /*a0a0*/  STL [R1+0xe8], R14 ;  /* 0x0000e80e01007387 */ /* 0x0001e60000100800 */
[----:B------:R-:W-:Y:S02]  /*a0b0*/  IMAD.MOV R11, RZ, RZ, -R11 ;  /* 0x000000ffff0b7224 */ /* 0x000fe400078e0a0b */
[----:B------:R-:W-:Y:S02]  /*a0c0*/  @!P1 IMAD.IADD R4, R4, 0x1, -R23 ;  /* 0x0000000104049824 */ /* 0x000fe400078e0a17 */
[----:B------:R-:W-:-:S02]  /*a0d0*/  IMAD.MOV R0, RZ, RZ, -R0 ;  /* 0x000000ffff007224 */ /* 0x000fc400078e0a00 */
[C---:B------:R-:W-:Y:S02]  /*a0e0*/  IMAD R19, R23.reuse, R11, R19 ;  /* 0x0000000b17137224 */ /* 0x040fe400078e0213 */
[----:B0-----:R-:W-:Y:S01]  /*a0f0*/  IMAD.MOV.U32 R14, RZ, RZ, R7 ;  /* 0x000000ffff0e7224 */ /* 0x001fe200078e0007 */
[----:B------:R0:W-:Y:S01]  /*a100*/  STL [R1+0xf0], R13 ;  /* 0x0000f00d01007387 */ /* 0x0001e20000100800 */
[----:B------:R-:W-:Y:S01]  /*a110*/  IMAD R0, R23, R0, R8 ;  /* 0x0000000017007224 */ /* 0x000fe200078e0208 */
[C---:B------:R-:W-:Y:S01]  /*a120*/  LOP3.LUT R12, R5.reuse, 0xa0, RZ, 0xfc, !PT ;  /* 0x000000a0050c7812 */ /* 0x040fe200078efcff */
[----:B------:R-:W-:Y:S01]  /*a130*/  @!P5 IMAD.MOV R14, RZ, RZ, -R14 ;  /* 0x000000ffff0ed224 */ /* 0x000fe200078e0a0e */
[----:B------:R-:W-:Y:S02]  /*a140*/  LOP3.LUT R8, R5, 0x9e, RZ, 0xfc, !PT ;  /* 0x0000009e05087812 */ /* 0x000fe400078efcff */
[----:B------:R-:W-:Y:S01]  /*a150*/  ISETP.GT.U32.AND P5, PT, R23, R19, PT ;  /* 0x000000131700720c */ /* 0x000fe20003fa4070 */
[----:B0-----:R-:W-:Y:S01]  /*a160*/  IMAD.MOV.U32 R13, RZ, RZ, R4 ;  /* 0x000000ffff0d7224 */ /* 0x001fe200078e0004 */
[----:B------:R0:W-:Y:S01]  /*a170*/  STL [R1+0xf8], R14 ;  /* 0x0000f80e01007387 */ /* 0x0001e20000100800 */
[----:B------:R-:W-:-:S02]  /*a180*/  @!P2 IMAD.IADD R20, R20, 0x1, -R23 ;  /* 0x000000011414a824 */ /* 0x000fc400078e0a17 */
[----:B------:R-:W-:Y:S01]  /*a190*/  @!P4 IMAD.MOV R13, RZ, RZ, -R13 ;  /* 0x000000ffff0dc224 */ /* 0x000fe200078e0a0d */
[----:B------:R-:W-:Y:S01]  /*a1a0*/  ISETP.GE.AND P4, PT, R12, RZ, PT ;  /* 0x000000ff0c00720c */ /* 0x000fe20003f86270 */
[----:B------:R-:W-:Y:S01]  /*a1b0*/  IMAD.MOV.U32 R17, RZ, RZ, R6 ;  /* 0x000000ffff117224 */ /* 0x000fe200078e0006 */
[----:B------:R-:W-:Y:S02]  /*a1c0*/  IABS R12, R12 ;  /* 0x0000000c000c7213 */ /* 0x000fe40000000000 */
[----:B0-----:R-:W-:Y:S01]  /*a1d0*/  IABS R14, R8 ;  /* 0x00000008000e7213 */ /* 0x001fe20000000000 */
[----:B------:R-:W-:Y:S01]  /*a1e0*/  @!P6 IMAD.MOV R17, RZ, RZ, -R17 ;  /* 0x000000ffff11e224 */ /* 0x000fe200078e0a11 */
[----:B------:R-:W-:Y:S01]  /*a1f0*/  ISETP.GT.U32.AND P2, PT, R23, R20, PT ;  /* 0x000000141700720c */ /* 0x000fe20003f44070 */
[----:B------:R-:W-:Y:S01]  /*a200*/  IMAD.HI.U32 R11, R3, R12, RZ ;  /* 0x0000000c030b7227 */ /* 0x000fe200078e00ff */
[----:B------:R-:W-:-:S03]  /*a210*/  ISETP.GT.U32.AND P6, PT, R23, R0, PT ;  /* 0x000000001700720c */ /* 0x000fc60003fc4070 */
[----:B------:R-:W-:-:S04]  /*a220*/  IMAD.HI.U32 R7, R3, R14, RZ ;  /* 0x0000000e03077227 */ /* 0x000fc800078e00ff */
[----:B------:R-:W-:Y:S02]  /*a230*/  @!P5 IMAD.IADD R19, R19, 0x1, -R23 ;  /* 0x000000011313d824 */ /* 0x000fe400078e0a17 */
[----:B------:R-:W-:Y:S02]  /*a240*/  IMAD.MOV R11, RZ, RZ, -R11 ;  /* 0x000000ffff0b7224 */ /* 0x000fe400078e0a0b */
[----:B------:R-:W-:Y:S01]  /*a250*/  IMAD.MOV R7, RZ, RZ, -R7 ;  /* 0x000000ffff077224 */ /* 0x000fe200078e0a07 */
[C---:B------:R-:W-:Y:S01]  /*a260*/  ISETP.GT.U32.AND P5, PT, R23.reuse, R19, PT ;  /* 0x000000131700720c */ /* 0x040fe20003fa4070 */
[C---:B------:R-:W-:Y:S02]  /*a270*/  IMAD R12, R23.reuse, R11, R12 ;  /* 0x0000000b170c7224 */ /* 0x040fe400078e020c */
[C---:B------:R-:W-:Y:S02]  /*a280*/  IMAD R14, R23.reuse, R7, R14 ;  /* 0x00000007170e7224 */ /* 0x040fe400078e020e */
[--C-:B------:R-:W-:Y:S01]  /*a290*/  @!P2 IMAD.IADD R20, R20, 0x1, -R23.reuse ;  /* 0x000000011414a824 */ /* 0x100fe200078e0a17 */
[C---:B------:R-:W-:Y:S01]  /*a2a0*/  ISETP.GT.U32.AND P2, PT, R23.reuse, R12, PT ;  /* 0x0000000c1700720c */ /* 0x040fe20003f44070 */
[----:B------:R-:W-:Y:S01]  /*a2b0*/  @!P6 IMAD.IADD R0, R0, 0x1, -R23 ;  /* 0x000000010000e824 */ /* 0x000fe200078e0a17 */
[----:B------:R-:W-:-:S02]  /*a2c0*/  ISETP.GT.U32.AND P6, PT, R23, R14, PT ;  /* 0x0000000e1700720c */ /* 0x000fc40003fc4070 */
[----:B------:R-:W-:Y:S02]  /*a2d0*/  LOP3.LUT R16, R5, 0x9c, RZ, 0xfc, !PT ;  /* 0x0000009c05107812 */ /* 0x000fe400078efcff */
[----:B------:R-:W-:Y:S02]  /*a2e0*/  ISETP.GE.AND P1, PT, R9, RZ, PT ;  /* 0x000000ff0900720c */ /* 0x000fe40003f26270 */
[----:B------:R-:W-:Y:S02]  /*a2f0*/  IABS R10, R16 ;  /* 0x00000010000a7213 */ /* 0x000fe40000000000 */
[----:B------:R-:W-:Y:S01]  /*a300*/  LOP3.LUT R9, R5, 0x9a, RZ, 0xfc, !PT ;  /* 0x0000009a05097812 */ /* 0x000fe200078efcff */
[----:B------:R0:W-:Y:S01]  /*a310*/  STL [R1+0xfc], R13 ;  /* 0x0000fc0d01007387 */ /* 0x0001e20000100800 */
[----:B------:R-:W-:Y:S01]  /*a320*/  @!P5 IMAD.IADD R19, R19, 0x1, -R23 ;  /* 0x000000011313d824 */ /* 0x000fe200078e0a17 */
[----:B------:R-:W-:Y:S02]  /*a330*/  LOP3.LUT R7, R5, 0x96, RZ, 0xfc, !PT ;  /* 0x0000009605077812 */ /* 0x000fe400078efcff */
[----:B------:R-:W-:-:S02]  /*a340*/  IABS R15, R9 ;  /* 0x00000009000f7213 */ /* 0x000fc40000000000 */
[----:B------:R-:W-:Y:S01]  /*a350*/  LOP3.LUT R11, R5, 0x98, RZ, 0xfc, !PT ;  /* 0x00000098050b7812 */ /* 0x000fe200078efcff */
[----:B------:R1:W-:Y:S01]  /*a360*/  STL [R1+0xec], R17 ;  /* 0x0000ec1101007387 */ /* 0x0003e20000100800 */
[----:B0-----:R-:W-:-:S04]  /*a370*/  IMAD.HI.U32 R13, R3, R10, RZ ;  /* 0x0000000a030d7227 */ /* 0x001fc800078e00ff */
[----:B------:R-:W-:Y:S01]  /*a380*/  @!P2 IMAD.IADD R12, R12, 0x1, -R23 ;  /* 0x000000010c0ca824 */ /* 0x000fe200078e0a17 */
[----:B------:R-:W-:Y:S01]  /*a390*/  ISETP.GT.U32.AND P2, PT, R23, R0, PT ;  /* 0x000000001700720c */ /* 0x000fe20003f44070 */
[----:B------:R-:W-:Y:S01]  /*a3a0*/  IMAD.MOV.U32 R22, RZ, RZ, R19 ;  /* 0x000000ffff167224 */ /* 0x000fe200078e0013 */
[----:B-1----:R-:W-:Y:S01]  /*a3b0*/  IABS R17, R7 ;  /* 0x0000000700117213 */ /* 0x002fe20000000000 */
[----:B------:R-:W-:Y:S02]  /*a3c0*/  @!P6 IMAD.IADD R14, R14, 0x1, -R23 ;  /* 0x000000010e0ee824 */ /* 0x000fe400078e0a17 */
[----:B------:R-:W-:Y:S01]  /*a3d0*/  IMAD.MOV R6, RZ, RZ, -R13 ;  /* 0x000000ffff067224 */ /* 0x000fe200078e0a0d */
[----:B------:R-:W-:Y:S01]  /*a3e0*/  IABS R13, R11 ;  /* 0x0000000b000d7213 */ /* 0x000fe20000000000 */
[----:B------:R-:W-:Y:S01]  /*a3f0*/  IMAD.HI.U32 R4, R3, R15, RZ ;  /* 0x0000000f03047227 */ /* 0x000fe200078e00ff */
[----:B------:R-:W-:-:S03]  /*a400*/  ISETP.GT.U32.AND P6, PT, R23, R12, PT ;  /* 0x0000000c1700720c */ /* 0x000fc60003fc4070 */
[----:B------:R-:W-:Y:S01]  /*a410*/  @!P0 IMAD.MOV R22, RZ, RZ, -R22 ;  /* 0x000000ffff168224 */ /* 0x000fe200078e0a16 */
[----:B------:R-:W-:Y:S01]  /*a420*/  ISETP.GT.U32.AND P0, PT, R23, R14, PT ;  /* 0x0000000e1700720c */ /* 0x000fe20003f04070 */
[----:B------:R-:W-:Y:S02]  /*a430*/  IMAD.MOV R4, RZ, RZ, -R4 ;  /* 0x000000ffff047224 */ /* 0x000fe400078e0a04 */
[----:B------:R-:W-:-:S04]  /*a440*/  IMAD.HI.U32 R19, R3, R17, RZ ;  /* 0x0000001103137227 */ /* 0x000fc800078e00ff */
[----:B------:R-:W-:-:S04]  /*a450*/  IMAD.HI.U32 R21, R3, R13, RZ ;  /* 0x0000000d03157227 */ /* 0x000fc800078e00ff */
[C---:B------:R-:W-:Y:S02]  /*a460*/  IMAD R15, R23.reuse, R4, R15 ;  /* 0x00000004170f7224 */ /* 0x040fe400078e020f */
[----:B------:R-:W-:Y:S02]  /*a470*/  IMAD.MOV R19, RZ, RZ, -R19 ;  /* 0x000000ffff137224 */ /* 0x000fe400078e0a13 */
[C---:B------:R-:W-:Y:S02]  /*a480*/  IMAD R10, R23.reuse, R6, R10 ;  /* 0x00000006170a7224 */ /* 0x040fe400078e020a */
[----:B------:R-:W-:Y:S02]  /*a490*/  IMAD.MOV R21, RZ, RZ, -R21 ;  /* 0x000000ffff157224 */ /* 0x000fe400078e0a15 */
[----:B------:R-:W-:Y:S01]  /*a4a0*/  @!P2 IMAD.IADD R0, R0, 0x1, -R23 ;  /* 0x000000010000a824 */ /* 0x000fe200078e0a17 */
[C---:B------:R-:W-:Y:S01]  /*a4b0*/  ISETP.GT.U32.AND P2, PT, R23.reuse, R15, PT ;  /* 0x0000000f1700720c */ /* 0x040fe20003f44070 */
[----:B------:R-:W-:-:S02]  /*a4c0*/  IMAD R17, R23, R19, R17 ;  /* 0x0000001317117224 */ /* 0x000fc400078e0211 */
[----:B------:R-:W-:Y:S01]  /*a4d0*/  @!P3 IMAD.MOV R20, RZ, RZ, -R20 ;  /* 0x000000ffff14b224 */ /* 0x000fe200078e0a14 */
[C---:B------:R-:W-:Y:S01]  /*a4e0*/  ISETP.GT.U32.AND P3, PT, R23.reuse, R10, PT ;  /* 0x0000000a1700720c */ /* 0x040fe20003f64070 */
[C---:B------:R-:W-:Y:S02]  /*a4f0*/  IMAD R13, R23.reuse, R21, R13 ;  /* 0x00000015170d7224 */ /* 0x040fe400078e020d */
[--C-:B------:R-:W-:Y:S01]  /*a500*/  @!P0 IMAD.IADD R14, R14, 0x1, -R23.reuse ;  /* 0x000000010e0e8824 */ /* 0x100fe200078e0a17 */
[C---:B------:R-:W-:Y:S01]  /*a510*/  ISETP.GT.U32.AND P0, PT, R23.reuse, R17, PT ;  /* 0x000000111700720c */ /* 0x040fe20003f04070 */
[----:B------:R-:W-:Y:S01]  /*a520*/  @!P6 IMAD.IADD R12, R12, 0x1, -R23 ;  /* 0x000000010c0ce824 */ /* 0x000fe200078e0a17 */
[----:B------:R-:W-:Y:S02]  /*a530*/  ISETP.GT.U32.AND P6, PT, R23, R13, PT ;  /* 0x0000000d1700720c */ /* 0x000fe40003fc4070 */
[C---:B------:R-:W-:Y:S02]  /*a540*/  LOP3.LUT R6, R5.reuse, 0x94, RZ, 0xfc, !PT ;  /* 0x0000009405067812 */ /* 0x040fe400078efcff */
[----:B------:R-:W-:-:S02]  /*a550*/  LOP3.LUT R4, R5, 0x92, RZ, 0xfc, !PT ;  /* 0x0000009205047812 */ /* 0x000fc400078efcff */
[----:B------:R-:W-:Y:S01]  /*a560*/  IABS R18, R6 ;  /* 0x0000000600127213 */ /* 0x000fe20000000000 */
[----:B------:R-:W-:Y:S01]  /*a570*/  STL [R1+0xdc], R22 ;  /* 0x0000dc1601007387 */ /* 0x000fe20000100800 */
[----:B------:R-:W-:Y:S01]  /*a580*/  ISETP.GE.AND P5, PT, R8, RZ, PT ;  /* 0x000000ff0800720c */ /* 0x000fe20003fa6270 */
[--C-:B------:R-:W-:Y:S01]  /*a590*/  @!P2 IMAD.IADD R15, R15, 0x1, -R23.reuse ;  /* 0x000000010f0fa824 */ /* 0x100fe200078e0a17 */
[----:B------:R-:W-:Y:S01]  /*a5a0*/  IABS R8, R4 ;  /* 0x0000000400087213 */ /* 0x000fe20000000000 */
[----:B------:R0:W-:Y:S01]  /*a5b0*/  STL [R1+0xd8], R20 ;  /* 0x0000d81401007387 */ /* 0x0001e20000100800 */
[--C-:B------:R-:W-:Y:S02]  /*a5c0*/  @!P3 IMAD.IADD R10, R10, 0x1, -R23.reuse ;  /* 0x000000010a0ab824 */ /* 0x100fe400078e0a17 */
[--C-:B------:R-:W-:Y:S01]  /*a5d0*/  @!P0 IMAD.IADD R17, R17, 0x1, -R23.reuse ;  /* 0x0000000111118824 */ /* 0x100fe200078e0a17 */
[----:B------:R-:W-:Y:S01]  /*a5e0*/  ISETP.GT.U32.AND P0, PT, R23, R15, PT ;  /* 0x0000000f1700720c */ /* 0x000fe20003f04070 */
[----:B------:R-:W-:Y:S01]  /*a5f0*/  @!P6 IMAD.IADD R13, R13, 0x1, -R23 ;  /* 0x000000010d0de824 */ /* 0x000fe200078e0a17 */
[----:B------:R-:W-:Y:S01]  /*a600*/  ISETP.GT.U32.AND P6, PT, R23, R10, PT ;  /* 0x0000000a1700720c */ /* 0x000fe20003fc4070 */
[----:B0-----:R-:W-:-:S04]  /*a610*/  IMAD.HI.U32 R20, R3, R18, RZ ;  /* 0x0000001203147227 */ /* 0x001fc800078e00ff */
[----:B------:R-:W-:-:S04]  /*a620*/  IMAD.HI.U32 R21, R3, R8, RZ ;  /* 0x0000000803157227 */ /* 0x000fc800078e00ff */
[----:B------:R-:W-:Y:S02]  /*a630*/  IMAD.MOV R20, RZ, RZ, -R20 ;  /* 0x000000ffff147224 */ /* 0x000fe400078e0a14 */
[----:B------:R-:W-:Y:S02]  /*a640*/  IMAD.MOV.U32 R24, RZ, RZ, R0 ;  /* 0x000000ffff187224 */ /* 0x000fe400078e0000 */
[----:B------:R-:W-:Y:S01]  /*a650*/  IMAD.MOV.U32 R22, RZ, RZ, R12 ;  /* 0x000000ffff167224 */ /* 0x000fe200078e000c */
[----:B------:R-:W-:Y:S01]  /*a660*/  ISETP.GE.AND P3, PT, R16, RZ, PT ;  /* 0x000000ff1000720c */ /* 0x000fe20003f66270 */
[----:B------:R-:W-:Y:S02]  /*a670*/  IMAD.MOV R21, RZ, RZ, -R21 ;  /* 0x000000ffff157224 */ /* 0x000fe400078e0a15 */
[----:B------:R-:W-:Y:S01]  /*a680*/  IMAD R18, R23, R20, R18 ;  /* 0x0000001417127224 */ /* 0x000fe200078e0212 */
[----:B------:R-:W-:Y:S01]  /*a690*/  LOP3.LUT R16, R5, 0x90, RZ, 0xfc, !PT ;  /* 0x0000009005107812 */ /* 0x000fe200078efcff */
[----:B------:R-:W-:Y:S01]  /*a6a0*/  @!P1 IMAD.MOV R24, RZ, RZ, -R24 ;  /* 0x000000ffff189224 */ /* 0x000fe200078e0a18 */
[C---:B------:R-:W-:Y:S01]  /*a6b0*/  ISETP.GT.U32.AND P1, PT, R23.reuse, R13, PT ;  /* 0x0000000d1700720c */ /* 0x040fe20003f24070 */
[----:B------:R-:W-:Y:S01]  /*a6c0*/  @!P4 IMAD.MOV R22, RZ, RZ, -R22 ;  /* 0x000000ffff16c224 */ /* 0x000fe200078e0a16 */
[C---:B------:R-:W-:Y:S01]  /*a6d0*/  ISETP.GT.U32.AND P4, PT, R23.reuse, R17, PT ;  /* 0x000000111700720c */ /* 0x040fe20003f84070 */
[----:B------:R-:W-:-:S02]  /*a6e0*/  IMAD R8, R23, R21, R8 ;  /* 0x0000001517087224 */ /* 0x000fc400078e0208 */
[----:B------:R-:W-:Y:S01]  /*a6f0*/  @!P5 IMAD.MOV R14, RZ, RZ, -R14 ;  /* 0x000000ffff0ed224 */ /* 0x000fe200078e0a0e */
[----:B------:R-:W-:Y:S02]  /*a700*/  ISETP.GT.U32.AND P5, PT, R23, R18, PT ;  /* 0x000000121700720c */ /* 0x000fe40003fa4070 */
[----:B------:R-:W-:Y:S01]  /*a710*/  IABS R12, R16 ;  /* 0x00000010000c7213 */ /* 0x000fe20000000000 */
[--C-:B------:R-:W-:Y:S01]  /*a720*/  @!P0 IMAD.IADD R15, R15, 0x1, -R23.reuse ;  /* 0x000000010f0f8824 */ /* 0x100fe200078e0a17 */
[----:B------:R-:W-:Y:S01]  /*a730*/  ISETP.GE.AND P2, PT, R9, RZ, PT ;  /* 0x000000ff0900720c */ /* 0x000fe20003f46270 */
[--C-:B------:R-:W-:Y:S01]  /*a740*/  @!P6 IMAD.IADD R10, R10, 0x1, -R23.reuse ;  /* 0x000000010a0ae824 */ /* 0x100fe200078e0a17 */
[----:B------:R-:W-:Y:S02]  /*a750*/  LOP3.LUT R9, R5, 0x8e, RZ, 0xfc, !PT ;  /* 0x0000008e05097812 */ /* 0x000fe400078efcff */
[----:B------:R-:W-:Y:S02]  /*a760*/  ISETP.GT.U32.AND P0, PT, R23, R8, PT ;  /* 0x000000081700720c */ /* 0x000fe40003f04070 */
[----:B------:R-:W-:Y:S01]  /*a770*/  ISETP.GE.AND P6, PT, R11, RZ, PT ;  /* 0x000000ff0b00720c */ /* 0x000fe20003fc6270 */
[----:B------:R-:W-:Y:S01]  /*a780*/  IMAD.MOV.U32 R11, RZ, RZ, R12 ;  /* 0x000000ffff0b7224 */ /* 0x000fe200078e000c */
[----:B------:R-:W-:Y:S01]  /*a790*/  IABS R0, R9 ;  /* 0x0000000900007213 */ /* 0x000fe20000000000 */
[----:B------:R-:W-:-:S02]  /*a7a0*/  @!P1 IMAD.IADD R13, R13, 0x1, -R23 ;  /* 0x000000010d0d9824 */ /* 0x000fc400078e0a17 */
[----:B------:R-:W-:Y:S01]  /*a7b0*/  IMAD.HI.U32 R12, R3, R11, RZ ;  /* 0x0000000b030c7227 */ /* 0x000fe200078e00ff */
[----:B------:R-:W-:-:S03]  /*a7c0*/  ISETP.GE.AND P1, PT, R7, RZ, PT ;  /* 0x000000ff0700720c */ /* 0x000fc60003f26270 */
[----:B------:R-:W-:Y:S01]  /*a7d0*/  @!P4 IMAD.IADD R17, R17, 0x1, -R23 ;  /* 0x000000011111c824 */ /* 0x000fe200078e0a17 */
[----:B------:R-:W-:Y:S01]  /*a7e0*/  ISETP.GE.AND P4, PT, R6, RZ, PT ;  /* 0x000000ff0600720c */ /* 0x000fe20003f86270 */
[----:B------:R-:W-:-:S04]  /*a7f0*/  IMAD.HI.U32 R7, R3, R0, RZ ;  /* 0x0000000003077227 */ /* 0x000fc800078e00ff */
[----:B------:R-:W-:Y:S02]  /*a800*/  @!P5 IMAD.IADD R18, R18, 0x1, -R23 ;  /* 0x000000011212d824 */ /* 0x000fe400078e0a17 */
[----:B------:R-:W-:Y:S01]  /*a810*/  IMAD.MOV R6, RZ, RZ, -R12 ;  /* 0x000000ffff067224 */ /* 0x000fe200078e0a0c */
[----:B------:R-:W-:Y:S01]  /*a820*/  ISETP.GE.AND P5, PT, R4, RZ, PT ;  /* 0x000000ff0400720c */ /* 0x000fe20003fa6270 */
[----:B------:R-:W-:Y:S01]  /*a830*/  IMAD.MOV R4, RZ, RZ, -R7 ;  /* 0x000000ffff047224 */ /* 0x000fe200078e0a07 */
[----:B------:R-:W-:Y:S01]  /*a840*/  STL [R1+0xd4], R24 ;  /* 0x0000d41801007387 */ /* 0x000fe20000100800 */
[----:B------:R-:W-:Y:S01]  /*a850*/  @!P0 IMAD.IADD R8, R8, 0x1, -R23 ;  /* 0x0000000108088824 */ /* 0x000fe200078e0a17 */
[C---:B------:R-:W-:Y:S01]  /*a860*/  ISETP.GT.U32.AND P0, PT, R23.reuse, R18, PT ;  /* 0x000000121700720c */ /* 0x040fe20003f04070 */
[----:B------:R-:W-:Y:S01]  /*a870*/  IMAD R6, R23, R6, R11 ;  /* 0x0000000617067224 */ /* 0x000fe200078e020b */
[----:B------:R-:W-:Y:S01]  /*a880*/  STL [R1+0xd0], R22 ;  /* 0x0000d01601007387 */ /* 0x000fe20000100800 */
[----:B------:R-:W-:-:S02]  /*a890*/  IMAD.MOV.U32 R7, RZ, RZ, R13 ;  /* 0x000000ffff077224 */ /* 0x000fc400078e000d */
[----:B------:R-:W-:Y:S01]  /*a8a0*/  IMAD.MOV.U32 R19, RZ, RZ, R10 ;  /* 0x000000ffff137224 */ /* 0x000fe200078e000a */
[----:B------:R0:W-:Y:S01]  /*a8b0*/  STL [R1+0xcc], R14 ;  /* 0x0000cc0e01007387 */ /* 0x0001e20000100800 */
[----:B------:R-:W-:Y:S01]  /*a8c0*/  @!P6 IMAD.MOV R7, RZ, RZ, -R7 ;  /* 0x000000ffff07e224 */ /* 0x000fe200078e0a07 */
[----:B------:R-:W-:Y:S01]  /*a8d0*/  ISETP.GT.U32.AND P6, PT, R23, R6, PT ;  /* 0x000000061700720c */ /* 0x000fe20003fc4070 */
[----:B------:R-:W-:Y:S02]  /*a8e0*/  @!P3 IMAD.MOV R19, RZ, RZ, -R19 ;  /* 0x000000ffff13b224 */ /* 0x000fe400078e0a13 */
[----:B------:R-:W-:Y:S02]  /*a8f0*/  IMAD.MOV.U32 R10, RZ, RZ, R17 ;  /* 0x000000ffff0a7224 */ /* 0x000fe400078e0011 */
[----:B0-----:R-:W-:-:S04]  /*a900*/  IMAD.MOV.U32 R14, RZ, RZ, R15 ;  /* 0x000000ffff0e7224 */ /* 0x001fc800078e000f */
[----:B------:R-:W-:Y:S01]  /*a910*/  @!P2 IMAD.MOV R14, RZ, RZ, -R14 ;  /* 0x000000ffff0ea224 */ /* 0x000fe200078e0a0e */
[C---:B------:R-:W-:Y:S01]  /*a920*/  ISETP.GT.U32.AND P2, PT, R23.reuse, R8, PT ;  /* 0x000000081700720c */ /* 0x040fe20003f44070 */
[----:B------:R-:W-:Y:S01]  /*a930*/  @!P1 IMAD.MOV R10, RZ, RZ, -R10 ;  /* 0x000000ffff0a9224 */ /* 0x000fe200078e0a0a */
[----:B------:R-:W-:Y:S01]  /*a940*/  STL [R1+0xc8], R19 ;  /* 0x0000c81301007387 */ /* 0x000fe20000100800 */
[----:B------:R-:W-:Y:S01]  /*a950*/  IMAD R0, R23, R4, R0 ;  /* 0x0000000417007224 */ /* 0x000fe200078e0200 */
[----:B------:R-:W-:Y:S01]  /*a960*/  LOP3.LUT R4, R5, 0x8a, RZ, 0xfc, !PT ;  /* 0x0000008a05047812 */ /* 0x000fe200078efcff */
[----:B------:R-:W-:Y:S01]  /*a970*/  @!P0 IMAD.IADD R18, R18, 0x1, -R23 ;  /* 0x0000000112128824 */ /* 0x000fe200078e0a17 */
[----:B------:R-:W-:Y:S01]  /*a980*/  STL [R1+0xc0], R14 ;  /* 0x0000c00e01007387 */ /* 0x000fe20000100800 */
[----:B------:R-:W-:-:S03]  /*a990*/  ISETP.GE.AND P0, PT, R9, RZ, PT ;  /* 0x000000ff0900720c */ /* 0x000fc60003f06270 */
[----:B------:R0:W-:Y:S01]  /*a9a0*/  STL [R1+0xbc], R7 ;  /* 0x0000bc0701007387 */ /* 0x0001e20000100800 */
[----:B------:R-:W-:Y:S01]  /*a9b0*/  IABS R9, R4 ;  /* 0x0000000400097213 */ /* 0x000fe20000000000 */
[----:B------:R-:W-:Y:S02]  /*a9c0*/  @!P6 IMAD.IADD R6, R6, 0x1, -R23 ;  /* 0x000000010606e824 */ /* 0x000fe400078e0a17 */
[----:B------:R1:W-:Y:S01]  /*a9d0*/  STL [R1+0xa0], R10 ;  /* 0x0000a00a01007387 */ /* 0x0003e20000100800 */
[----:B------:R-:W-:Y:S02]  /*a9e0*/  ISETP.GT.U32.AND P1, PT, R23, R0, PT ;  /* 0x000000001700720c */ /* 0x000fe40003f24070 */
[----:B0-----:R-:W-:Y:S01]  /*a9f0*/  LOP3.LUT R7, R5, 0x8c, RZ, 0xfc, !PT ;  /* 0x0000008c05077812 */ /* 0x001fe200078efcff */
[----:B-1----:R-:W-:-:S03]  /*aa00*/  IMAD.MOV.U32 R10, RZ, RZ, R18 ;  /* 0x000000ffff0a7224 */ /* 0x002fc600078e0012 */
[----:B------:R-:W-:Y:S01]  /*aa10*/  IABS R13, R7 ;  /* 0x00000007000d7213 */ /* 0x000fe20000000000 */
[----:B------:R-:W-:Y:S01]  /*aa20*/  @!P2 IMAD.IADD R8, R8, 0x1, -R23 ;  /* 0x000000010808a824 */ /* 0x000fe200078e0a17 */
[----:B------:R-:W-:Y:S01]  /*aa30*/  ISETP.GE.AND P2, PT, R7, RZ, PT ;  /* 0x000000ff0700720c */ /* 0x000fe20003f46270 */
[----:B------:R-:W-:Y:S01]  /*aa40*/  @!P4 IMAD.MOV R10, RZ, RZ, -R10 ;  /* 0x000000ffff0ac224 */ /* 0x000fe200078e0a0a */
[----:B------:R-:W-:Y:S01]  /*aa50*/  ISETP.GT.U32.AND P4, PT, R23, R6, PT ;  /* 0x000000061700720c */ /* 0x000fe20003f84070 */
[----:B------:R-:W-:Y:S02]  /*aa60*/  IMAD.MOV.U32 R7, RZ, RZ, R9 ;  /* 0x000000ffff077224 */ /* 0x000fe400078e0009 */
[----:B------:R-:W-:Y:S01]  /*aa70*/  IMAD.HI.U32 R9, R3, R13, RZ ;  /* 0x0000000d03097227 */ /* 0x000fe200078e00ff */
[----:B------:R0:W-:Y:S01]  /*aa80*/  STL [R1+0xa4], R10 ;  /* 0x0000a40a01007387 */ /* 0x0001e20000100800 */
[----:B------:R-:W-:Y:S02]  /*aa90*/  ISETP.GE.AND P3, PT, R16, RZ, PT ;  /* 0x000000ff1000720c */ /* 0x000fe40003f66270 */
[----:B------:R-:W-:Y:S01]  /*aaa0*/  ISETP.GE.AND P6, PT, R4, RZ, PT ;  /* 0x000000ff0400720c */ /* 0x000fe20003fc6270 */
[----:B------:R-:W-:-:S02]  /*aab0*/  @!P1 IMAD.IADD R0, R0, 0x1, -R23 ;  /* 0x0000000100009824 */ /* 0x000fc400078e0a17 */
[----:B0-----:R-:W-:Y:S02]  /*aac0*/  IMAD.MOV.U32 R10, RZ, RZ, R8 ;  /* 0x000000ffff0a7224 */ /* 0x001fe400078e0008 */
[----:B------:R-:W-:Y:S02]  /*aad0*/  IMAD.MOV R8, RZ, RZ, -R9 ;  /* 0x000000ffff087224 */ /* 0x000fe400078e0a09 */
[----:B------:R-:W-:-:S04]  /*aae0*/  IMAD.HI.U32 R4, R3, R7, RZ ;  /* 0x0000000703047227 */ /* 0x000fc800078e00ff */
[C---:B------:R-:W-:Y:S02]  /*aaf0*/  IMAD R13, R23.reuse, R8, R13 ;  /* 0x00000008170d7224 */ /* 0x040fe400078e020d */
[----:B------:R-:W-:Y:S01]  /*ab00*/  @!P4 IMAD.IADD R6, R6, 0x1, -R23 ;  /* 0x000000010606c824 */ /* 0x000fe200078e0a17 */
[C---:B------:R-:W-:Y:S01]  /*ab10*/  ISETP.GT.U32.AND P1, PT, R23.reuse, R0, PT ;  /* 0x000000001700720c */ /* 0x040fe20003f24070 */
[----:B------:R-:W-:Y:S01]  /*ab20*/  IMAD.MOV R4, RZ, RZ, -R4 ;  /* 0x000000ffff047224 */ /* 0x000fe200078e0a04 */
[C---:B------:R-:W-:Y:S01]  /*ab30*/  ISETP.GT.U32.AND P4, PT, R23.reuse, R13, PT ;  /* 0x0000000d1700720c */ /* 0x040fe20003f84070 */
[----:B------:R-:W-:Y:S02]  /*ab40*/  IMAD.MOV.U32 R14, RZ, RZ, R6 ;  /* 0x000000ffff0e7224 */ /* 0x000fe400078e0006 */
[----:B------:R-:W-:Y:S01]  /*ab50*/  IMAD R7, R23, R4, R7 ;  /* 0x0000000417077224 */ /* 0x000fe200078e0207 */
[----:B------:R-:W-:Y:S01]  /*ab60*/  LOP3.LUT R12, R5, 0x88, RZ, 0xfc, !PT ;  /* 0x00000088050c7812 */ /* 0x000fe200078efcff */
[----:B------:R-:W-:-:S03]  /*ab70*/  @!P3 IMAD.MOV R14, RZ, RZ, -R14 ;  /* 0x000000ffff0eb224 */ /* 0x000fc600078e0a0e */
        /* <DEDUP_REMOVED lines=36> */
[----:B------:R-:W-:Y:S02]  /*adc0*/  IMAD R10, R23, R8, R10 ;  /* 0x00000008170a7224 */ /* 0x000fe400078e020a */
[--C-:B------:R-:W-:Y:S01]  /*add0*/  @!P3 IMAD.IADD R7, R7, 0x1, -R23.reuse ;  /* 0x000000010707b824 */ /* 0x100fe200078e0a17 */
[C---:B------:R-:W-:Y:S01]  /*ade0*/  ISETP.GT.U32.AND P3, PT, R23.reuse, R11, PT ;  /* 0x0000000b1700720c */ /* 0x040fe20003f64070 */
[----:B------:R-:W-:Y:S01]  /*adf0*/  @!P2 IMAD.MOV R14, RZ, RZ, -R14 ;  /* 0x000000ffff0ea224 */ /* 0x000fe200078e0a0e */
[C---:B------:R-:W-:Y:S01]  /*ae00*/  ISETP.GT.U32.AND P2, PT, R23.reuse, R9, PT ;  /* 0x000000091700720c */ /* 0x040fe20003f44070 */
[----:B------:R-:W-:Y:S01]  /*ae10*/  @!P4 IMAD.IADD R12, R12, 0x1, -R23 ;  /* 0x000000010c0cc824 */ /* 0x000fe200078e0a17 */
[----:B------:R-:W-:Y:S02]  /*ae20*/  ISETP.GT.U32.AND P4, PT, R23, R10, PT ;  /* 0x0000000a1700720c */ /* 0x000fe40003f84070 */
[C---:B------:R-:W-:Y:S02]  /*ae30*/  LOP3.LUT R18, R5.reuse, 0x80, RZ, 0xfc, !PT ;  /* 0x0000008005127812 */ /* 0x040fe400078efcff */
[----:B------:R-:W-:-:S02]  /*ae40*/  LOP3.LUT R15, R5, 0x7e, RZ, 0xfc, !PT ;  /* 0x0000007e050f7812 */ /* 0x000fc400078efcff */
[----:B------:R-:W-:Y:S02]  /*ae50*/  IABS R0, R18 ;  /* 0x0000001200007213 */ /* 0x000fe40000000000 */
[----:B------:R-:W-:Y:S01]  /*ae60*/  IABS R13, R15 ;  /* 0x0000000f000d7213 */ /* 0x000fe20000000000 */
[--C-:B------:R-:W-:Y:S01]  /*ae70*/  @!P3 IMAD.IADD R11, R11, 0x1, -R23.reuse ;  /* 0x000000010b0bb824 */ /* 0x100fe200078e0a17 */
[----:B------:R0:W-:Y:S01]  /*ae80*/  STL [R1+0xb4], R14 ;  /* 0x0000b40e01007387 */ /* 0x0001e20000100800 */
[--C-:B------:R-:W-:Y:S01]  /*ae90*/  @!P2 IMAD.IADD R9, R9, 0x1, -R23.reuse ;  /* 0x000000010909a824 */ /* 0x100fe200078e0a17 */
[C---:B------:R-:W-:Y:S01]  /*aea0*/  ISETP.GT.U32.AND P2, PT, R23.reuse, R12, PT ;  /* 0x0000000c1700720c */ /* 0x040fe20003f44070 */
[----:B------:R-:W-:Y:S01]  /*aeb0*/  @!P4 IMAD.IADD R10, R10, 0x1, -R23 ;  /* 0x000000010a0ac824 */ /* 0x000fe200078e0a17 */
[----:B------:R-:W-:Y:S01]  /*aec0*/  ISETP.GT.U32.AND P4, PT, R23, R11, PT ;  /* 0x0000000b1700720c */ /* 0x000fe20003f84070 */
[----:B------:R-:W-:-:S04]  /*aed0*/  IMAD.HI.U32 R6, R3, R0, RZ ;  /* 0x0000000003067227 */ /* 0x000fc800078e00ff */
[----:B0-----:R-:W-:Y:S02]  /*aee0*/  IMAD.MOV.U32 R14, RZ, RZ, R7 ;  /* 0x000000ffff0e7224 */ /* 0x001fe400078e0007 */
[----:B------:R-:W-:-:S04]  /*aef0*/  IMAD.HI.U32 R7, R3, R13, RZ ;  /* 0x0000000d03077227 */ /* 0x000fc800078e00ff */
[----:B------:R-:W-:Y:S02]  /*af00*/  IMAD.MOV R6, RZ, RZ, -R6 ;  /* 0x000000ffff067224 */ /* 0x000fe400078e0a06 */
[----:B------:R-:W-:Y:S02]  /*af10*/  IMAD.MOV R7, RZ, RZ, -R7 ;  /* 0x000000ffff077224 */ /* 0x000fe400078e0a07 */
[----:B------:R-:W-:Y:S01]  /*af20*/  @!P6 IMAD.MOV R14, RZ, RZ, -R14 ;  /* 0x000000ffff0ee224 */ /* 0x000fe200078e0a0e */
[C---:B------:R-:W-:Y:S01]  /*af30*/  ISETP.GT.U32.AND P6, PT, R23.reuse, R10, PT ;  /* 0x0000000a1700720c */ /* 0x040fe20003fc4070 */
[C---:B------:R-:W-:Y:S02]  /*af40*/  IMAD R0, R23.reuse, R6, R0 ;  /* 0x0000000617007224 */ /* 0x040fe400078e0200 */
[C---:B------:R-:W-:Y:S01]  /*af50*/  IMAD R13, R23.reuse, R7, R13 ;  /* 0x00000007170d7224 */ /* 0x040fe200078e020d */
[C---:B------:R-:W-:Y:S01]  /*af60*/  ISETP.GT.U32.AND P3, PT, R23.reuse, R9, PT ;  /* 0x000000091700720c */ /* 0x040fe20003f64070 */
[--C-:B------:R-:W-:Y:S01]  /*af70*/  @!P2 IMAD.IADD R12, R12, 0x1, -R23.reuse ;  /* 0x000000010c0ca824 */ /* 0x100fe200078e0a17 */
[----:B------:R-:W-:Y:S01]  /*af80*/  ISETP.GT.U32.AND P2, PT, R23, R0, PT ;  /* 0x000000001700720c */ /* 0x000fe20003f44070 */
[----:B------:R-:W-:Y:S01]  /*af90*/  @!P4 IMAD.IADD R11, R11, 0x1, -R23 ;  /* 0x000000010b0bc824 */ /* 0x000fe200078e0a17 */
[----:B------:R-:W-:-:S02]  /*afa0*/  ISETP.GT.U32.AND P4, PT, R23, R13, PT ;  /* 0x0000000d1700720c */ /* 0x000fc40003f84070 */
[C---:B------:R-:W-:Y:S02]  /*afb0*/  LOP3.LUT R6, R5.reuse, 0x7a, RZ, 0xfc, !PT ;  /* 0x0000007a05067812 */ /* 0x040fe400078efcff */
[C---:B------:R-:W-:Y:S01]  /*afc0*/  LOP3.LUT R7, R5.reuse, 0x78, RZ, 0xfc, !PT ;  /* 0x0000007805077812 */ /* 0x040fe200078efcff */
[--C-:B------:R-:W-:Y:S01]  /*afd0*/  @!P6 IMAD.IADD R10, R10, 0x1, -R23.reuse ;  /* 0x000000010a0ae824 */ /* 0x100fe200078e0a17 */
[----:B------:R-:W-:Y:S02]  /*afe0*/  IABS R16, R6 ;  /* 0x0000000600107213 */ /* 0x000fe40000000000 */
[----:B------:R-:W-:Y:S02]  /*aff0*/  LOP3.LUT R8, R5, 0x7c, RZ, 0xfc, !PT ;  /* 0x0000007c05087812 */ /* 0x000fe400078efcff */
[----:B------:R-:W-:Y:S01]  /*b000*/  ISETP.GE.AND P6, PT, R18, RZ, PT ;  /* 0x000000ff1200720c */ /* 0x000fe20003fc6270 */
[--C-:B------:R-:W-:Y:S01]  /*b010*/  @!P3 IMAD.IADD R9, R9, 0x1, -R23.reuse ;  /* 0x000000010909b824 */ /* 0x100fe200078e0a17 */
[----:B------:R-:W-:Y:S01]  /*b020*/  IABS R18, R7 ;  /* 0x0000000700127213 */ /* 0x000fe20000000000 */
[----:B------:R-:W-:Y:S01]  /*b030*/  @!P2 IMAD.IADD R0, R0, 0x1, -R23 ;  /* 0x000000010000a824 */ /* 0x000fe200078e0a17 */
[----:B------:R-:W-:Y:S01]  /*b040*/  ISETP.GE.AND P3, PT, R4, RZ, PT ;  /* 0x000000ff0400720c */ /* 0x000fe20003f66270 */
[----:B------:R-:W-:Y:S01]  /*b050*/  IMAD.HI.U32 R4, R3, R16, RZ ;  /* 0x0000001003047227 */ /* 0x000fe200078e00ff */
[----:B------:R-:W-:-:S02]  /*b060*/  IABS R17, R8 ;  /* 0x0000000800117213 */ /* 0x000fc40000000000 */
[----:B------:R-:W-:Y:S01]  /*b070*/  ISETP.GE.AND P2, PT, R15, RZ, PT ;  /* 0x000000ff0f00720c */ /* 0x000fe20003f46270 */
[----:B------:R-:W-:Y:S02]  /*b080*/  IMAD.MOV.U32 R20, RZ, RZ, R12 ;  /* 0x000000ffff147224 */ /* 0x000fe400078e000c */
[----:B------:R-:W-:Y:S02]  /*b090*/  @!P4 IMAD.IADD R13, R13, 0x1, -R23 ;  /* 0x000000010d0dc824 */ /* 0x000fe400078e0a17 */
[----:B------:R-:W-:Y:S01]  /*b0a0*/  IMAD.MOV.U32 R15, RZ, RZ, R18 ;  /* 0x000000ffff0f7224 */ /* 0x000fe200078e0012 */
[----:B------:R0:W-:Y:S01]  /*b0b0*/  STL [R1+0xb0], R14 ;  /* 0x0000b00e01007387 */ /* 0x0001e20000100800 */
[----:B------:R-:W-:Y:S02]  /*b0c0*/  IMAD.MOV R4, RZ, RZ, -R4 ;  /* 0x000000ffff047224 */ /* 0x000fe400078e0a04 */
[----:B------:R-:W-:Y:S01]  /*b0d0*/  @!P5 IMAD.MOV R20, RZ, RZ, -R20 ;  /* 0x000000ffff14d224 */ /* 0x000fe200078e0a14 */
[----:B------:R-:W-:Y:S01]  /*b0e0*/  ISETP.GT.U32.AND P5, PT, R23, R13, PT ;  /* 0x0000000d1700720c */ /* 0x000fe20003fa4070 */
[----:B------:R-:W-:-:S04]  /*b0f0*/  IMAD.HI.U32 R12, R3, R15, RZ ;  /* 0x0000000f030c7227 */ /* 0x000fc800078e00ff */
[----:B0-----:R-:W-:Y:S01]  /*b100*/  IMAD.HI.U32 R14, R3, R17, RZ ;  /* 0x00000011030e7227 */ /* 0x001fe200078e00ff */
[----:B------:R-:W-:-:S03]  /*b110*/  ISETP.GT.U32.AND P4, PT, R23, R0, PT ;  /* 0x000000001700720c */ /* 0x000fc60003f84070 */
[C---:B------:R-:W-:Y:S02]  /*b120*/  IMAD R16, R23.reuse, R4, R16 ;  /* 0x0000000417107224 */ /* 0x040fe400078e0210 */
[----:B------:R-:W-:Y:S02]  /*b130*/  IMAD.MOV R14, RZ, RZ, -R14 ;  /* 0x000000ffff0e7224 */ /* 0x000fe400078e0a0e */
[----:B------:R-:W-:Y:S02]  /*b140*/  IMAD.MOV.U32 R19, RZ, RZ, R9 ;  /* 0x000000ffff137224 */ /* 0x000fe400078e0009 */
[----:B------:R-:W-:Y:S02]  /*b150*/  IMAD.MOV R9, RZ, RZ, -R12 ;  /* 0x000000ffff097224 */ /* 0x000fe400078e0a0c */
[----:B------:R-:W-:Y:S01]  /*b160*/  @!P3 IMAD.MOV R10, RZ, RZ, -R10 ;  /* 0x000000ffff0ab224 */ /* 0x000fe200078e0a0a */
[C---:B------:R-:W-:Y:S01]  /*b170*/  ISETP.GT.U32.AND P3, PT, R23.reuse, R16, PT ;  /* 0x000000101700720c */ /* 0x040fe20003f64070 */
[----:B------:R-:W-:-:S02]  /*b180*/  IMAD R17, R23, R14, R17 ;  /* 0x0000000e17117224 */ /* 0x000fc400078e0211 */
[C---:B------:R-:W-:Y:S02]  /*b190*/  IMAD R15, R23.reuse, R9, R15 ;  /* 0x00000009170f7224 */ /* 0x040fe400078e020f */
[----:B------:R-:W-:Y:S01]  /*b1a0*/  @!P1 IMAD.MOV R19, RZ, RZ, -R19 ;  /* 0x000000ffff139224 */ /* 0x000fe200078e0a13 */
[----:B------:R-:W-:Y:S01]  /*b1b0*/  ISETP.GT.U32.AND P1, PT, R23, R17, PT ;  /* 0x000000111700720c */ /* 0x000fe20003f24070 */
[--C-:B------:R-:W-:Y:S01]  /*b1c0*/  @!P5 IMAD.IADD R13, R13, 0x1, -R23.reuse ;  /* 0x000000010d0dd824 */ /* 0x100fe200078e0a17 */
[----:B------:R-:W-:Y:S01]  /*b1d0*/  ISETP.GT.U32.AND P5, PT, R23, R15, PT ;  /* 0x0000000f1700720c */ /* 0x000fe20003fa4070 */
[----:B------:R-:W-:Y:S02]  /*b1e0*/  @!P4 IMAD.IADD R0, R0, 0x1, -R23 ;  /* 0x000000010000c824 */ /* 0x000fe400078e0a17 */
[----:B------:R-:W-:Y:S01]  /*b1f0*/  @!P0 IMAD.MOV R11, RZ, RZ, -R11 ;  /* 0x000000ffff0b8224 */ /* 0x000fe200078e0a0b */
[----:B------:R-:W-:Y:S01]  /*b200*/  ISETP.GE.AND P0, PT, R8, RZ, PT ;  /* 0x000000ff0800720c */ /* 0x000fe20003f06270 */
[----:B------:R-:W-:Y:S01]  /*b210*/  @!P3 IMAD.IADD R16, R16, 0x1, -R23 ;  /* 0x000000011010b824 */ /* 0x000fe200078e0a17 */
[----:B------:R-:W-:Y:S01]  /*b220*/  ISETP.GE.AND P4, PT, R6, RZ, PT ;  /* 0x000000ff0600720c */ /* 0x000fe20003f86270 */
[----:B------:R-:W-:Y:S01]  /*b230*/  IMAD.MOV.U32 R8, RZ, RZ, R0 ;  /* 0x000000ffff087224 */ /* 0x000fe200078e0000 */
[----:B------:R-:W-:-:S02]  /*b240*/  LOP3.LUT R6, R5, 0x74, RZ, 0xfc, !PT ;  /* 0x0000007405067812 */ /* 0x000fc400078efcff */
[----:B------:R-:W-:Y:S01]  /*b250*/  ISETP.GT.U32.AND P3, PT, R23, R16, PT ;  /* 0x000000101700720c */ /* 0x000fe20003f64070 */
        /* <DEDUP_REMOVED lines=13> */
[----:B------:R-:W-:Y:S01]  /*b330*/  ISETP.GT.U32.AND P6, PT, R23, R17, PT ;  /* 0x000000111700720c */ /* 0x000fe20003fc4070 */
[----:B------:R-:W-:Y:S01]  /*b340*/  @!P3 IMAD.IADD R16, R16, 0x1, -R23 ;  /* 0x000000011010b824 */ /* 0x000fe200078e0a17 */
[----:B------:R-:W-:Y:S01]  /*b350*/  ISETP.GE.AND P3, PT, R4, RZ, PT ;  /* 0x000000ff0400720c */ /* 0x000fe20003f66270 */
[----:B0-----:R-:W-:-:S04]  /*b360*/  IMAD.HI.U32 R8, R3, R7, RZ ;  /* 0x0000000703087227 */ /* 0x001fc800078e00ff */
[----:B------:R-:W-:Y:S02]  /*b370*/  IMAD.MOV R8, RZ, RZ, -R8 ;  /* 0x000000ffff087224 */ /* 0x000fe400078e0a08 */
[----:B------:R-:W-:-:S04]  /*b380*/  IMAD.HI.U32 R10, R3, R12, RZ ;  /* 0x0000000c030a7227 */ /* 0x000fc800078e00ff */
[----:B------:R-:W-:Y:S02]  /*b390*/  IMAD R4, R23, R8, R7 ;  /* 0x0000000817047224 */ /* 0x000fe400078e0207 */
[----:B------:R-:W-:Y:S02]  /*b3a0*/  IMAD.MOV R10, RZ, RZ, -R10 ;  /* 0x000000ffff0a7224 */ /* 0x000fe400078e0a0a */
[--C-:B------:R-:W-:Y:S01]  /*b3b0*/  @!P5 IMAD.IADD R15, R15, 0x1, -R23.reuse ;  /* 0x000000010f0fd824 */ /* 0x100fe200078e0a17 */
[C---:B------:R-:W-:Y:S01]  /*b3c0*/  ISETP.GT.U32.AND P5, PT, R23.reuse, R4, PT ;  /* 0x000000041700720c */ /* 0x040fe20003fa4070 */
[----:B------:R-:W-:Y:S02]  /*b3d0*/  IMAD R12, R23, R10, R12 ;  /* 0x0000000a170c7224 */ /* 0x000fe400078e020c */
[----:B------:R-:W-:-:S03]  /*b3e0*/  @!P6 IMAD.IADD R17, R17, 0x1, -R23 ;  /* 0x000000011111e824 */ /* 0x000fc600078e0a17 */
[----:B------:R-:W-:Y:S02]  /*b3f0*/  ISETP.GT.U32.AND P6, PT, R23, R12, PT ;  /* 0x0000000c1700720c */ /* 0x000fe40003fc4070 */
[C---:B------:R-:W-:Y:S02]  /*b400*/  LOP3.LUT R9, R5.reuse, 0x72, RZ, 0xfc, !PT ;  /* 0x0000007205097812 */ /* 0x040fe400078efcff */
[----:B------:R-:W-:Y:S02]  /*b410*/  LOP3.LUT R8, R5, 0x6e, RZ, 0xfc, !PT ;  /* 0x0000006e05087812 */ /* 0x000fe400078efcff */
[----:B------:R-:W-:Y:S01]  /*b420*/  IABS R14, R9 ;  /* 0x00000009000e7213 */ /* 0x000fe20000000000 */
[----:B------:R-:W-:Y:S01]  /*b430*/  @!P5 IMAD.IADD R4, R4, 0x1, -R23 ;  /* 0x000000010404d824 */ /* 0x000fe200078e0a17 */
[----:B------:R-:W-:Y:S01]  /*b440*/  IABS R11, R8 ;  /* 0x00000008000b7213 */ /* 0x000fe20000000000 */
[----:B------:R-:W-:Y:S02]  /*b450*/  IMAD.MOV.U32 R20, RZ, RZ, R13 ;  /* 0x000000ffff147224 */ /* 0x000fe400078e000d */
[----:B------:R-:W-:Y:S01]  /*b460*/  IMAD.HI.U32 R18, R3, R14, RZ ;  /* 0x0000000e03127227 */ /* 0x000fe200078e00ff */
[----:B------:R-:W-:-:S03]  /*b470*/  ISETP.GT.U32.AND P5, PT, R23, R4, PT ;  /* 0x000000041700720c */ /* 0x000fc60003fa4070 */
[----:B------:R-:W-:Y:S02]  /*b480*/  @!P6 IMAD.IADD R12, R12, 0x1, -R23 ;  /* 0x000000010c0ce824 */ /* 0x000fe400078e0a17 */
[----:B------:R-:W-:Y:S01]  /*b490*/  IMAD.HI.U32 R13, R3, R11, RZ ;  /* 0x0000000b030d7227 */ /* 0x000fe200078e00ff */
[----:B------:R-:W-:-:S03]  /*b4a0*/  LOP3.LUT R0, R5, 0x70, RZ, 0xfc, !PT ;  /* 0x0000007005007812 */ /* 0x000fc600078efcff */
[----:B------:R-:W-:Y:S02]  /*b4b0*/  IMAD.MOV R18, RZ, RZ, -R18 ;  /* 0x000000ffff127224 */ /* 0x000fe400078e0a12 */
[----:B------:R-:W-:Y:S01]  /*b4c0*/  @!P2 IMAD.MOV R20, RZ, RZ, -R20 ;  /* 0x000000ffff14a224 */ /* 0x000fe200078e0a14 */
[C---:B------:R-:W-:Y:S01]  /*b4d0*/  ISETP.GT.U32.AND P2, PT, R23.reuse, R12, PT ;  /* 0x0000000c1700720c */ /* 0x040fe20003f44070 */
[----:B------:R-:W-:Y:S02]  /*b4e0*/  IMAD.MOV R13, RZ, RZ, -R13 ;  /* 0x000000ffff0d7224 */ /* 0x000fe400078e0a0d */
[C---:B------:R-:W-:Y:S02]  /*b4f0*/  IMAD R14, R23.reuse, R18, R14 ;  /* 0x00000012170e7224 */ /* 0x040fe400078e020e */
[----:B------:R-:W-:Y:S01]  /*b500*/  IMAD.MOV.U32 R19, RZ, RZ, R17 ;  /* 0x000000ffff137224 */ /* 0x000fe200078e0011 */
[----:B------:R-:W-:Y:S01]  /*b510*/  IABS R10, R0 ;  /* 0x00000000000a7213 */ /* 0x000fe20000000000 */
[----:B------:R-:W-:-:S02]  /*b520*/  IMAD R11, R23, R13, R11 ;  /* 0x0000000d170b7224 */ /* 0x000fc400078e020b */
[----:B------:R-:W-:Y:S01]  /*b530*/  @!P0 IMAD.MOV R19, RZ, RZ, -R19 ;  /* 0x000000ffff138224 */ /* 0x000fe200078e0a13 */
[C---:B------:R-:W-:Y:S01]  /*b540*/  ISETP.GT.U32.AND P0, PT, R23.reuse, R14, PT ;  /* 0x0000000e1700720c */ /* 0x040fe20003f04070 */
[----:B------:R-:W-:Y:S01]  /*b550*/  @!P5 IMAD.IADD R4, R4, 0x1, -R23 ;  /* 0x000000010404d824 */ /* 0x000fe200078e0a17 */
[----:B------:R-:W-:Y:S01]  /*b560*/  ISETP.GT.U32.AND P5, PT, R23, R11, PT ;  /* 0x0000000b1700720c */ /* 0x000fe20003fa4070 */
[----:B------:R-:W-:Y:S01]  /*b570*/  IMAD.HI.U32 R7, R3, R10, RZ ;  /* 0x0000000a03077227 */ /* 0x000fe200078e00ff */
[----:B------:R-:W-:Y:S03]  /*b580*/  STL [R1+0x58], R20 ;  /* 0x0000581401007387 */ /* 0x000fe60000100800 */
[----:B------:R-:W-:Y:S02]  /*b590*/  @!P4 IMAD.MOV R16, RZ, RZ, -R16 ;  /* 0x000000ffff10c224 */ /* 0x000fe400078e0a10 */
[----:B------:R-:W-:Y:S01]  /*b5a0*/  @!P1 IMAD.MOV R15, RZ, RZ, -R15 ;  /* 0x000000ffff0f9224 */ /* 0x000fe200078e0a0f */
[----:B------:R-:W-:Y:S01]  /*b5b0*/  STL [R1+0x5c], R19 ;  /* 0x00005c1301007387 */ /* 0x000fe20000100800 */
[----:B------:R-:W-:-:S02]  /*b5c0*/  IMAD.MOV R7, RZ, RZ, -R7 ;  /* 0x000000ffff077224 */ /* 0x000fc400078e0a07 */
[--C-:B------:R-:W-:Y:S01]  /*b5d0*/  @!P2 IMAD.IADD R12, R12, 0x1, -R23.reuse ;  /* 0x000000010c0ca824 */ /* 0x100fe200078e0a17 */
[----:B------:R-:W-:Y:S01]  /*b5e0*/  STL [R1+0x60], R16 ;  /* 0x0000601001007387 */ /* 0x000fe20000100800 */
[----:B------:R-:W-:Y:S01]  /*b5f0*/  ISETP.GE.AND P6, PT, R6, RZ, PT ;  /* 0x000000ff0600720c */ /* 0x000fe20003fc6270 */
[----:B------:R-:W-:Y:S01]  /*b600*/  IMAD R10, R23, R7, R10 ;  /* 0x00000007170a7224 */ /* 0x000fe200078e020a */
[C---:B------:R-:W-:Y:S01]  /*b610*/  LOP3.LUT R6, R5.reuse, 0x6c, RZ, 0xfc, !PT ;  /* 0x0000006c05067812 */ /* 0x040fe200078efcff */
[----:B------:R0:W-:Y:S01]  /*b620*/  STL [R1+0x78], R15 ;  /* 0x0000780f01007387 */ /* 0x0001e20000100800 */
[----:B------:R-:W-:Y:S01]  /*b630*/  ISETP.GE.AND P2, PT, R0, RZ, PT ;  /* 0x000000ff0000720c */ /* 0x000fe20003f46270 */
[--C-:B------:R-:W-:Y:S01]  /*b640*/  @!P0 IMAD.IADD R14, R14, 0x1, -R23.reuse ;  /* 0x000000010e0e8824 */ /* 0x100fe200078e0a17 */
[----:B------:R-:W-:Y:S01]  /*b650*/  LOP3.LUT R0, R5, 0x6a, RZ, 0xfc, !PT ;  /* 0x0000006a05007812 */ /* 0x000fe200078efcff */
[----:B------:R-:W-:Y:S01]  /*b660*/  @!P5 IMAD.IADD R11, R11, 0x1, -R23 ;  /* 0x000000010b0bd824 */ /* 0x000fe200078e0a17 */
[----:B------:R-:W-:Y:S01]  /*b670*/  IABS R7, R6 ;  /* 0x0000000600077213 */ /* 0x000fe20000000000 */
[----:B0-----:R-:W-:Y:S01]  /*b680*/  IMAD.MOV.U32 R15, RZ, RZ, R12 ;  /* 0x000000ffff0f7224 */ /* 0x001fe200078e000c */
[----:B------:R-:W-:-:S03]  /*b690*/  ISETP.GT.U32.AND P1, PT, R23, R10, PT ;  /* 0x0000000a1700720c */ /* 0x000fc60003f24070 */
[----:B------:R-:W-:Y:S01]  /*b6a0*/  @!P3 IMAD.MOV R15, RZ, RZ, -R15 ;  /* 0x000000ffff0fb224 */ /* 0x000fe200078e0a0f */
[----:B------:R-:W-:Y:S02]  /*b6b0*/  IABS R13, R0 ;  /* 0x00000000000d7213 */ /* 0x000fe40000000000 */
[----:B------:R-:W-:Y:S01]  /*b6c0*/  ISETP.GE.AND P4, PT, R9, RZ, PT ;  /* 0x000000ff0900720c */ /* 0x000fe20003f86270 */
[----:B------:R-:W-:Y:S01]  /*b6d0*/  IMAD.HI.U32 R9, R3, R7, RZ ;  /* 0x0000000703097227 */ /* 0x000fe200078e00ff */
[C---:B------:R-:W-:Y:S01]  /*b6e0*/  ISETP.GT.U32.AND P3, PT, R23.reuse, R14, PT ;  /* 0x0000000e1700720c */ /* 0x040fe20003f64070 */
[----:B------:R0:W-:Y:S01]  /*b6f0*/  STL [R1+0x7c], R15 ;  /* 0x00007c0f01007387 */ /* 0x0001e20000100800 */
[----:B------:R-:W-:Y:S01]  /*b700*/  ISETP.GT.U32.AND P5, PT, R23, R11, PT ;  /* 0x0000000b1700720c */ /* 0x000fe20003fa4070 */
[----:B------:R-:W-:Y:S02]  /*b710*/  IMAD.MOV R9, RZ, RZ, -R9 ;  /* 0x000000ffff097224 */ /* 0x000fe400078e0a09 */
[----:B0-----:R-:W-:-:S02]  /*b720*/  IMAD.MOV.U32 R15, RZ, RZ, R4 ;  /* 0x000000ffff0f7224 */ /* 0x001fc400078e0004 */
[----:B------:R-:W-:-:S04]  /*b730*/  IMAD.HI.U32 R4, R3, R13, RZ ;  /* 0x0000000d03047227 */ /* 0x000fc800078e00ff */
[----:B------:R-:W-:Y:S02]  /*b740*/  IMAD.MOV R4, RZ, RZ, -R4 ;  /* 0x000000ffff047224 */ /* 0x000fe400078e0a04 */
[C---:B------:R-:W-:Y:S02]  /*b750*/  IMAD R7, R23.reuse, R9, R7 ;  /* 0x0000000917077224 */ /* 0x040fe400078e0207 */
[----:B------:R-:W-:Y:S02]  /*b760*/  @!P1 IMAD.IADD R10, R10, 0x1, -R23 ;  /* 0x000000010a0a9824 */ /* 0x000fe400078e0a17 */
[C---:B------:R-:W-:Y:S02]  /*b770*/  IMAD R13, R23.reuse, R4, R13 ;  /* 0x00000004170d7224 */ /* 0x040fe400078e020d */
[--C-:B------:R-:W-:Y:S01]  /*b780*/  @!P3 IMAD.IADD R14, R14, 0x1, -R23.reuse ;  /* 0x000000010e0eb824 */ /* 0x100fe200078e0a17 */
[----:B------:R-:W-:Y:S01]  /*b790*/  ISETP.GT.U32.AND P3, PT, R23, R7, PT ;  /* 0x000000071700720c */ /* 0x000fe20003f64070 */
[----:B------:R-:W-:Y:S01]  /*b7a0*/  @!P5 IMAD.IADD R11, R11, 0x1, -R23 ;  /* 0x000000010b0bd824 */ /* 0x000fe200078e0a17 */
[----:B------:R-:W-:-:S02]  /*b7b0*/  ISETP.GT.U32.AND P1, PT, R23, R10, PT ;  /* 0x0000000a1700720c */ /* 0x000fc40003f24070 */
[----:B------:R-:W-:Y:S02]  /*b7c0*/  ISETP.GT.U32.AND P5, PT, R23, R13, PT ;  /* 0x0000000d1700720c */ /* 0x000fe40003fa4070 */
[----:B------:R-:W-:Y:S02]  /*b7d0*/  ISETP.GE.AND P0, PT, R8, RZ, PT ;  /* 0x000000ff0800720c */ /* 0x000fe40003f06270 */
[C---:B------:R-:W-:Y:S01]  /*b7e0*/  LOP3.LUT R8, R5.reuse, 0x68, RZ, 0xfc, !PT ;  /* 0x0000006805087812 */ /* 0x040fe200078efcff */
[----:B------:R-:W-:Y:S01]  /*b7f0*/  @!P6 IMAD.MOV R15, RZ, RZ, -R15 ;  /* 0x000000ffff0fe224 */ /* 0x000fe200078e0a0f */
[----:B------:R-:W-:Y:S02]  /*b800*/  LOP3.LUT R4, R5, 0x66, RZ, 0xfc, !PT ;  /* 0x0000006605047812 */ /* 0x000fe400078efcff */
[----:B------:R-:W-:Y:S01]  /*b810*/  IABS R12, R8 ;  /* 0x00000008000c7213 */ /* 0x000fe20000000000 */
[----:B------:R-:W-:Y:S01]  /*b820*/  IMAD.MOV.U32 R16, RZ, RZ, R14 ;  /* 0x000000ffff107224 */ /* 0x000fe200078e000e */
[----:B------:R0:W-:Y:S01]  /*b830*/  STL [R1+0x84], R15 ;  /* 0x0000840f01007387 */ /* 0x0001e20000100800 */
[----:B------:R-:W-:-:S02]  /*b840*/  @!P3 IMAD.IADD R7, R7, 0x1, -R23 ;  /* 0x000000010707b824 */ /* 0x000fc400078e0a17 */
[--C-:B------:R-:W-:Y:S01]  /*b850*/  @!P1 IMAD.IADD R10, R10, 0x1, -R23.reuse ;  /* 0x000000010a0a9824 */ /* 0x100fe200078e0a17 */
[----:B------:R-:W-:Y:S01]  /*b860*/  ISETP.GE.AND P1, PT, R0, RZ, PT ;  /* 0x000000ff0000720c */ /* 0x000fe20003f26270 */
[----:B------:R-:W-:Y:S01]  /*b870*/  @!P5 IMAD.IADD R13, R13, 0x1, -R23 ;  /* 0x000000010d0dd824 */ /* 0x000fe200078e0a17 */
[----:B------:R-:W-:Y:S01]  /*b880*/  IABS R0, R4 ;  /* 0x0000000400007213 */ /* 0x000fe20000000000 */
[----:B------:R-:W-:Y:S01]  /*b890*/  @!P4 IMAD.MOV R16, RZ, RZ, -R16 ;  /* 0x000000ffff10c224 */ /* 0x000fe200078e0a10 */
[----:B------:R-:W-:Y:S01]  /*b8a0*/  ISETP.GE.AND P6, PT, R6, RZ, PT ;  /* 0x000000ff0600720c */ /* 0x000fe20003fc6270 */
[----:B0-----:R-:W-:Y:S01]  /*b8b0*/  IMAD.HI.U32 R15, R3, R12, RZ ;  /* 0x0000000c030f7227 */ /* 0x001fe200078e00ff */
[----:B------:R-:W-:Y:S02]  /*b8c0*/  LOP3.LUT R6, R5, 0x64, RZ, 0xfc, !PT ;  /* 0x0000006405067812 */ /* 0x000fe400078efcff */
[----:B------:R-:W-:Y:S01]  /*b8d0*/  ISETP.GT.U32.AND P4, PT, R23, R7, PT ;  /* 0x000000071700720c */ /* 0x000fe20003f84070 */
[----:B------:R-:W-:Y:S01]  /*b8e0*/  IMAD.MOV R15, RZ, RZ, -R15 ;  /* 0x000000ffff0f7224 */ /* 0x000fe200078e0a0f */
[----:B------:R-:W-:Y:S01]  /*b8f0*/  ISETP.GE.AND P3, PT, R8, RZ, PT ;  /* 0x000000ff0800720c */ /* 0x000fe20003f66270 */
[----:B------:R-:W-:Y:S01]  /*b900*/  IMAD.HI.U32 R8, R3, R0, RZ ;  /* 0x0000000003087227 */ /* 0x000fe200078e00ff */
[----:B------:R-:W-:-:S02]  /*b910*/  ISETP.GT.U32.AND P5, PT, R23, R13, PT ;  /* 0x0000000d1700720c */ /* 0x000fc40003fa4070 */
[----:B------:R-:W-:Y:S01]  /*b920*/  IABS R9, R6 ;  /* 0x0000000600097213 */ /* 0x000fe20000000000 */
[----:B------:R-:W-:Y:S02]  /*b930*/  IMAD R12, R23, R15, R12 ;  /* 0x0000000f170c7224 */ /* 0x000fe400078e020c */
[----:B------:R-:W-:Y:S02]  /*b940*/  IMAD.MOV.U32 R14, RZ, RZ, R10 ;  /* 0x000000ffff0e7224 */ /* 0x000fe400078e000a */
[----:B------:R-:W-:Y:S02]  /*b950*/  IMAD.MOV R8, RZ, RZ, -R8 ;  /* 0x000000ffff087224 */ /* 0x000fe400078e0a08 */
[----:B------:R-:W-:-:S04]  /*b960*/  IMAD.HI.U32 R10, R3, R9, RZ ;  /* 0x00000009030a7227 */ /* 0x000fc800078e00ff */
[----:B------:R-:W-:Y:S01]  /*b970*/  @!P2 IMAD.MOV R14, RZ, RZ, -R14 ;  /* 0x000000ffff0ea224 */ /* 0x000fe200078e0a0e */
[C---:B------:R-:W-:Y:S01]  /*b980*/  ISETP.GT.U32.AND P2, PT, R23.reuse, R12, PT ;  /* 0x0000000c1700720c */ /* 0x040fe20003f44070 */
[----:B------:R-:W-:Y:S01]  /*b990*/  @!P0 IMAD.MOV R11, RZ, RZ, -R11 ;  /* 0x000000ffff0b8224 */ /* 0x000fe200078e0a0b */
[----:B------:R-:W-:Y:S01]  /*b9a0*/  ISETP.GE.AND P0, PT, R4, RZ, PT ;  /* 0x000000ff0400720c */ /* 0x000fe20003f06270 */
[----:B------:R-:W-:Y:S02]  /*b9b0*/  IMAD R0, R23, R8, R0 ;  /* 0x0000000817007224 */ /* 0x000fe400078e0200 */
[----:B------:R-:W-:Y:S02]  /*b9c0*/  IMAD.MOV R4, RZ, RZ, -R10 ;  /* 0x000000ffff047224 */ /* 0x000fe400078e0a0a */
[--C-:B------:R-:W-:Y:S02]  /*b9d0*/  @!P4 IMAD.IADD R7, R7, 0x1, -R23.reuse ;  /* 0x000000010707c824 */ /* 0x100fe400078e0a17 */
[----:B------:R-:W-:Y:S01]  /*b9e0*/  @!P5 IMAD.IADD R13, R13, 0x1, -R23 ;  /* 0x000000010d0dd824 */ /* 0x000fe200078e0a17 */
[C---:B------:R-:W-:Y:S01]  /*b9f0*/  ISETP.GT.U32.AND P5, PT, R23.reuse, R0, PT ;  /* 0x000000001700720c */ /* 0x040fe20003fa4070 */
[----:B------:R-:W-:-:S02]  /*ba00*/  IMAD R9, R23, R4, R9 ;  /* 0x0000000417097224 */ /* 0x000fc400078e0209 */
[----:B------:R-:W-:Y:S02]  /*ba10*/  IMAD.MOV.U32 R15, RZ, RZ, R7 ;  /* 0x000000ffff0f7224 */ /* 0x000fe400078e0007 */
[----:B------:R-:W-:Y:S02]  /*ba20*/  @!P2 IMAD.IADD R12, R12, 0x1, -R23 ;  /* 0x000000010c0ca824 */ /* 0x000fe400078e0a17 */
[----:B------:R-:W-:Y:S01]  /*ba30*/  @!P6 IMAD.MOV R15, RZ, RZ, -R15 ;  /* 0x000000ffff0fe224 */ /* 0x000fe200078e0a0f */
[----:B------:R-:W-:Y:S02]  /*ba40*/  ISETP.GT.U32.AND P6, PT, R23, R9, PT ;  /* 0x000000091700720c */ /* 0x000fe40003fc4070 */
[----:B------:R-:W-:Y:S02]  /*ba50*/  LOP3.LUT R10, R5, 0x62, RZ, 0xfc, !PT ;  /* 0x00000062050a7812 */ /* 0x000fe400078efcff */
[----:B------:R-:W-:Y:S01]  /*ba60*/  ISETP.GT.U32.AND P2, PT, R23, R12, PT ;  /* 0x0000000c1700720c */ /* 0x000fe20003f44070 */
[----:B------:R-:W-:Y:S01]  /*ba70*/  @!P5 IMAD.IADD R0, R0, 0x1, -R23 ;  /* 0x000000010000d824 */ /* 0x000fe200078e0a17 */
[----:B------:R-:W-:Y:S01]  /*ba80*/  IABS R8, R10 ;  /* 0x0000000a00087213 */ /* 0x000fe20000000000 */
[----:B------:R-:W-:Y:S01]  /*ba90*/  STL [R1+0x80], R16 ;  /* 0x0000801001007387 */ /* 0x000fe20000100800 */
[----:B------:R-:W-:-:S02]  /*baa0*/  ISETP.GE.AND P4, PT, R6, RZ, PT ;  /* 0x000000ff0600720c */ /* 0x000fc40003f86270 */
[----:B------:R-:W-:Y:S01]  /*bab0*/  LOP3.LUT R6, R5, 0x60, RZ, 0xfc, !PT ;  /* 0x0000006005067812 */ /* 0x000fe200078efcff */
[----:B------:R0:W-:Y:S01]  /*bac0*/  STL [R1+0x6c], R14 ;  /* 0x00006c0e01007387 */ /* 0x0001e20000100800 */
[----:B------:R-:W-:Y:S01]  /*bad0*/  ISETP.GT.U32.AND P5, PT, R23, R0, PT ;  /* 0x000000001700720c */ /* 0x000fe20003fa4070 */
[----:B------:R-:W-:Y:S02]  /*bae0*/  @!P6 IMAD.IADD R9, R9, 0x1, -R23 ;  /* 0x000000010909e824 */ /* 0x000fe400078e0a17 */
[----:B------:R1:W-:Y:S01]  /*baf0*/  STL [R1+0x70], R11 ;  /* 0x0000700b01007387 */ /* 0x0003e20000100800 */
[----:B------:R-:W-:Y:S01]  /*bb00*/  LOP3.LUT R4, R5, 0x5e, RZ, 0xfc, !PT ;  /* 0x0000005e05047812 */ /* 0x000fe200078efcff */
[----:B0-----:R-:W-:Y:S02]  /*bb10*/  IMAD.MOV.U32 R14, RZ, RZ, R13 ;  /* 0x000000ffff0e7224 */ /* 0x001fe400078e000d */
[----:B------:R-:W-:Y:S01]  /*bb20*/  IMAD.HI.U32 R13, R3, R8, RZ ;  /* 0x00000008030d7227 */ /* 0x000fe200078e00ff */
[----:B-1----:R-:W-:-:S02]  /*bb30*/  IABS R11, R6 ;  /* 0x00000006000b7213 */ /* 0x002fc40000000000 */
[----:B------:R-:W-:Y:S01]  /*bb40*/  ISETP.GT.U32.AND P6, PT, R23, R9, PT ;  /* 0x000000091700720c */ /* 0x000fe20003fc4070 */
[----:B------:R-:W-:Y:S02]  /*bb50*/  IMAD.MOV R13, RZ, RZ, -R13 ;  /* 0x000000ffff0d7224 */ /* 0x000fe400078e0a0d */
[----:B------:R-:W-:Y:S01]  /*bb60*/  @!P2 IMAD.IADD R12, R12, 0x1, -R23 ;  /* 0x000000010c0ca824 */ /* 0x000fe200078e0a17 */
[----:B------:R-:W-:Y:S01]  /*bb70*/  ISETP.GE.AND P2, PT, R6, RZ, PT ;  /* 0x000000ff0600720c */ /* 0x000fe20003f46270 */
[----:B------:R-:W-:Y:S01]  /*bb80*/  IMAD.HI.U32 R6, R3, R11, RZ ;  /* 0x0000000b03067227 */ /* 0x000fe200078e00ff */
[----:B------:R-:W-:-:S03]  /*bb90*/  IABS R7, R4 ;  /* 0x0000000400077213 */ /* 0x000fc60000000000 */
[C---:B------:R-:W-:Y:S02]  /*bba0*/  IMAD R8, R23.reuse, R13, R8 ;  /* 0x0000000d17087224 */ /* 0x040fe400078e0208 */
[----:B------:R-:W-:Y:S01]  /*bbb0*/  @!P1 IMAD.MOV R14, RZ, RZ, -R14 ;  /* 0x000000ffff0e9224 */ /* 0x000fe200078e0a0e */
[----:B------:R-:W-:Y:S01]  /*bbc0*/  ISETP.GE.AND P1, PT, R10, RZ, PT ;  /* 0x000000ff0a00720c */ /* 0x000fe20003f26270 */
        /* <DEDUP_REMOVED lines=9> */
[C---:B------:R-:W-:Y:S01]  /*bc60*/  ISETP.GT.U32.AND P0, PT, R23.reuse, R11, PT ;  /* 0x0000000b1700720c */ /* 0x040fe20003f04070 */
[----:B------:R-:W-:-:S02]  /*bc70*/  IMAD R7, R23, R10, R7 ;  /* 0x0000000a17077224 */ /* 0x000fc400078e0207 */
[----:B------:R-:W-:Y:S01]  /*bc80*/  IMAD.MOV.U32 R17, RZ, RZ, R9 ;  /* 0x000000ffff117224 */ /* 0x000fe200078e0009 */
[----:B------:R0:W-:Y:S01]  /*bc90*/  STL [R1+0x334], R15 ;  /* 0x0003340f01007387 */ /* 0x0001e20000100800 */
[----:B------:R-:W-:Y:S02]  /*bca0*/  @!P5 IMAD.IADD R8, R8, 0x1, -R23 ;  /* 0x000000010808d824 */ /* 0x000fe400078e0a17 */
[----:B------:R-:W-:Y:S01]  /*bcb0*/  @!P4 IMAD.MOV R17, RZ, RZ, -R17 ;  /* 0x000000ffff11c224 */ /* 0x000fe200078e0a11 */
[C---:B------:R-:W-:Y:S01]  /*bcc0*/  ISETP.GT.U32.AND P4, PT, R23.reuse, R7, PT ;  /* 0x000000071700720c */ /* 0x040fe20003f84070 */
[----:B------:R1:W-:Y:S01]  /*bcd0*/  STL [R1+0x330], R14 ;  /* 0x0003300e01007387 */ /* 0x0003e20000100800 */
[----:B------:R-:W-:Y:S02]  /*bce0*/  ISETP.GT.U32.AND P5, PT, R23, R8, PT ;  /* 0x000000081700720c */ /* 0x000fe40003fa4070 */
[----:B0-----:R-:W-:Y:S01]  /*bcf0*/  LOP3.LUT R15, R5, 0x5c, RZ, 0xfc, !PT ;  /* 0x0000005c050f7812 */ /* 0x001fe200078efcff */
[----:B------:R-:W-:-:S02]  /*bd00*/  @!P0 IMAD.IADD R11, R11, 0x1, -R23 ;  /* 0x000000010b0b8824 */ /* 0x000fc400078e0a17 */
[----:B-1----:R-:W-:Y:S01]  /*bd10*/  IMAD.MOV.U32 R14, RZ, RZ, R12 ;  /* 0x000000ffff0e7224 */ /* 0x002fe200078e000c */
[----:B------:R-:W-:Y:S02]  /*bd20*/  ISETP.GE.AND P6, PT, R15, RZ, PT ;  /* 0x000000ff0f00720c */ /* 0x000fe40003fc6270 */
[----:B------:R-:W-:Y:S01]  /*bd30*/  IABS R15, R15 ;  /* 0x0000000f000f7213 */ /* 0x000fe20000000000 */
[----:B------:R-:W-:Y:S01]  /*bd40*/  @!P3 IMAD.MOV R14, RZ, RZ, -R14 ;  /* 0x000000ffff0eb224 */ /* 0x000fe200078e0a0e */
[----:B------:R-:W-:Y:S01]  /*bd50*/  LOP3.LUT R12, R5, 0x5a, RZ, 0xfc, !PT ;  /* 0x0000005a050c7812 */ /* 0x000fe200078efcff */
[----:B------:R-:W-:Y:S01]  /*bd60*/  @!P4 IMAD.IADD R7, R7, 0x1, -R23 ;  /* 0x000000010707c824 */ /* 0x000fe200078e0a17 */
[----:B------:R-:W-:Y:S01]  /*bd70*/  ISETP.GT.U32.AND P0, PT, R23, R11, PT ;  /* 0x0000000b1700720c */ /* 0x000fe20003f04070 */
[----:B------:R-:W-:Y:S01]  /*bd80*/  IMAD.HI.U32 R16, R3, R15, RZ ;  /* 0x0000000f03107227 */ /* 0x000fe200078e00ff */
[----:B------:R0:W-:Y:S01]  /*bd90*/  STL [R1+0x2f4], R14 ;  /* 0x0002f40e01007387 */ /* 0x0001e20000100800 */
[----:B------:R-:W-:-:S02]  /*bda0*/  LOP3.LUT R10, R5, 0x56, RZ, 0xfc, !PT ;  /* 0x00000056050a7812 */ /* 0x000fc400078efcff */
[----:B------:R-:W-:Y:S01]  /*bdb0*/  IMAD.MOV R16, RZ, RZ, -R16 ;  /* 0x000000ffff107224 */ /* 0x000fe200078e0a10 */
[----:B------:R1:W-:Y:S01]  /*bdc0*/  STL [R1+0x2f8], R13 ;  /* 0x0002f80d01007387 */ /* 0x0003e20000100800 */
[----:B------:R-:W-:Y:S02]  /*bdd0*/  ISETP.GT.U32.AND P4, PT, R23, R7, PT ;  /* 0x000000071700720c */ /* 0x000fe40003f84070 */
[----:B0-----:R-:W-:Y:S01]  /*bde0*/  IABS R14, R12 ;  /* 0x0000000c000e7213 */ /* 0x001fe20000000000 */
[----:B------:R-:W-:Y:S01]  /*bdf0*/  @!P5 IMAD.IADD R8, R8, 0x1, -R23 ;  /* 0x000000010808d824 */ /* 0x000fe200078e0a17 */
[----:B------:R-:W-:-:S03]  /*be00*/  ISETP.GE.AND P5, PT, R12, RZ, PT ;  /* 0x000000ff0c00720c */ /* 0x000fc60003fa6270 */
[----:B-1----:R-:W-:Y:S01]  /*be10*/  IMAD.HI.U32 R13, R3, R14, RZ ;  /* 0x0000000e030d7227 */ /* 0x002fe200078e00ff */
[----:B------:R-:W-:-:S03]  /*be20*/  IABS R0, R10 ;  /* 0x0000000a00007213 */ /* 0x000fc60000000000 */
[----:B------:R-:W-:Y:S02]  /*be30*/  IMAD R12, R23, R16, R15 ;  /* 0x00000010170c7224 */ /* 0x000fe400078e020f */
[----:B------:R-:W-:Y:S01]  /*be40*/  IMAD.MOV R13, RZ, RZ, -R13 ;  /* 0x000000ffff0d7224 */ /* 0x000fe200078e0a0d */
[----:B------:R-:W-:Y:S01]  /*be50*/  ISETP.GE.AND P3, PT, R4, RZ, PT ;  /* 0x000000ff0400720c */ /* 0x000fe20003f66270 */
[----:B------:R-:W-:Y:S01]  /*be60*/  @!P0 IMAD.IADD R11, R11, 0x1, -R23 ;  /* 0x000000010b0b8824 */ /* 0x000fe200078e0a17 */
[C---:B------:R-:W-:Y:S01]  /*be70*/  ISETP.GT.U32.AND P0, PT, R23.reuse, R12, PT ;  /* 0x0000000c1700720c */ /* 0x040fe20003f04070 */
[----:B------:R-:W-:Y:S02]  /*be80*/  IMAD R14, R23, R13, R14 ;  /* 0x0000000d170e7224 */ /* 0x000fe400078e020e */
[----:B------:R-:W-:Y:S01]  /*be90*/  IMAD.HI.U32 R13, R3, R0, RZ ;  /* 0x00000000030d7227 */ /* 0x000fe200078e00ff */
[----:B------:R-:W-:-:S03]  /*bea0*/  LOP3.LUT R4, R5, 0x58, RZ, 0xfc, !PT ;  /* 0x0000005805047812 */ /* 0x000fc600078efcff */
[----:B------:R-:W-:Y:S02]  /*beb0*/  IMAD.MOV.U32 R18, RZ, RZ, R8 ;  /* 0x000000ffff127224 */ /* 0x000fe400078e0008 */
[----:B------:R-:W-:Y:S02]  /*bec0*/  IMAD.MOV R8, RZ, RZ, -R13 ;  /* 0x000000ffff087224 */ /* 0x000fe400078e0a0d */
[----:B------:R-:W-:Y:S01]  /*bed0*/  @!P4 IMAD.IADD R7, R7, 0x1, -R23 ;  /* 0x000000010707c824 */ /* 0x000fe200078e0a17 */
[----:B------:R-:W-:Y:S01]  /*bee0*/  IABS R6, R4 ;  /* 0x0000000400067213 */ /* 0x000fe20000000000 */
[C---:B------:R-:W-:Y:S02]  /*bef0*/  IMAD R0, R23.reuse, R8, R0 ;  /* 0x0000000817007224 */ /* 0x040fe400078e0200 */
[----:B------:R-:W-:Y:S02]  /*bf00*/  IMAD.MOV.U32 R16, RZ, RZ, R7 ;  /* 0x000000ffff107224 */ /* 0x000fe400078e0007 */
[----:B------:R-:W-:Y:S01]  /*bf10*/  @!P1 IMAD.MOV R18, RZ, RZ, -R18 ;  /* 0x000000ffff129224 */ /* 0x000fe200078e0a12 */
[----:B------:R-:W-:Y:S01]  /*bf20*/  ISETP.GT.U32.AND P1, PT, R23, R14, PT ;  /* 0x0000000e1700720c */ /* 0x000fe20003f24070 */
[----:B------:R-:W-:-:S02]  /*bf30*/  @!P0 IMAD.IADD R12, R12, 0x1, -R23 ;  /* 0x000000010c0c8824 */ /* 0x000fc400078e0a17 */
[----:B------:R-:W-:Y:S01]  /*bf40*/  @!P3 IMAD.MOV R16, RZ, RZ, -R16 ;  /* 0x000000ffff10b224 */ /* 0x000fe200078e0a10 */
[----:B------:R-:W-:Y:S01]  /*bf50*/  ISETP.GT.U32.AND P3, PT, R23, R0, PT ;  /* 0x000000001700720c */ /* 0x000fe20003f64070 */
[----:B------:R-:W-:Y:S01]  /*bf60*/  IMAD.HI.U32 R9, R3, R6, RZ ;  /* 0x0000000603097227 */ /* 0x000fe200078e00ff */
[----:B------:R0:W-:Y:S01]  /*bf70*/  STL [R1+0x2f0], R17 ;  /* 0x0002f01101007387 */ /* 0x0001e20000100800 */
[----:B------:R-:W-:Y:S02]  /*bf80*/  ISETP.GT.U32.AND P0, PT, R23, R12, PT ;  /* 0x0000000c1700720c */ /* 0x000fe40003f04070 */
[----:B------:R-:W-:Y:S02]  /*bf90*/  IMAD.MOV R9, RZ, RZ, -R9 ;  /* 0x000000ffff097224 */ /* 0x000fe400078e0a09 */
[----:B0-----:R-:W-:Y:S01]  /*bfa0*/  IMAD.MOV.U32 R17, RZ, RZ, R11 ;  /* 0x000000ffff117224 */ /* 0x001fe200078e000b */
[----:B------:R-:W-:-:S03]  /*bfb0*/  LOP3.LUT R8, R5, 0x52, RZ, 0xfc, !PT ;  /* 0x0000005205087812 */ /* 0x000fc600078efcff */
[----:B------:R-:W-:Y:S01]  /*bfc0*/  @!P2 IMAD.MOV R17, RZ, RZ, -R17 ;  /* 0x000000ffff11a224 */ /* 0x000fe200078e0a11 */
[----:B------:R-:W-:Y:S01]  /*bfd0*/  ISETP.GE.AND P2, PT, R4, RZ, PT ;  /* 0x000000ff0400720c */ /* 0x000fe20003f46270 */
[----:B------:R-:W-:Y:S01]  /*bfe0*/  IMAD R4, R23, R9, R6 ;  /* 0x0000000917047224 */ /* 0x000fe200078e0206 */
[----:B------:R-:W-:Y:S01]  /*bff0*/  LOP3.LUT R6, R5, 0x54, RZ, 0xfc, !PT ;  /* 0x0000005405067812 */ /* 0x000fe200078efcff */
[--C-:B------:R-:W-:Y:S01]  /*c000*/  @!P1 IMAD.IADD R14, R14, 0x1, -R23.reuse ;  /* 0x000000010e0e9824 */ /* 0x100fe200078e0a17 */
[----:B------:R-:W-:Y:S01]  /*c010*/  IABS R11, R8 ;  /* 0x00000008000b7213 */ /* 0x000fe20000000000 */
[--C-:B------:R-:W-:Y:S01]  /*c020*/  @!P3 IMAD.IADD R0, R0, 0x1, -R23.reuse ;  /* 0x000000010000b824 */ /* 0x100fe200078e0a17 */
[----:B------:R-:W-:Y:S01]  /*c030*/  IABS R13, R6 ;  /* 0x00000006000d7213 */ /* 0x000fe20000000000 */
[----:B------:R-:W-:Y:S01]  /*c040*/  @!P0 IMAD.IADD R12, R12, 0x1, -R23 ;  /* 0x000000010c0c8824 */ /* 0x000fe200078e0a17 */
[----:B------:R-:W-:Y:S02]  /*c050*/  ISETP.GT.U32.AND P1, PT, R23, R14, PT ;  /* 0x0000000e1700720c */ /* 0x000fe40003f24070 */
[----:B------:R-:W-:Y:S01]  /*c060*/  ISETP.GE.AND P0, PT, R10, RZ, PT ;  /* 0x000000ff0a00720c */ /* 0x000fe20003f06270 */
[----:B------:R-:W-:Y:S01]  /*c070*/  IMAD.HI.U32 R15, R3, R13, RZ ;  /* 0x0000000d030f7227 */ /* 0x000fe200078e00ff */
[----:B------:R-:W-:-:S03]  /*c080*/  ISETP.GT.U32.AND P3, PT, R23, R0, PT ;  /* 0x000000001700720c */ /* 0x000fc60003f64070 */
[----:B------:R-:W-:-:S04]  /*c090*/  IMAD.HI.U32 R10, R3, R11, RZ ;  /* 0x0000000b030a7227 */ /* 0x000fc800078e00ff */
[----:B------:R-:W-:Y:S02]  /*c0a0*/  IMAD.MOV R15, RZ, RZ, -R15 ;  /* 0x000000ffff0f7224 */ /* 0x000fe400078e0a0f */
[----:B------:R-:W-:Y:S01]  /*c0b0*/  IMAD.MOV R10, RZ, RZ, -R10 ;  /* 0x000000ffff0a7224 */ /* 0x000fe200078e0a0a */
[----:B------:R-:W-:Y:S01]  /*c0c0*/  LOP3.LUT R9, R5, 0x50, RZ, 0xfc, !PT ;  /* 0x0000005005097812 */ /* 0x000fe200078efcff */
[C---:B------:R-:W-:Y:S02]  /*c0d0*/  IMAD R13, R23.reuse, R15, R13 ;  /* 0x0000000f170d7224 */ /* 0x040fe400078e020d */
[C---:B------:R-:W-:Y:S01]  /*c0e0*/  IMAD R11, R23.reuse, R10, R11 ;  /* 0x0000000a170b7224 */ /* 0x040fe200078e020b */
[C---:B------:R-:W-:Y:S01]  /*c0f0*/  ISETP.GT.U32.AND P4, PT, R23.reuse, R4, PT ;  /* 0x000000041700720c */ /* 0x040fe20003f84070 */
[--C-:B------:R-:W-:Y:S01]  /*c100*/  @!P1 IMAD.IADD R14, R14, 0x1, -R23.reuse ;  /* 0x000000010e0e9824 */ /* 0x100fe200078e0a17 */
[----:B------:R-:W-:Y:S01]  /*c110*/  IABS R7, R9 ;  /* 0x0000000900077213 */ /* 0x000fe20000000000 */
[----:B------:R-:W-:Y:S01]  /*c120*/  @!P3 IMAD.IADD R0, R0, 0x1, -R23 ;  /* 0x000000010000b824 */ /* 0x000fe200078e0a17 */
[----:B------:R-:W-:-:S02]  /*c130*/  ISETP.GT.U32.AND P1, PT, R23, R13, PT ;  /* 0x0000000d1700720c */ /* 0x000fc40003f24070 */
[----:B------:R-:W-:Y:S01]  /*c140*/  ISETP.GT.U32.AND P3, PT, R23, R11, PT ;  /* 0x0000000b1700720c */ /* 0x000fe20003f64070 */
[----:B------:R-:W-:Y:S04]  /*c150*/  STL [R1+0x200], R18 ;  /* 0x0002001201007387 */ /* 0x000fe80000100800 */
[----:B------:R0:W-:Y:S02]  /*c160*/  STL [R1+0x298], R17 ;  /* 0x0002981101007387 */ /* 0x0001e40000100800 */
[----:B------:R-:W-:Y:S02]  /*c170*/  @!P4 IMAD.IADD R4, R4, 0x1, -R23 ;  /* 0x000000010404c824 */ /* 0x000fe400078e0a17 */
[----:B0-----:R-:W-:Y:S02]  /*c180*/  IMAD.MOV.U32 R17, RZ, RZ, R12 ;  /* 0x000000ffff117224 */ /* 0x001fe400078e000c */
[----:B------:R-:W-:-:S04]  /*c190*/  IMAD.HI.U32 R12, R3, R7, RZ ;  /* 0x00000007030c7227 */ /* 0x000fc800078e00ff */
[----:B------:R-:W-:Y:S01]  /*c1a0*/  @!P6 IMAD.MOV R17, RZ, RZ, -R17 ;  /* 0x000000ffff11e224 */ /* 0x000fe200078e0a11 */
[----:B------:R-:W-:Y:S01]  /*c1b0*/  ISETP.GE.AND P6, PT, R6, RZ, PT ;  /* 0x000000ff0600720c */ /* 0x000fe20003fc6270 */
[----:B------:R-:W-:Y:S01]  /*c1c0*/  IMAD.MOV R12, RZ, RZ, -R12 ;  /* 0x000000ffff0c7224 */ /* 0x000fe200078e0a0c */
[----:B------:R-:W-:Y:S01]  /*c1d0*/  LOP3.LUT R6, R5, 0x4e, RZ, 0xfc, !PT ;  /* 0x0000004e05067812 */ /* 0x000fe200078efcff */
[----:B------:R-:W-:Y:S02]  /*c1e0*/  @!P1 IMAD.IADD R13, R13, 0x1, -R23 ;  /* 0x000000010d0d9824 */ /* 0x000fe400078e0a17 */
[----:B------:R-:W-:Y:S01]  /*c1f0*/  IMAD R7, R23, R12, R7 ;  /* 0x0000000c17077224 */ /* 0x000fe200078e0207 */
[----:B------:R-:W-:Y:S01]  /*c200*/  IABS R12, R6 ;  /* 0x00000006000c7213 */ /* 0x000fe20000000000 */
[----:B------:R-:W-:Y:S01]  /*c210*/  @!P3 IMAD.IADD R11, R11, 0x1, -R23 ;  /* 0x000000010b0bb824 */ /* 0x000fe200078e0a17 */
[C---:B------:R-:W-:Y:S02]  /*c220*/  ISETP.GT.U32.AND P4, PT, R23.reuse, R4, PT ;  /* 0x000000041700720c */ /* 0x040fe40003f84070 */
[----:B------:R-:W-:Y:S01]  /*c230*/  ISETP.GT.U32.AND P1, PT, R23, R13, PT ;  /* 0x0000000d1700720c */ /* 0x000fe20003f24070 */
[----:B------:R-:W-:Y:S01]  /*c240*/  IMAD.HI.U32 R10, R3, R12, RZ ;  /* 0x0000000c030a7227 */ /* 0x000fe200078e00ff */
[----:B------:R-:W-:-:S03]  /*c250*/  ISETP.GT.U32.AND P3, PT, R23, R11, PT ;  /* 0x0000000b1700720c */ /* 0x000fc60003f64070 */
[----:B------:R-:W-:-:S04]  /*c260*/  IMAD.MOV R10, RZ, RZ, -R10 ;  /* 0x000000ffff0a7224 */ /* 0x000fc800078e0a0a */
[----:B------:R-:W-:Y:S02]  /*c270*/  IMAD R12, R23, R10, R12 ;  /* 0x0000000a170c7224 */ /* 0x000fe400078e020c */
[--C-:B------:R-:W-:Y:S02]  /*c280*/  @!P4 IMAD.IADD R4, R4, 0x1, -R23.reuse ;  /* 0x000000010404c824 */ /* 0x100fe400078e0a17 */
[--C-:B------:R-:W-:Y:S01]  /*c290*/  @!P1 IMAD.IADD R13, R13, 0x1, -R23.reuse ;  /* 0x000000010d0d9824 */ /* 0x100fe200078e0a17 */
[----:B------:R-:W-:Y:S01]  /*c2a0*/  ISETP.GT.U32.AND P1, PT, R23, R7, PT ;  /* 0x000000071700720c */ /* 0x000fe20003f24070 */
[----:B------:R-:W-:Y:S01]  /*c2b0*/  @!P3 IMAD.IADD R11, R11, 0x1, -R23 ;  /* 0x000000010b0bb824 */ /* 0x000fe200078e0a17 */
[----:B------:R-:W-:Y:S01]  /*c2c0*/  ISETP.GT.U32.AND P3, PT, R23, R12, PT ;  /* 0x0000000c1700720c */ /* 0x000fe20003f64070 */
[----:B------:R-:W-:Y:S01]  /*c2d0*/  IMAD.MOV.U32 R15, RZ, RZ, R4 ;  /* 0x000000ffff0f7224 */ /* 0x000fe200078e0004 */
[----:B------:R0:W-:Y:S01]  /*c2e0*/  STL [R1+0x2a8], R16 ;  /* 0x0002a81001007387 */ /* 0x0001e20000100800 */
[----:B------:R-:W-:-:S03]  /*c2f0*/  LOP3.LUT R4, R5, 0x4c, RZ, 0xfc, !PT ;  /* 0x0000004c05047812 */ /* 0x000fc600078efcff */
[----:B------:R1:W-:Y:S01]  /*c300*/  STL [R1+0x210], R17 ;  /* 0x0002101101007387 */ /* 0x0003e20000100800 */
[----:B0-----:R-:W-:Y:S02]  /*c310*/  IMAD.MOV.U32 R16, RZ, RZ, R14 ;  /* 0x000000ffff107224 */ /* 0x001fe400078e000e */
[----:B------:R-:W-:Y:S01]  /*c320*/  IMAD.MOV.U32 R14, RZ, RZ, R0 ;  /* 0x000000ffff0e7224 */ /* 0x000fe200078e0000 */
[----:B------:R-:W-:Y:S01]  /*c330*/  LOP3.LUT R0, R5, 0x4a, RZ, 0xfc, !PT ;  /* 0x0000004a05007812 */ /* 0x000fe200078efcff */
[----:B------:R-:W-:Y:S01]  /*c340*/  @!P5 IMAD.MOV R16, RZ, RZ, -R16 ;  /* 0x000000ffff10d224 */ /* 0x000fe200078e0a10 */
[----:B-1----:R-:W-:Y:S01]  /*c350*/  IABS R17, R4 ;  /* 0x0000000400117213 */ /* 0x002fe20000000000 */
[----:B------:R-:W-:Y:S01]  /*c360*/  @!P0 IMAD.MOV R14, RZ, RZ, -R14 ;  /* 0x000000ffff0e8224 */ /* 0x000fe200078e0a0e */
[----:B------:R-:W-:Y:S01]  /*c370*/  ISETP.GE.AND P5, PT, R8, RZ, PT ;  /* 0x000000ff0800720c */ /* 0x000fe20003fa6270 */
[----:B------:R-:W-:Y:S01]  /*c380*/  @!P2 IMAD.MOV R15, RZ, RZ, -R15 ;  /* 0x000000ffff0fa224 */ /* 0x000fe200078e0a0f */
[----:B------:R-:W-:Y:S01]  /*c390*/  ISETP.GE.AND P0, PT, R4, RZ, PT ;  /* 0x000000ff0400720c */ /* 0x000fe20003f06270 */
[----:B------:R-:W-:Y:S01]  /*c3a0*/  IMAD.HI.U32 R4, R3, R17, RZ ;  /* 0x0000001103047227 */ /* 0x000fe200078e00ff */
[----:B------:R-:W-:Y:S01]  /*c3b0*/  IABS R8, R0 ;  /* 0x0000000000087213 */ /* 0x000fe20000000000 */
[----:B------:R-:W-:Y:S02]  /*c3c0*/  STL [R1+0x260], R16 ;  /* 0x0002601001007387 */ /* 0x000fe40000100800 */
[----:B------:R-:W-:-:S02]  /*c3d0*/  @!P1 IMAD.IADD R7, R7, 0x1, -R23 ;  /* 0x0000000107079824 */ /* 0x000fc400078e0a17 */
[----:B------:R-:W-:Y:S01]  /*c3e0*/  @!P3 IMAD.IADD R12, R12, 0x1, -R23 ;  /* 0x000000010c0cb824 */ /* 0x000fe200078e0a17 */
[----:B------:R0:W-:Y:S01]  /*c3f0*/  STL [R1+0x264], R15 ;  /* 0x0002640f01007387 */ /* 0x0001e20000100800 */
[----:B------:R-:W-:Y:S02]  /*c400*/  IMAD.MOV R4, RZ, RZ, -R4 ;  /* 0x000000ffff047224 */ /* 0x000fe400078e0a04 */
[----:B------:R-:W-:Y:S01]  /*c410*/  IMAD.HI.U32 R10, R3, R8, RZ ;  /* 0x00000008030a7227 */ /* 0x000fe200078e00ff */
[----:B------:R1:W-:Y:S01]  /*c420*/  STL [R1+0x268], R14 ;  /* 0x0002680e01007387 */ /* 0x0003e20000100800 */
[C---:B------:R-:W-:Y:S02]  /*c430*/  ISETP.GT.U32.AND P1, PT, R23.reuse, R7, PT ;  /* 0x000000071700720c */ /* 0x040fe40003f24070 */
[C---:B------:R-:W-:Y:S01]  /*c440*/  ISETP.GT.U32.AND P3, PT, R23.reuse, R12, PT ;  /* 0x0000000c1700720c */ /* 0x040fe20003f64070 */
[----:B------:R-:W-:Y:S02]  /*c450*/  IMAD R17, R23, R4, R17 ;  /* 0x0000000417117224 */ /* 0x000fe400078e0211 */
[----:B0-----:R-:W-:-:S02]  /*c460*/  IMAD.MOV.U32 R15, RZ, RZ, R13 ;  /* 0x000000ffff0f7224 */ /* 0x001fc400078e000d */
[----:B------:R-:W-:Y:S02]  /*c470*/  IMAD.MOV R10, RZ, RZ, -R10 ;  /* 0x000000ffff0a7224 */ /* 0x000fe400078e0a0a */
[----:B-1----:R-:W-:Y:S02]  /*c480*/  IMAD.MOV.U32 R14, RZ, RZ, R11 ;  /* 0x000000ffff0e7224 */ /* 0x002fe400078e000b */
[----:B------:R-:W-:Y:S02]  /*c490*/  @!P6 IMAD.MOV R15, RZ, RZ, -R15 ;  /* 0x000000ffff0fe224 */ /* 0x000fe400078e0a0f */
[----:B------:R-:W-:Y:S01]  /*c4a0*/  @!P5 IMAD.MOV R14, RZ, RZ, -R14 ;  /* 0x000000ffff0ed224 */ /* 0x000fe200078e0a0e */
[----:B------:R-:W-:Y:S01]  /*c4b0*/  ISETP.GE.AND P5, PT, R0, RZ, PT ;  /* 0x000000ff0000720c */ /* 0x000fe20003fa6270 */
[C---:B------:R-:W-:Y:S01]  /*c4c0*/  IMAD R0, R23.reuse, R10, R8 ;  /* 0x0000000a17007224 */ /* 0x040fe200078e0208 */
[----:B------:R-:W-:Y:S02]  /*c4d0*/  ISETP.GT.U32.AND P6, PT, R23, R17, PT ;  /* 0x000000111700720c */ /* 0x000fe40003fc4070 */
[----:B------:R-:W-:-:S02]  /*c4e0*/  LOP3.LUT R8, R5, 0x46, RZ, 0xfc, !PT ;  /* 0x0000004605087812 */ /* 0x000fc400078efcff */
[----:B------:R-:W-:Y:S02]  /*c4f0*/  ISETP.GE.AND P4, PT, R9, RZ, PT ;  /* 0x000000ff0900720c */ /* 0x000fe40003f86270 */
[----:B------:R-:W-:Y:S02]  /*c500*/  LOP3.LUT R9, R5, 0x48, RZ, 0xfc, !PT ;  /* 0x0000004805097812 */ /* 0x000fe400078efcff */
[----:B------:R-:W-:Y:S01]  /*c510*/  IABS R16, R8 ;  /* 0x0000000800107213 */ /* 0x000fe20000000000 */
[--C-:B------:R-:W-:Y:S01]  /*c520*/  @!P1 IMAD.IADD R7, R7, 0x1, -R23.reuse ;  /* 0x0000000107079824 */ /* 0x100fe200078e0a17 */
[----:B------:R-:W-:Y:S01]  /*c530*/  ISETP.GE.AND P2, PT, R6, RZ, PT ;  /* 0x000000ff0600720c */ /* 0x000fe20003f46270 */
[----:B------:R-:W-:Y:S01]  /*c540*/  @!P3 IMAD.IADD R12, R12, 0x1, -R23 ;  /* 0x000000010c0cb824 */ /* 0x000fe200078e0a17 */
[----:B------:R-:W-:Y:S02]  /*c550*/  IABS R6, R9 ;  /* 0x0000000900067213 */ /* 0x000fe40000000000 */
[----:B------:R-:W-:Y:S01]  /*c560*/  ISETP.GE.AND P1, PT, R9, RZ, PT ;  /* 0x000000ff0900720c */ /* 0x000fe20003f26270 */
[----:B------:R-:W-:Y:S01]  /*c570*/  IMAD.HI.U32 R9, R3, R16, RZ ;  /* 0x0000001003097227 */ /* 0x000fe200078e00ff */
[----:B------:R-:W-:-:S03]  /*c580*/  ISETP.GT.U32.AND P3, PT, R23, R0, PT ;  /* 0x000000001700720c */ /* 0x000fc60003f64070 */
[----:B------:R-:W-:Y:S02]  /*c590*/  @!P6 IMAD.IADD R17, R17, 0x1, -R23 ;  /* 0x000000011111e824 */ /* 0x000fe400078e0a17 */
[----:B------:R-:W-:Y:S01]  /*c5a0*/  IMAD.MOV R9, RZ, RZ, -R9 ;  /* 0x000000ffff097224 */ /* 0x000fe200078e0a09 */
[----:B------:R-:W-:Y:S01]  /*c5b0*/  LOP3.LUT R10, R5, 0x44, RZ, 0xfc, !PT ;  /* 0x00000044050a7812 */ /* 0x000fe200078efcff */
[----:B------:R-:W-:Y:S01]  /*c5c0*/  IMAD.HI.U32 R4, R3, R6, RZ ;  /* 0x0000000603047227 */ /* 0x000fe200078e00ff */
[----:B------:R-:W-:-:S03]  /*c5d0*/  ISETP.GT.U32.AND P6, PT, R23, R17, PT ;  /* 0x000000111700720c */ /* 0x000fc60003fc4070 */
[C---:B------:R-:W-:Y:S01]  /*c5e0*/  IMAD R16, R23.reuse, R9, R16 ;  /* 0x0000000917107224 */ /* 0x040fe200078e0210 */
[----:B------:R-:W-:Y:S01]  /*c5f0*/  IABS R21, R10 ;  /* 0x0000000a00157213 */ /* 0x000fe20000000000 */
[----:B------:R-:W-:Y:S02]  /*c600*/  @!P3 IMAD.IADD R0, R0, 0x1, -R23 ;  /* 0x000000010000b824 */ /* 0x000fe400078e0a17 */
[----:B------:R-:W-:Y:S01]  /*c610*/  IMAD.MOV R4, RZ, RZ, -R4 ;  /* 0x000000ffff047224 */ /* 0x000fe200078e0a04 */
[----:B------:R-:W-:Y:S01]  /*c620*/  ISETP.GT.U32.AND P3, PT, R23, R16, PT ;  /* 0x000000101700720c */ /* 0x000fe20003f64070 */
[----:B------:R-:W-:Y:S01]  /*c630*/  IMAD.HI.U32 R20, R3, R21, RZ ;  /* 0x0000001503147227 */ /* 0x000fe200078e00ff */
[----:B------:R-:W-:-:S03]  /*c640*/  LOP3.LUT R18, R5, 0x42, RZ, 0xfc, !PT ;  /* 0x0000004205127812 */ /* 0x000fc600078efcff */
[----:B------:R-:W-:Y:S02]  /*c650*/  IMAD R6, R23, R4, R6 ;  /* 0x0000000417067224 */ /* 0x000fe400078e0206 */
[----:B------:R-:W-:Y:S01]  /*c660*/  IMAD.MOV R20, RZ, RZ, -R20 ;  /* 0x000000ffff147224 */ /* 0x000fe200078e0a14 */
[----:B------:R-:W-:Y:S01]  /*c670*/  LOP3.LUT R13, R5, 0x3e, RZ, 0xfc, !PT ;  /* 0x0000003e050d7812 */ /* 0x000fe200078efcff */
[----:B------:R-:W-:Y:S01]  /*c680*/  @!P6 IMAD.IADD R17, R17, 0x1, -R23 ;  /* 0x000000011111e824 */ /* 0x000fe200078e0a17 */
[----:B------:R-:W-:Y:S02]  /*c690*/  IABS R19, R18 ;  /* 0x0000001200137213 */ /* 0x000fe40000000000 */
[C---:B------:R-:W-:Y:S01]  /*c6a0*/  ISETP.GT.U32.AND P6, PT, R23.reuse, R6, PT ;  /* 0x000000061700720c */ /* 0x040fe20003fc4070 */
[----:B------:R-:W-:Y:S01]  /*c6b0*/  STL [R1+0x220], R15 ;  /* 0x0002200f01007387 */ /* 0x000fe20000100800 */
[----:B------:R-:W-:Y:S01]  /*c6c0*/  IMAD R20, R23, R20, R21 ;  /* 0x0000001417147224 */ /* 0x000fe200078e0215 */
[----:B------:R-:W-:Y:S01]  /*c6d0*/  LOP3.LUT R11, R5, 0x40, RZ, 0xfc, !PT ;  /* 0x00000040050b7812 */ /* 0x000fe200078efcff */
[----:B------:R-:W-:Y:S01]  /*c6e0*/  @!P3 IMAD.IADD R16, R16, 0x1, -R23 ;  /* 0x000000011010b824 */ /* 0x000fe200078e0a17 */
[----:B------:R0:W-:Y:S01]  /*c6f0*/  STL [R1+0x228], R14 ;  /* 0x0002280e01007387 */ /* 0x0001e20000100800 */
[----:B------:R-:W-:-:S02]  /*c700*/  IMAD.MOV.U32 R21, RZ, RZ, R12 ;  /* 0x000000ffff157224 */ /* 0x000fc400078e000c */
[----:B------:R-:W-:Y:S01]  /*c710*/  IMAD.HI.U32 R22, R3, R19, RZ ;  /* 0x0000001303167227 */ /* 0x000fe200078e00ff */
[----:B------:R-:W-:-:S03]  /*c720*/  IABS R4, R11 ;  /* 0x0000000b00047213 */ /* 0x000fc60000000000 */
[----:B------:R-:W-:Y:S01]  /*c730*/  @!P2 IMAD.MOV R21, RZ, RZ, -R21 ;  /* 0x000000ffff15a224 */ /* 0x000fe200078e0a15 */
[----:B0-----:R-:W-:Y:S01]  /*c740*/  IABS R14, R13 ;  /* 0x0000000d000e7213 */ /* 0x001fe20000000000 */
[----:B------:R-:W-:Y:S01]  /*c750*/  IMAD.MOV R22, RZ, RZ, -R22 ;  /* 0x000000ffff167224 */ /* 0x000fe200078e0a16 */
[----:B------:R-:W-:-:S03]  /*c760*/  ISETP.GT.U32.AND P2, PT, R23, R16, PT ;  /* 0x000000101700720c */ /* 0x000fc60003f44070 */
[----:B------:R-:W-:Y:S01]  /*c770*/  IMAD.HI.U32 R9, R3, R14, RZ ;  /* 0x0000000e03097227 */ /* 0x000fe200078e00ff */
[----:B------:R-:W-:-:S03]  /*c780*/  ISETP.GT.U32.AND P3, PT, R23, R0, PT ;  /* 0x000000001700720c */ /* 0x000fc60003f64070 */
[----:B------:R-:W-:-:S04]  /*c790*/  IMAD.HI.U32 R15, R3, R4, RZ ;  /* 0x00000004030f7227 */ /* 0x000fc800078e00ff */
[C---:B------:R-:W-:Y:S02]  /*c7a0*/  IMAD R19, R23.reuse, R22, R19 ;  /* 0x0000001617137224 */ /* 0x040fe400078e0213 */
[----:B------:R-:W-:Y:S02]  /*c7b0*/  IMAD.MOV R9, RZ, RZ, -R9 ;  /* 0x000000ffff097224 */ /* 0x000fe400078e0a09 */
[----:B------:R-:W-:Y:S01]  /*c7c0*/  @!P6 IMAD.IADD R6, R6, 0x1, -R23 ;  /* 0x000000010606e824 */ /* 0x000fe200078e0a17 */
[C---:B------:R-:W-:Y:S01]  /*c7d0*/  ISETP.GT.U32.AND P6, PT, R23.reuse, R20, PT ;  /* 0x000000141700720c */ /* 0x040fe20003fc4070 */
[----:B------:R-:W-:Y:S02]  /*c7e0*/  IMAD.MOV.U32 R24, RZ, RZ, R7 ;  /* 0x000000ffff187224 */ /* 0x000fe400078e0007 */
[----:B------:R-:W-:Y:S02]  /*c7f0*/  IMAD.MOV R15, RZ, RZ, -R15 ;  /* 0x000000ffff0f7224 */ /* 0x000fe400078e0a0f */
[----:B------:R-:W-:-:S02]  /*c800*/  IMAD R14, R23, R9, R14 ;  /* 0x00000009170e7224 */ /* 0x000fc400078e020e */
[----:B------:R-:W-:Y:S01]  /*c810*/  @!P4 IMAD.MOV R24, RZ, RZ, -R24 ;  /* 0x000000ffff18c224 */ /* 0x000fe200078e0a18 */
[C---:B------:R-:W-:Y:S01]  /*c820*/  ISETP.GT.U32.AND P4, PT, R23.reuse, R6, PT ;  /* 0x000000061700720c */ /* 0x040fe20003f84070 */
[----:B------:R-:W-:Y:S01]  /*c830*/  @!P0 IMAD.MOV R17, RZ, RZ, -R17 ;  /* 0x000000ffff118224 */ /* 0x000fe200078e0a11 */
[C---:B------:R-:W-:Y:S01]  /*c840*/  ISETP.GT.U32.AND P0, PT, R23.reuse, R19, PT ;  /* 0x000000131700720c */ /* 0x040fe20003f04070 */
[C---:B------:R-:W-:Y:S02]  /*c850*/  IMAD R4, R23.reuse, R15, R4 ;  /* 0x0000000f17047224 */ /* 0x040fe400078e0204 */
[--C-:B------:R-:W-:Y:S01]  /*c860*/  @!P2 IMAD.IADD R16, R16, 0x1, -R23.reuse ;  /* 0x000000011010a824 */ /* 0x100fe200078e0a17 */
[----:B------:R-:W-:Y:S01]  /*c870*/  ISETP.GT.U32.AND P2, PT, R23, R14, PT ;  /* 0x0000000e1700720c */ /* 0x000fe20003f44070 */
[--C-:B------:R-:W-:Y:S01]  /*c880*/  @!P3 IMAD.IADD R0, R0, 0x1, -R23.reuse ;  /* 0x000000010000b824 */ /* 0x100fe200078e0a17 */
[----:B------:R-:W-:Y:S01]  /*c890*/  LOP3.LUT R15, R5, 0x3c, RZ, 0xfc, !PT ;  /* 0x0000003c050f7812 */ /* 0x000fe200078efcff */
[----:B------:R-:W-:Y:S01]  /*c8a0*/  @!P6 IMAD.IADD R20, R20, 0x1, -R23 ;  /* 0x000000011414e824 */ /* 0x000fe200078e0a17 */
[----:B------:R-:W-:-:S02]  /*c8b0*/  ISETP.GT.U32.AND P3, PT, R23, R4, PT ;  /* 0x000000041700720c */ /* 0x000fc40003f64070 */
[----:B------:R-:W-:Y:S02]  /*c8c0*/  LOP3.LUT R7, R5, 0x3a, RZ, 0xfc, !PT ;  /* 0x0000003a05077812 */ /* 0x000fe400078efcff */
[----:B------:R-:W-:Y:S01]  /*c8d0*/  IABS R9, R15 ;  /* 0x0000000f00097213 */ /* 0x000fe20000000000 */
[----:B------:R-:W-:Y:S01]  /*c8e0*/  STL [R1+0x1d0], R24 ;  /* 0x0001d01801007387 */ /* 0x000fe20000100800 */
[--C-:B------:R-:W-:Y:S01]  /*c8f0*/  @!P4 IMAD.IADD R6, R6, 0x1, -R23.reuse ;  /* 0x000000010606c824 */ /* 0x100fe200078e0a17 */
[----:B------:R-:W-:Y:S01]  /*c900*/  IABS R12, R7 ;  /* 0x00000007000c7213 */ /* 0x000fe20000000000 */
[--C-:B------:R-:W-:Y:S01]  /*c910*/  @!P0 IMAD.IADD R19, R19, 0x1, -R23.reuse ;  /* 0x0000000113138824 */ /* 0x100fe200078e0a17 */
[----:B------:R-:W-:Y:S01]  /*c920*/  STL [R1+0x1cc], R21 ;  /* 0x0001cc1501007387 */ /* 0x000fe20000100800 */
[C---:B------:R-:W-:Y:S02]  /*c930*/  ISETP.GT.U32.AND P6, PT, R23.reuse, R20, PT ;  /* 0x000000141700720c */ /* 0x040fe40003fc4070 */
[----:B------:R-:W-:Y:S01]  /*c940*/  ISETP.GE.AND P4, PT, R8, RZ, PT ;  /* 0x000000ff0800720c */ /* 0x000fe20003f86270 */
[----:B------:R0:W-:Y:S01]  /*c950*/  STL [R1+0x1c8], R17 ;  /* 0x0001c81101007387 */ /* 0x0001e20000100800 */
[----:B------:R-:W-:Y:S01]  /*c960*/  @!P2 IMAD.IADD R14, R14, 0x1, -R23 ;  /* 0x000000010e0ea824 */ /* 0x000fe200078e0a17 */
[----:B------:R-:W-:Y:S01]  /*c970*/  ISETP.GT.U32.AND P2, PT, R23, R19, PT ;  /* 0x000000131700720c */ /* 0x000fe20003f44070 */
[----:B------:R-:W-:-:S04]  /*c980*/  IMAD.HI.U32 R8, R3, R12, RZ ;  /* 0x0000000c03087227 */ /* 0x000fc800078e00ff */
[----:B0-----:R-:W-:-:S04]  /*c990*/  IMAD.HI.U32 R17, R3, R9, RZ ;  /* 0x0000000903117227 */ /* 0x001fc800078e00ff */
[----:B------:R-:W-:Y:S02]  /*c9a0*/  IMAD.MOV R17, RZ, RZ, -R17 ;  /* 0x000000ffff117224 */ /* 0x000fe400078e0a11 */
[----:B------:R-:W-:Y:S01]  /*c9b0*/  @!P3 IMAD.IADD R4, R4, 0x1, -R23 ;  /* 0x000000010404b824 */ /* 0x000fe200078e0a17 */
[----:B------:R-:W-:Y:S01]  /*c9c0*/  ISETP.GE.AND P3, PT, R11, RZ, PT ;  /* 0x000000ff0b00720c */ /* 0x000fe20003f66270 */
[----:B------:R-:W-:Y:S02]  /*c9d0*/  IMAD.MOV R8, RZ, RZ, -R8 ;  /* 0x000000ffff087224 */ /* 0x000fe400078e0a08 */
[C---:B------:R-:W-:Y:S02]  /*c9e0*/  IMAD R9, R23.reuse, R17, R9 ;  /* 0x0000001117097224 */ /* 0x040fe400078e0209 */
[----:B------:R-:W-:Y:S02]  /*c9f0*/  IMAD.MOV.U32 R11, RZ, RZ, R16 ;  /* 0x000000ffff0b7224 */ /* 0x000fe400078e0010 */
[----:B------:R-:W-:Y:S01]  /*ca00*/  @!P6 IMAD.IADD R20, R20, 0x1, -R23 ;  /* 0x000000011414e824 */ /* 0x000fe200078e0a17 */
[----:B------:R-:W-:Y:S01]  /*ca10*/  ISETP.GE.AND P6, PT, R10, RZ, PT ;  /* 0x000000ff0a00720c */ /* 0x000fe20003fc6270 */
[----:B------:R-:W-:-:S02]  /*ca20*/  IMAD R8, R23, R8, R12 ;  /* 0x0000000817087224 */ /* 0x000fc400078e020c */
[----:B------:R-:W-:Y:S01]  /*ca30*/  @!P4 IMAD.MOV R11, RZ, RZ, -R11 ;  /* 0x000000ffff0bc224 */ /* 0x000fe200078e0a0b */
[----:B------:R-:W-:Y:S01]  /*ca40*/  ISETP.GT.U32.AND P4, PT, R23, R9, PT ;  /* 0x000000091700720c */ /* 0x000fe20003f84070 */
[----:B------:R-:W-:Y:S01]  /*ca50*/  @!P2 IMAD.IADD R19, R19, 0x1, -R23 ;  /* 0x000000011313a824 */ /* 0x000fe200078e0a17 */
[----:B------:R-:W-:Y:S01]  /*ca60*/  ISETP.GT.U32.AND P2, PT, R23, R8, PT ;  /* 0x000000081700720c */ /* 0x000fe20003f44070 */
[----:B------:R-:W-:Y:S02]  /*ca70*/  IMAD.MOV.U32 R22, RZ, RZ, R0 ;  /* 0x000000ffff167224 */ /* 0x000fe400078e0000 */
[----:B------:R-:W-:Y:S01]  /*ca80*/  IMAD.MOV.U32 R21, RZ, RZ, R6 ;  /* 0x000000ffff157224 */ /* 0x000fe200078e0006 */
[----:B------:R-:W-:Y:S01]  /*ca90*/  LOP3.LUT R0, R5, 0x38, RZ, 0xfc, !PT ;  /* 0x0000003805007812 */ /* 0x000fe200078efcff */
[----:B------:R-:W-:Y:S02]  /*caa0*/  IMAD.MOV.U32 R10, RZ, RZ, R20 ;  /* 0x000000ffff0a7224 */ /* 0x000fe400078e0014 */
[----:B------:R-:W-:-:S02]  /*cab0*/  @!P5 IMAD.MOV R22, RZ, RZ, -R22 ;  /* 0x000000ffff16d224 */ /* 0x000fc400078e0a16 */
[----:B------:R-:W-:Y:S01]  /*cac0*/  @!P1 IMAD.MOV R21, RZ, RZ, -R21 ;  /* 0x000000ffff159224 */ /* 0x000fe200078e0a15 */
[----:B------:R-:W-:Y:S01]  /*cad0*/  IABS R6, R0 ;  /* 0x0000000000067213 */ /* 0x000fe20000000000 */
[----:B------:R-:W-:Y:S02]  /*cae0*/  @!P6 IMAD.MOV R10, RZ, RZ, -R10 ;  /* 0x000000ffff0ae224 */ /* 0x000fe400078e0a0a */
[--C-:B------:R-:W-:Y:S01]  /*caf0*/  @!P4 IMAD.IADD R9, R9, 0x1, -R23.reuse ;  /* 0x000000010909c824 */ /* 0x100fe200078e0a17 */
[----:B------:R-:W-:Y:S01]  /*cb00*/  STL [R1+0x194], R22 ;  /* 0x0001941601007387 */ /* 0x000fe20000100800 */
[----:B------:R-:W-:-:S03]  /*cb10*/  @!P2 IMAD.IADD R8, R8, 0x1, -R23 ;  /* 0x000000010808a824 */ /* 0x000fc600078e0a17 */
[----:B------:R-:W-:Y:S01]  /*cb20*/  STL [R1+0x164], R21 ;  /* 0x0001641501007387 */ /* 0x000fe20000100800 */
[----:B------:R-:W-:-:S03]  /*cb30*/  ISETP.GT.U32.AND P2, PT, R23, R9, PT ;  /* 0x000000091700720c */ /* 0x000fc60003f44070 */
[----:B------:R-:W-:Y:S01]  /*cb40*/  STL [R1+0x11c], R11 ;  /* 0x00011c0b01007387 */ /* 0x000fe20000100800 */
[----:B------:R-:W-:-:S03]  /*cb50*/  ISETP.GE.AND P0, PT, R18, RZ, PT ;  /* 0x000000ff1200720c */ /* 0x000fc60003f06270 */
[----:B------:R0:W-:Y:S01]  /*cb60*/  STL [R1+0x118], R10 ;  /* 0x0001180a01007387 */ /* 0x0001e20000100800 */
[C---:B------:R-:W-:Y:S02]  /*cb70*/  ISETP.GT.U32.AND P5, PT, R23.reuse, R4, PT ;  /* 0x000000041700720c */ /* 0x040fe40003fa4070 */
[----:B------:R-:W-:Y:S01]  /*cb80*/  ISETP.GT.U32.AND P1, PT, R23, R14, PT ;  /* 0x0000000e1700720c */ /* 0x000fe20003f24070 */
[----:B0-----:R-:W-:Y:S01]  /*cb90*/  IMAD.HI.U32 R10, R3, R6, RZ ;  /* 0x00000006030a7227 */ /* 0x001fe200078e00ff */
[----:B------:R-:W-:-:S03]  /*cba0*/  ISETP.GE.AND P6, PT, R13, RZ, PT ;  /* 0x000000ff0d00720c */ /* 0x000fc60003fc6270 */
[----:B------:R-:W-:-:S04]  /*cbb0*/  IMAD.MOV R10, RZ, RZ, -R10 ;  /* 0x000000ffff0a7224 */ /* 0x000fc800078e0a0a */
[----:B------:R-:W-:Y:S02]  /*cbc0*/  IMAD R13, R23, R10, R6 ;  /* 0x0000000a170d7224 */ /* 0x000fe400078e0206 */
[----:B------:R-:W-:Y:S02]  /*cbd0*/  IMAD.MOV.U32 R11, RZ, RZ, R19 ;  /* 0x000000ffff0b7224 */ /* 0x000fe400078e0013 */
[----:B------:R-:W-:Y:S01]  /*cbe0*/  @!P2 IMAD.IADD R9, R9, 0x1, -R23 ;  /* 0x000000010909a824 */ /* 0x000fe200078e0a17 */
[----:B------:R-:W-:Y:S01]  /*cbf0*/  ISETP.GT.U32.AND P2, PT, R23, R13, PT ;  /* 0x0000000d1700720c */ /* 0x000fe20003f44070 */
[----:B------:R-:W-:Y:S02]  /*cc00*/  @!P0 IMAD.MOV R11, RZ, RZ, -R11 ;  /* 0x000000ffff0b8224 */ /* 0x000fe400078e0a0b */
[--C-:B------:R-:W-:Y:S02]  /*cc10*/  @!P5 IMAD.IADD R4, R4, 0x1, -R23.reuse ;  /* 0x000000010404d824 */ /* 0x100fe400078e0a17 */
[----:B------:R-:W-:Y:S01]  /*cc20*/  @!P1 IMAD.IADD R14, R14, 0x1, -R23 ;  /* 0x000000010e0e9824 */ /* 0x000fe200078e0a17 */
[----:B------:R0:W-:Y:S01]  /*cc30*/  STL [R1+0xf4], R11 ;  /* 0x0000f40b01007387 */ /* 0x0001e20000100800 */
[----:B------:R-:W-:-:S02]  /*cc40*/  ISETP.GE.AND P1, PT, R7, RZ, PT ;  /* 0x000000ff0700720c */ /* 0x000fc40003f26270 */
[----:B------:R-:W-:Y:S01]  /*cc50*/  LOP3.LUT R7, R5, 0x36, RZ, 0xfc, !PT ;  /* 0x0000003605077812 */ /* 0x000fe200078efcff */
[----:B0-----:R-:W-:-:S03]  /*cc60*/  IMAD.MOV.U32 R11, RZ, RZ, R4 ;  /* 0x000000ffff0b7224 */ /* 0x001fc600078e0004 */
[----:B------:R-:W-:Y:S02]  /*cc70*/  @!P2 IMAD.IADD R13, R13, 0x1, -R23 ;  /* 0x000000010d0da824 */ /* 0x000fe400078e0a17 */
[----:B------:R-:W-:Y:S01]  /*cc80*/  @!P3 IMAD.MOV R11, RZ, RZ, -R11 ;  /* 0x000000ffff0bb224 */ /* 0x000fe200078e0a0b */
[----:B------:R-:W-:Y:S02]  /*cc90*/  ISETP.GE.AND P3, PT, R7, RZ, PT ;  /* 0x000000ff0700720c */ /* 0x000fe40003f66270 */
[----:B------:R-:W-:Y:S02]  /*cca0*/  IABS R7, R7 ;  /* 0x0000000700077213 */ /* 0x000fe40000000000 */
[----:B------:R-:W-:-:S03]  /*ccb0*/  ISETP.GT.U32.AND P2, PT, R23, R13, PT ;  /* 0x0000000d1700720c */ /* 0x000fc60003f44070 */
[----:B------:R-:W-:Y:S01]  /*ccc0*/  IMAD.HI.U32 R12, R3, R7, RZ ;  /* 0x00000007030c7227 */ /* 0x000fe200078e00ff */
[----:B------:R-:W-:-:S03]  /*ccd0*/  ISETP.GT.U32.AND P0, PT, R23, R8, PT ;  /* 0x000000081700720c */ /* 0x000fc60003f04070 */
[----:B------:R-:W-:Y:S01]  /*cce0*/  IMAD.MOV R12, RZ, RZ, -R12 ;  /* 0x000000ffff0c7224 */ /* 0x000fe200078e0a0c */
[----:B------:R-:W-:-:S03]  /*ccf0*/  ISETP.GE.AND P5, PT, R15, RZ, PT ;  /* 0x000000ff0f00720c */ /* 0x000fc60003fa6270 */
[----:B------:R-:W-:Y:S02]  /*cd00*/  IMAD R7, R23, R12, R7 ;  /* 0x0000000c17077224 */ /* 0x000fe400078e0207 */
[----:B------:R-:W-:Y:S02]  /*cd10*/  IMAD.MOV.U32 R10, RZ, RZ, R14 ;  /* 0x000000ffff0a7224 */ /* 0x000fe400078e000e */
[--C-:B------:R-:W-:Y:S01]  /*cd20*/  @!P2 IMAD.IADD R13, R13, 0x1, -R23.reuse ;  /* 0x000000010d0da824 */ /* 0x100fe200078e0a17 */
[----:B------:R-:W-:Y:S01]  /*cd30*/  ISETP.GT.U32.AND P2, PT, R23, R7, PT ;  /* 0x000000071700720c */ /* 0x000fe20003f44070 */
[----:B------:R0:W-:Y:S01]  /*cd40*/  STL [R1+0x108], R11 ;  /* 0x0001080b01007387 */ /* 0x0001e20000100800 */
[----:B------:R-:W-:Y:S01]  /*cd50*/  LOP3.LUT R21, R5, 0x34, RZ, 0xfc, !PT ;  /* 0x0000003405157812 */ /* 0x000fe200078efcff */
[----:B------:R-:W-:Y:S02]  /*cd60*/  @!P6 IMAD.MOV R10, RZ, RZ, -R10 ;  /* 0x000000ffff0ae224 */ /* 0x000fe400078e0a0a */
[----:B------:R-:W-:Y:S01]  /*cd70*/  @!P0 IMAD.IADD R8, R8, 0x1, -R23 ;  /* 0x0000000108088824 */ /* 0x000fe200078e0a17 */
[----:B------:R-:W-:Y:S01]  /*cd80*/  ISETP.GE.AND P6, PT, R21, RZ, PT ;  /* 0x000000ff1500720c */ /* 0x000fe20003fc6270 */
[----:B0-----:R-:W-:Y:S01]  /*cd90*/  IMAD.MOV.U32 R11, RZ, RZ, R9 ;  /* 0x000000ffff0b7224 */ /* 0x001fe200078e0009 */
[----:B------:R-:W-:Y:S01]  /*cda0*/  IABS R21, R21 ;  /* 0x0000001500157213 */ /* 0x000fe20000000000 */
[----:B------:R0:W-:Y:S02]  /*cdb0*/  STL [R1+0x10c], R10 ;  /* 0x00010c0a01007387 */ /* 0x0001e40000100800 */
[----:B------:R-:W-:Y:S01]  /*cdc0*/  @!P5 IMAD.MOV R11, RZ, RZ, -R11 ;  /* 0x000000ffff0bd224 */ /* 0x000fe200078e0a0b */
[----:B------:R-:W-:Y:S01]  /*cdd0*/  LOP3.LUT R6, R5, 0x32, RZ, 0xfc, !PT ;  /* 0x0000003205067812 */ /* 0x000fe200078efcff */
[----:B------:R-:W-:Y:S01]  /*cde0*/  @!P2 IMAD.IADD R7, R7, 0x1, -R23 ;  /* 0x000000010707a824 */ /* 0x000fe200078e0a17 */
[----:B------:R-:W-:-:S02]  /*cdf0*/  ISETP.GE.AND P4, PT, R0, RZ, PT ;  /* 0x000000ff0000720c */ /* 0x000fc40003f86270 */
[----:B------:R1:W-:Y:S01]  /*ce00*/  STL [R1+0x110], R11 ;  /* 0x0001100b01007387 */ /* 0x0003e20000100800 */
[----:B0-----:R-:W-:Y:S01]  /*ce10*/  IMAD.MOV.U32 R10, RZ, RZ, R8 ;  /* 0x000000ffff0a7224 */ /* 0x001fe200078e0008 */
[----:B------:R-:W-:Y:S02]  /*ce20*/  ISETP.GE.AND P0, PT, R6, RZ, PT ;  /* 0x000000ff0600720c */ /* 0x000fe40003f06270 */
[----:B------:R-:W-:Y:S01]  /*ce30*/  IABS R6, R6 ;  /* 0x0000000600067213 */ /* 0x000fe20000000000 */
[----:B------:R-:W-:Y:S02]  /*ce40*/  @!P1 IMAD.MOV R10, RZ, RZ, -R10 ;  /* 0x000000ffff0a9224 */ /* 0x000fe400078e0a0a */
[----:B-1----:R-:W-:Y:S01]  /*ce50*/  IMAD.HI.U32 R11, R3, R21, RZ ;  /* 0x00000015030b7227 */ /* 0x002fe200078e00ff */
[----:B------:R-:W-:Y:S02]  /*ce60*/  LOP3.LUT R0, R5, 0x30, RZ, 0xfc, !PT ;  /* 0x0000003005007812 */ /* 0x000fe400078efcff */
[----:B------:R0:W-:Y:S01]  /*ce70*/  STL [R1+0x114], R10 ;  /* 0x0001140a01007387 */ /* 0x0001e20000100800 */
[----:B------:R-:W-:Y:S01]  /*ce80*/  ISETP.GT.U32.AND P2, PT, R23, R7, PT ;  /* 0x000000071700720c */ /* 0x000fe20003f44070 */
[----:B------:R-:W-:Y:S01]  /*ce90*/  IMAD.MOV R11, RZ, RZ, -R11 ;  /* 0x000000ffff0b7224 */ /* 0x000fe200078e0a0b */
[----:B------:R-:W-:Y:S01]  /*cea0*/  ISETP.GE.AND P5, PT, R0, RZ, PT ;  /* 0x000000ff0000720c */ /* 0x000fe20003fa6270 */
[----:B------:R-:W-:Y:S01]  /*ceb0*/  IMAD.MOV.U32 R18, RZ, RZ, R13 ;  /* 0x000000ffff127224 */ /* 0x000fe200078e000d */
[----:B------:R-:W-:Y:S01]  /*cec0*/  LOP3.LUT R4, R5, 0x2e, RZ, 0xfc, !PT ;  /* 0x0000002e05047812 */ /* 0x000fe200078efcff */
[----:B------:R-:W-:Y:S01]  /*ced0*/  IMAD R21, R23, R11, R21 ;  /* 0x0000000b17157224 */ /* 0x000fe200078e0215 */
[----:B------:R-:W-:Y:S01]  /*cee0*/  IABS R0, R0 ;  /* 0x0000000000007213 */ /* 0x000fe20000000000 */
[----:B0-----:R-:W-:Y:S01]  /*cef0*/  IMAD.HI.U32 R10, R3, R6, RZ ;  /* 0x00000006030a7227 */ /* 0x001fe200078e00ff */
[----:B------:R-:W-:-:S03]  /*cf00*/  ISETP.GE.AND P1, PT, R4, RZ, PT ;  /* 0x000000ff0400720c */ /* 0x000fc60003f26270 */
[----:B------:R-:W-:Y:S01]  /*cf10*/  IMAD.MOV R10, RZ, RZ, -R10 ;  /* 0x000000ffff0a7224 */ /* 0x000fe200078e0a0a */
[----:B------:R-:W-:Y:S01]  /*cf20*/  IABS R8, R4 ;  /* 0x0000000400087213 */ /* 0x000fe20000000000 */
[----:B------:R-:W-:Y:S01]  /*cf30*/  @!P4 IMAD.MOV R18, RZ, RZ, -R18 ;  /* 0x000000ffff12c224 */ /* 0x000fe200078e0a12 */
[----:B------:R-:W-:Y:S01]  /*cf40*/  ISETP.GT.U32.AND P4, PT, R23, R21, PT ;  /* 0x000000151700720c */ /* 0x000fe20003f84070 */
[----:B------:R-:W-:-:S04]  /*cf50*/  IMAD.HI.U32 R4, R3, R0, RZ ;  /* 0x0000000003047227 */ /* 0x000fc800078e00ff */
[----:B------:R-:W-:Y:S02]  /*cf60*/  IMAD R6, R23, R10, R6 ;  /* 0x0000000a17067224 */ /* 0x000fe400078e0206 */
[----:B------:R-:W-:Y:S02]  /*cf70*/  IMAD.MOV R4, RZ, RZ, -R4 ;  /* 0x000000ffff047224 */ /* 0x000fe400078e0a04 */
[--C-:B------:R-:W-:Y:S01]  /*cf80*/  @!P2 IMAD.IADD R7, R7, 0x1, -R23.reuse ;  /* 0x000000010707a824 */ /* 0x100fe200078e0a17 */
[C---:B------:R-:W-:Y:S01]  /*cf90*/  ISETP.GT.U32.AND P2, PT, R23.reuse, R6, PT ;  /* 0x000000061700720c */ /* 0x040fe20003f44070 */
[----:B------:R-:W-:Y:S01]  /*cfa0*/  IMAD R0, R23, R4, R0 ;  /* 0x0000000417007224 */ /* 0x000fe200078e0200 */
[----:B------:R-:W-:Y:S01]  /*cfb0*/  IABS R27, c[0x0][0x178] ;  /* 0x00005e00001b7a13 */ /* 0x000fe20000000000 */
[----:B------:R-:W-:Y:S02]  /*cfc0*/  @!P4 IMAD.IADD R21, R21, 0x1, -R23 ;  /* 0x000000011515c824 */ /* 0x000fe400078e0a17 */
[----:B------:R-:W-:Y:S01]  /*cfd0*/  IMAD.HI.U32 R9, R3, R8, RZ ;  /* 0x0000000803097227 */ /* 0x000fe200078e00ff */
[----:B------:R-:W-:Y:S01]  /*cfe0*/  ISETP.GT.U32.AND P4, PT, R23, R0, PT ;  /* 0x000000001700720c */ /* 0x000fe20003f84070 */
[----:B------:R-:W0:Y:S01]  /*cff0*/  I2F.RP R17, R27 ;  /* 0x0000001b00117306 */ /* 0x000e220000209400 */
[C---:B------:R-:W-:Y:S01]  /*d000*/  LOP3.LUT R16, R5.reuse, 0x2c, RZ, 0xfc, !PT ;  /* 0x0000002c05107812 */ /* 0x040fe200078efcff */
[----:B------:R-:W-:Y:S01]  /*d010*/  IMAD.MOV R9, RZ, RZ, -R9 ;  /* 0x000000ffff097224 */ /* 0x000fe200078e0a09 */
[----:B------:R-:W-:-:S03]  /*d020*/  LOP3.LUT R19, R5, 0x2a, RZ, 0xfc, !PT ;  /* 0x0000002a05137812 */ /* 0x000fc600078efcff */
[----:B------:R-:W-:Y:S01]  /*d030*/  @!P2 IMAD.IADD R6, R6, 0x1, -R23 ;  /* 0x000000010606a824 */ /* 0x000fe200078e0a17 */
[C---:B------:R-:W-:Y:S01]  /*d040*/  ISETP.GT.U32.AND P2, PT, R23.reuse, R21, PT ;  /* 0x000000151700720c */ /* 0x040fe20003f44070 */
[----:B------:R-:W-:Y:S01]  /*d050*/  IMAD R8, R23, R9, R8 ;  /* 0x0000000917087224 */ /* 0x000fe200078e0208 */
[----:B------:R-:W-:Y:S01]  /*d060*/  IABS R9, R16 ;  /* 0x0000001000097213 */ /* 0x000fe20000000000 */
[----:B------:R-:W-:Y:S01]  /*d070*/  IMAD.MOV.U32 R28, RZ, RZ, R7 ;  /* 0x000000ffff1c7224 */ /* 0x000fe200078e0007 */
[----:B------:R-:W-:Y:S02]  /*d080*/  LOP3.LUT R20, R5, 0x28, RZ, 0xfc, !PT ;  /* 0x0000002805147812 */ /* 0x000fe400078efcff */
[----:B------:R-:W-:Y:S01]  /*d090*/  IABS R11, R19 ;  /* 0x00000013000b7213 */ /* 0x000fe20000000000 */
[----:B------:R-:W-:Y:S01]  /*d0a0*/  @!P4 IMAD.IADD R0, R0, 0x1, -R23 ;  /* 0x000000010000c824 */ /* 0x000fe200078e0a17 */
[----:B------:R-:W-:Y:S01]  /*d0b0*/  IABS R12, R20 ;  /* 0x00000014000c7213 */ /* 0x000fe20000000000 */
[----:B------:R-:W-:Y:S01]  /*d0c0*/  @!P3 IMAD.MOV R28, RZ, RZ, -R28 ;  /* 0x000000ffff1cb224 */ /* 0x000fe200078e0a1c */
[----:B------:R-:W-:Y:S01]  /*d0d0*/  ISETP.GT.U32.AND P3, PT, R23, R6, PT ;  /* 0x000000061700720c */ /* 0x000fe20003f64070 */
[----:B------:R-:W-:Y:S01]  /*d0e0*/  IMAD.HI.U32 R25, R3, R9, RZ ;  /* 0x0000000903197227 */ /* 0x000fe200078e00ff */
[----:B------:R-:W-:-:S03]  /*d0f0*/  ISETP.GT.U32.AND P4, PT, R23, R0, PT ;  /* 0x000000001700720c */ /* 0x000fc60003f84070 */
[C---:B------:R-:W-:Y:S01]  /*d100*/  IMAD.HI.U32 R24, R3.reuse, R11, RZ ;  /* 0x0000000b03187227 */ /* 0x040fe200078e00ff */
[----:B0-----:R-:W0:Y:S03]  /*d110*/  MUFU.RCP R17, R17 ;  /* 0x0000001100117308 */ /* 0x001e260000001000 */
[----:B------:R-:W-:Y:S02]  /*d120*/  IMAD.MOV R25, RZ, RZ, -R25 ;  /* 0x000000ffff197224 */ /* 0x000fe400078e0a19 */
[----:B------:R-:W-:-:S04]  /*d130*/  IMAD.HI.U32 R22, R3, R12, RZ ;  /* 0x0000000c03167227 */ /* 0x000fc800078e00ff */
[----:B------:R-:W-:Y:S02]  /*d140*/  IMAD.MOV R24, RZ, RZ, -R24 ;  /* 0x000000ffff187224 */ /* 0x000fe400078e0a18 */
[----:B------:R-:W-:Y:S02]  /*d150*/  @!P2 IMAD.IADD R21, R21, 0x1, -R23 ;  /* 0x000000011515a824 */ /* 0x000fe400078e0a17 */
[----:B------:R-:W-:Y:S01]  /*d160*/  IMAD R9, R23, R25, R9 ;  /* 0x0000001917097224 */ /* 0x000fe200078e0209 */
[----:B------:R-:W-:Y:S01]  /*d170*/  LOP3.LUT R10, R5, 0x24, RZ, 0xfc, !PT ;  /* 0x00000024050a7812 */ /* 0x000fe200078efcff */
[----:B------:R-:W-:Y:S01]  /*d180*/  IMAD.MOV R22, RZ, RZ, -R22 ;  /* 0x000000ffff167224 */ /* 0x000fe200078e0a16 */
[C---:B------:R-:W-:Y:S01]  /*d190*/  ISETP.GT.U32.AND P2, PT, R23.reuse, R8, PT ;  /* 0x000000081700720c */ /* 0x040fe20003f44070 */
[C---:B------:R-:W-:Y:S02]  /*d1a0*/  IMAD R11, R23.reuse, R24, R11 ;  /* 0x00000018170b7224 */ /* 0x040fe400078e020b */
[----:B------:R-:W-:Y:S01]  /*d1b0*/  IMAD.MOV.U32 R25, RZ, RZ, R21 ;  /* 0x000000ffff197224 */ /* 0x000fe200078e0015 */
[----:B------:R-:W-:Y:S01]  /*d1c0*/  IABS R15, R10 ;  /* 0x0000000a000f7213 */ /* 0x000fe20000000000 */
[----:B------:R-:W-:-:S02]  /*d1d0*/  IMAD R12, R23, R22, R12 ;  /* 0x00000016170c7224 */ /* 0x000fc400078e020c */
[----:B------:R-:W-:Y:S01]  /*d1e0*/  @!P6 IMAD.MOV R25, RZ, RZ, -R25 ;  /* 0x000000ffff19e224 */ /* 0x000fe200078e0a19 */
[C---:B------:R-:W-:Y:S01]  /*d1f0*/  ISETP.GT.U32.AND P6, PT, R23.reuse, R9, PT ;  /* 0x000000091700720c */ /* 0x040fe20003fc4070 */
[--C-:B------:R-:W-:Y:S01]  /*d200*/  @!P3 IMAD.IADD R6, R6, 0x1, -R23.reuse ;  /* 0x000000010606b824 */ /* 0x100fe200078e0a17 */
[C---:B------:R-:W-:Y:S01]  /*d210*/  ISETP.GT.U32.AND P3, PT, R23.reuse, R11, PT ;  /* 0x0000000b1700720c */ /* 0x040fe20003f64070 */
[--C-:B------:R-:W-:Y:S01]  /*d220*/  @!P4 IMAD.IADD R0, R0, 0x1, -R23.reuse ;  /* 0x000000010000c824 */ /* 0x100fe200078e0a17 */
[----:B------:R1:W-:Y:S01]  /*d230*/  STL [R1+0x104], R18 ;  /* 0x0001041201007387 */ /* 0x0003e20000100800 */
[----:B------:R-:W-:Y:S01]  /*d240*/  ISETP.GT.U32.AND P4, PT, R23, R12, PT ;  /* 0x0000000c1700720c */ /* 0x000fe20003f84070 */
[----:B------:R-:W-:Y:S01]  /*d250*/  @!P2 IMAD.IADD R8, R8, 0x1, -R23 ;  /* 0x000000010808a824 */ /* 0x000fe200078e0a17 */
[----:B------:R-:W-:Y:S02]  /*d260*/  LOP3.LUT R26, R5, 0x20, RZ, 0xfc, !PT ;  /* 0x00000020051a7812 */ /* 0x000fe400078efcff */
[----:B0-----:R-:W-:Y:S01]  /*d270*/  IADD3 R22, R17, 0xffffffe, RZ ;  /* 0x0ffffffe11167810 */ /* 0x001fe20007ffe0ff */
[----:B-1----:R-:W-:Y:S01]  /*d280*/  IMAD.HI.U32 R18, R3, R15, RZ ;  /* 0x0000000f03127227 */ /* 0x002fe200078e00ff */
[----:B------:R-:W-:-:S03]  /*d290*/  LOP3.LUT R4, R5, 0x26, RZ, 0xfc, !PT ;  /* 0x0000002605047812 */ /* 0x000fc600078efcff */
[----:B------:R-:W-:Y:S01]  /*d2a0*/  IMAD.MOV R18, RZ, RZ, -R18 ;  /* 0x000000ffff127224 */ /* 0x000fe200078e0a12 */
[----:B------:R0:W1:Y:S01]  /*d2b0*/  F2I.FTZ.U32.TRUNC.NTZ R7, R22 ;  /* 0x0000001600077305 */ /* 0x000062000021f000 */
[----:B------:R2:W-:Y:S01]  /*d2c0*/  STL [R1+0x68], R26 ;  /* 0x0000681a01007387 */ /* 0x0005e20000100800 */
[----:B------:R-:W-:Y:S01]  /*d2d0*/  @!P6 IMAD.IADD R9, R9, 0x1, -R23 ;  /* 0x000000010909e824 */ /* 0x000fe200078e0a17 */
[----:B------:R-:W-:Y:S01]  /*d2e0*/  IABS R14, R4 ;  /* 0x00000004000e7213 */ /* 0x000fe20000000000 */
[----:B------:R-:W-:Y:S01]  /*d2f0*/  IMAD R15, R23, R18, R15 ;  /* 0x00000012170f7224 */ /* 0x000fe200078e020f */
[----:B------:R-:W-:Y:S01]  /*d300*/  IABS R18, R5 ;  /* 0x0000000500127213 */ /* 0x000fe20000000000 */
[--C-:B------:R-:W-:Y:S01]  /*d310*/  @!P3 IMAD.IADD R11, R11, 0x1, -R23.reuse ;  /* 0x000000010b0bb824 */ /* 0x100fe200078e0a17 */
[----:B------:R-:W-:Y:S01]  /*d320*/  ISETP.GT.U32.AND P6, PT, R23, R8, PT ;  /* 0x000000081700720c */ /* 0x000fe20003fc4070 */
[----:B------:R-:W-:Y:S01]  /*d330*/  @!P4 IMAD.IADD R12, R12, 0x1, -R23 ;  /* 0x000000010c0cc824 */ /* 0x000fe200078e0a17 */
[----:B--2---:R-:W-:Y:S01]  /*d340*/  IABS R26, R26 ;  /* 0x0000001a001a7213 */ /* 0x004fe20000000000 */
[----:B------:R-:W-:Y:S01]  /*d350*/  IMAD.HI.U32 R13, R3, R14, RZ ;  /* 0x0000000e030d7227 */ /* 0x000fe200078e00ff */
[----:B------:R-:W-:-:S03]  /*d360*/  ISETP.GT.U32.AND P4, PT, R23, R11, PT ;  /* 0x0000000b1700720c */ /* 0x000fc60003f84070 */
[----:B0-----:R-:W-:-:S04]  /*d370*/  IMAD.HI.U32 R22, R3, R26, RZ ;  /* 0x0000001a03167227 */ /* 0x001fc800078e00ff */
[----:B------:R-:W-:-:S04]  /*d380*/  IMAD.HI.U32 R21, R3, R18, RZ ;  /* 0x0000001203157227 */ /* 0x000fc800078e00ff */
[----:B------:R-:W-:Y:S02]  /*d390*/  IMAD.MOV R13, RZ, RZ, -R13 ;  /* 0x000000ffff0d7224 */ /* 0x000fe400078e0a0d */
[----:B------:R-:W-:Y:S02]  /*d3a0*/  IMAD.MOV R22, RZ, RZ, -R22 ;  /* 0x000000ffff167224 */ /* 0x000fe400078e0a16 */
[----:B------:R-:W-:Y:S02]  /*d3b0*/  IMAD.MOV R21, RZ, RZ, -R21 ;  /* 0x000000ffff157224 */ /* 0x000fe400078e0a15 */
[----:B------:R-:W-:Y:S01]  /*d3c0*/  IMAD R14, R23, R13, R14 ;  /* 0x0000000d170e7224 */ /* 0x000fe200078e020e */
[----:B------:R-:W-:Y:S01]  /*d3d0*/  LOP3.LUT R13, R5, 0x22, RZ, 0xfc, !PT ;  /* 0x00000022050d7812 */ /* 0x000fe200078efcff */
[C---:B------:R-:W-:Y:S02]  /*d3e0*/  IMAD R26, R23.reuse, R22, R26 ;  /* 0x00000016171a7224 */ /* 0x040fe400078e021a */
[----:B------:R-:W-:-:S02]  /*d3f0*/  IMAD R18, R23, R21, R18 ;  /* 0x0000001517127224 */ /* 0x000fc400078e0212 */
[----:B------:R-:W-:Y:S01]  /*d400*/  @!P6 IMAD.IADD R8, R8, 0x1, -R23 ;  /* 0x000000010808e824 */ /* 0x000fe200078e0a17 */
[----:B------:R-:W-:Y:S01]  /*d410*/  ISETP.GT.U32.AND P6, PT, R23, R15, PT ;  /* 0x0000000f1700720c */ /* 0x000fe20003fc4070 */
[----:B-1----:R-:W-:Y:S01]  /*d420*/  IMAD.MOV R21, RZ, RZ, -R7 ;  /* 0x000000ffff157224 */ /* 0x002fe200078e0a07 */
[----:B------:R-:W-:Y:S01]  /*d430*/  STL [R1+0xc4], R28 ;  /* 0x0000c41c01007387 */ /* 0x000fe20000100800 */
[----:B------:R-:W-:Y:S01]  /*d440*/  @!P4 IMAD.IADD R11, R11, 0x1, -R23 ;  /* 0x000000010b0bc824 */ /* 0x000fe200078e0a17 */
[----:B------:R-:W-:Y:S02]  /*d450*/  IABS R17, R13 ;  /* 0x0000000d00117213 */ /* 0x000fe40000000000 */
[----:B------:R0:W-:Y:S01]  /*d460*/  STL [R1+0x94], R25 ;  /* 0x0000941901007387 */ /* 0x0001e20000100800 */
[C---:B------:R-:W-:Y:S02]  /*d470*/  ISETP.GT.U32.AND P4, PT, R23.reuse, R26, PT ;  /* 0x0000001a1700720c */ /* 0x040fe40003f84070 */
[----:B------:R-:W-:Y:S01]  /*d480*/  ISETP.GT.U32.AND P3, PT, R23, R9, PT ;  /* 0x000000091700720c */ /* 0x000fe20003f64070 */
[----:B------:R-:W-:-:S04]  /*d490*/  IMAD.HI.U32 R24, R3, R17, RZ ;  /* 0x0000001103187227 */ /* 0x000fc800078e00ff */
[----:B0-----:R-:W-:Y:S02]  /*d4a0*/  IMAD.MOV.U32 R25, RZ, RZ, R6 ;  /* 0x000000ffff197224 */ /* 0x001fe400078e0006 */
[----:B------:R-:W-:-:S04]  /*d4b0*/  IMAD.MOV.U32 R6, RZ, RZ, R21 ;  /* 0x000000ffff067224 */ /* 0x000fc800078e0015 */
[----:B------:R-:W-:Y:S02]  /*d4c0*/  IMAD R22, R6, R27, RZ ;  /* 0x0000001b06167224 */ /* 0x000fe400078e02ff */
[----:B------:R-:W-:Y:S02]  /*d4d0*/  IMAD.MOV.U32 R6, RZ, RZ, RZ ;  /* 0x000000ffff067224 */ /* 0x000fe400078e00ff */
[----:B------:R-:W-:Y:S01]  /*d4e0*/  @!P0 IMAD.MOV R25, RZ, RZ, -R25 ;  /* 0x000000ffff198224 */ /* 0x000fe200078e0a19 */
[C---:B------:R-:W-:Y:S01]  /*d4f0*/  ISETP.GT.U32.AND P0, PT, R23.reuse, R12, PT ;  /* 0x0000000c1700720c */ /* 0x040fe20003f04070 */
[----:B------:R-:W-:Y:S01]  /*d500*/  IMAD.MOV R24, RZ, RZ, -R24 ;  /* 0x000000ffff187224 */ /* 0x000fe200078e0a18 */
[----:B------:R-:W-:Y:S01]  /*d510*/  ISETP.GT.U32.AND P2, PT, R23, R14, PT ;  /* 0x0000000e1700720c */ /* 0x000fe20003f44070 */
[----:B------:R-:W-:Y:S01]  /*d520*/  IMAD.HI.U32 R22, R7, R22, R6 ;  /* 0x0000001607167227 */ /* 0x000fe200078e0006 */
[----:B----4-:R-:W-:-:S03]  /*d530*/  IABS R21, R2 ;  /* 0x0000000200157213 */ /* 0x010fc60000000000 */
[----:B------:R-:W-:Y:S02]  /*d540*/  @!P6 IMAD.IADD R15, R15, 0x1, -R23 ;  /* 0x000000010f0fe824 */ /* 0x000fe400078e0a17 */
[C---:B------:R-:W-:Y:S02]  /*d550*/  IMAD R17, R23.reuse, R24, R17 ;  /* 0x0000001817117224 */ /* 0x040fe400078e0211 */
[----:B------:R-:W-:Y:S01]  /*d560*/  @!P4 IMAD.IADD R26, R26, 0x1, -R23 ;  /* 0x000000011a1ac824 */ /* 0x000fe200078e0a17 */
[----:B------:R-:W-:Y:S01]  /*d570*/  ISETP.GT.U32.AND P4, PT, R23, R15, PT ;  /* 0x0000000f1700720c */ /* 0x000fe20003f84070 */
[----:B------:R-:W-:-:S04]  /*d580*/  IMAD.HI.U32 R7, R22, R21, RZ ;  /* 0x0000001516077227 */ /* 0x000fc800078e00ff */
[----:B------:R-:W-:Y:S01]  /*d590*/  @!P3 IMAD.IADD R9, R9, 0x1, -R23 ;  /* 0x000000010909b824 */ /* 0x000fe200078e0a17 */
[C---:B------:R-:W-:Y:S01]  /*d5a0*/  ISETP.GT.U32.AND P3, PT, R23.reuse, R17, PT ;  /* 0x000000111700720c */ /* 0x040fe20003f64070 */
[----:B------:R-:W-:Y:S02]  /*d5b0*/  IMAD.MOV R7, RZ, RZ, -R7 ;  /* 0x000000ffff077224 */ /* 0x000fe400078e0a07 */
[--C-:B------:R-:W-:Y:S01]  /*d5c0*/  @!P0 IMAD.IADD R12, R12, 0x1, -R23.reuse ;  /* 0x000000010c0c8824 */ /* 0x100fe200078e0a17 */
[----:B------:R-:W-:Y:S01]  /*d5d0*/  ISETP.GT.U32.AND P0, PT, R23, R18, PT ;  /* 0x000000121700720c */ /* 0x000fe20003f04070 */
[----:B------:R-:W-:Y:S02]  /*d5e0*/  @!P2 IMAD.IADD R14, R14, 0x1, -R23 ;  /* 0x000000010e0ea824 */ /* 0x000fe400078e0a17 */
[----:B------:R-:W-:Y:S02]  /*d5f0*/  IMAD R24, R27, R7, R21 ;  /* 0x000000071b187224 */ /* 0x000fe400078e0215 */
[----:B------:R-:W-:Y:S01]  /*d600*/  @!P4 IMAD.IADD R15, R15, 0x1, -R23 ;  /* 0x000000010f0fc824 */ /* 0x000fe200078e0a17 */
[----:B------:R-:W-:-:S02]  /*d610*/  ISETP.GT.U32.AND P2, PT, R23, R14, PT ;  /* 0x0000000e1700720c */ /* 0x000fc40003f44070 */
[----:B------:R-:W-:Y:S01]  /*d620*/  ISETP.GT.U32.AND P4, PT, R27, R24, PT ;  /* 0x000000181b00720c */ /* 0x000fe20003f84070 */
[--C-:B------:R-:W-:Y:S02]  /*d630*/  @!P3 IMAD.IADD R17, R17, 0x1, -R23.reuse ;  /* 0x000000011111b824 */ /* 0x100fe400078e0a17 */
[----:B------:R-:W-:Y:S02]  /*d640*/  IMAD.MOV.U32 R6, RZ, RZ, R0 ;  /* 0x000000ffff067224 */ /* 0x000fe400078e0000 */
[----:B------:R-:W-:Y:S01]  /*d650*/  @!P0 IMAD.IADD R18, R18, 0x1, -R23 ;  /* 0x0000000112128824 */ /* 0x000fe200078e0a17 */
[C---:B------:R-:W-:Y:S01]  /*d660*/  ISETP.GT.U32.AND P0, PT, R23.reuse, R17, PT ;  /* 0x000000111700720c */ /* 0x040fe20003f04070 */
[----:B------:R-:W-:Y:S01]  /*d670*/  @!P5 IMAD.MOV R6, RZ, RZ, -R6 ;  /* 0x000000ffff06d224 */ /* 0x000fe200078e0a06 */
[----:B------:R-:W-:-:S03]  /*d680*/  ISETP.GT.U32.AND P5, PT, R23, R26, PT ;  /* 0x0000001a1700720c */ /* 0x000fc60003fa4070 */
[----:B------:R-:W-:Y:S01]  /*d690*/  @!P2 IMAD.IADD R14, R14, 0x1, -R23 ;  /* 0x000000010e0ea824 */ /* 0x000fe200078e0a17 */
[----:B------:R-:W-:Y:S01]  /*d6a0*/  ISETP.GE.AND P2, PT, R16, RZ, PT ;  /* 0x000000ff1000720c */ /* 0x000fe20003f46270 */
[----:B------:R-:W-:Y:S01]  /*d6b0*/  @!P4 IMAD.IADD R24, R24, 0x1, -R27 ;  /* 0x000000011818c824 */ /* 0x000fe200078e0a1b */
[----:B------:R-:W-:Y:S02]  /*d6c0*/  LOP3.LUT R16, R5, 0x1e, RZ, 0xfc, !PT ;  /* 0x0000001e05107812 */ /* 0x000fe400078efcff */
[----:B------:R-:W-:Y:S02]  /*d6d0*/  ISETP.GE.AND P3, PT, R20, RZ, PT ;  /* 0x000000ff1400720c */ /* 0x000fe40003f66270 */
[----:B------:R-:W-:Y:S02]  /*d6e0*/  IABS R20, R16 ;  /* 0x0000001000147213 */ /* 0x000fe40000000000 */
[----:B------:R-:W-:Y:S01]  /*d6f0*/  ISETP.GT.U32.AND P4, PT, R27, R24, PT ;  /* 0x000000181b00720c */ /* 0x000fe20003f84070 */
[----:B------:R-:W-:Y:S01]  /*d700*/  @!P0 IMAD.IADD R17, R17, 0x1, -R23 ;  /* 0x0000000111118824 */ /* 0x000fe200078e0a17 */
[----:B------:R-:W-:Y:S01]  /*d710*/  ISETP.GE.AND P0, PT, R4, RZ, PT ;  /* 0x000000ff0400720c */ /* 0x000fe20003f06270 */
[----:B------:R-:W-:Y:S01]  /*d720*/  IMAD.HI.U32 R4, R3, R20, RZ ;  /* 0x0000001403047227 */ /* 0x000fe200078e00ff */
[----:B------:R0:W-:Y:S01]  /*d730*/  STL [R1+0x1650], R2 ;  /* 0x0016500201007387 */ /* 0x0001e20000100800 */
[----:B------:R-:W-:-:S02]  /*d740*/  LOP3.LUT R28, R5, 0x1a, RZ, 0xfc, !PT ;  /* 0x0000001a051c7812 */ /* 0x000fc400078efcff */
[----:B------:R-:W-:Y:S02]  /*d750*/  @!P1 IMAD.MOV R8, RZ, RZ, -R8 ;  /* 0x000000ffff089224 */ /* 0x000fe400078e0a08 */
[----:B------:R-:W-:Y:S02]  /*d760*/  @!P5 IMAD.IADD R26, R26, 0x1, -R23 ;  /* 0x000000011a1ad824 */ /* 0x000fe400078e0a17 */
[----:B------:R-:W-:Y:S01]  /*d770*/  IMAD.MOV R4, RZ, RZ, -R4 ;  /* 0x000000ffff047224 */ /* 0x000fe200078e0a04 */
[----:B------:R1:W-:Y:S01]  /*d780*/  STL [R1], R25 ;  /* 0x0000001901007387 */ /* 0x0003e20000100800 */
[----:B------:R-:W-:Y:S01]  /*d790*/  @!P2 IMAD.MOV R9, RZ, RZ, -R9 ;  /* 0x000000ffff09a224 */ /* 0x000fe200078e0a09 */
[C---:B------:R-:W-:Y:S02]  /*d7a0*/  LOP3.LUT R0, R5.reuse, 0x1c, RZ, 0xfc, !PT ;  /* 0x0000001c05007812 */ /* 0x040fe400078efcff */
[----:B0-----:R-:W-:Y:S01]  /*d7b0*/  LOP3.LUT R2, R5, 0x16, RZ, 0xfc, !PT ;  /* 0x0000001605027812 */ /* 0x001fe200078efcff */
[----:B------:R-:W-:Y:S01]  /*d7c0*/  STL [R1+0x1760], R6 ;  /* 0x0017600601007387 */ /* 0x000fe20000100800 */
[----:B------:R-:W-:Y:S01]  /*d7d0*/  IMAD R20, R23, R4, R20 ;  /* 0x0000000417147224 */ /* 0x000fe200078e0214 */
[----:B------:R-:W-:Y:S01]  /*d7e0*/  IABS R21, R28 ;  /* 0x0000001c00157213 */ /* 0x000fe20000000000 */
[----:B------:R-:W-:Y:S01]  /*d7f0*/  @!P4 IMAD.IADD R24, R24, 0x1, -R27 ;  /* 0x000000011818c824 */ /* 0x000fe200078e0a1b */
[----:B------:R-:W-:Y:S01]  /*d800*/  STL [R1+0x1764], R8 ;  /* 0x0017640801007387 */ /* 0x000fe20000100800 */
[----:B-1----:R-:W-:-:S02]  /*d810*/  LOP3.LUT R25, R5, 0x14, RZ, 0xfc, !PT ;  /* 0x0000001405197812 */ /* 0x002fc400078efcff */
[----:B------:R-:W-:Y:S01]  /*d820*/  IABS R22, R0 ;  /* 0x0000000000167213 */ /* 0x000fe20000000000 */
[----:B------:R-:W-:Y:S01]  /*d830*/  STL [R1+0x180c], R26 ;  /* 0x00180c1a01007387 */ /* 0x000fe20000100800 */
[----:B------:R-:W-:-:S03]  /*d840*/  ISETP.GT.U32.AND P4, PT, R23, R20, PT ;  /* 0x000000141700720c */ /* 0x000fc60003f84070 */
[----:B------:R-:W-:Y:S01]  /*d850*/  STL [R1+0x1768], R9 ;  /* 0x0017680901007387 */ /* 0x000fe20000100800 */
[----:B------:R-:W-:-:S03]  /*d860*/  ISETP.GE.AND P6, PT, R19, RZ, PT ;  /* 0x000000ff1300720c */ /* 0x000fc60003fc6270 */
[----:B------:R-:W-:Y:S01]  /*d870*/  STL [R1+0x50], R2 ;  /* 0x0000500201007387 */ /* 0x000fe20000100800 */
[----:B------:R-:W-:-:S03]  /*d880*/  IMAD.HI.U32 R7, R3, R22, RZ ;  /* 0x0000001603077227 */ /* 0x000fc600078e00ff */
[----:B------:R-:W-:Y:S04]  /*d890*/  STL [R1+0x4c], R25 ;  /* 0x00004c1901007387 */ /* 0x000fe80000100800 */
[----:B------:R0:W-:Y:S01]  /*d8a0*/  STL [R1+0x580], R24 ;  /* 0x0005801801007387 */ /* 0x0001e20000100800 */
[----:B------:R-:W-:Y:S01]  /*d8b0*/  ISETP.GT.U32.AND P1, PT, R23, R18, PT ;  /* 0x000000121700720c */ /* 0x000fe20003f24070 */
[----:B------:R-:W-:Y:S02]  /*d8c0*/  IMAD.MOV R7, RZ, RZ, -R7 ;  /* 0x000000ffff077224 */ /* 0x000fe400078e0a07 */
[----:B------:R-:W-:Y:S02]  /*d8d0*/  @!P3 IMAD.MOV R12, RZ, RZ, -R12 ;  /* 0x000000ffff0cb224 */ /* 0x000fe400078e0a0c */
[----:B0-----:R-:W-:Y:S01]  /*d8e0*/  IMAD.HI.U32 R24, R3, R21, RZ ;  /* 0x0000001503187227 */ /* 0x001fe200078e00ff */
[----:B------:R-:W-:-:S03]  /*d8f0*/  ISETP.GE.AND P3, PT, R0, RZ, PT ;  /* 0x000000ff0000720c */ /* 0x000fc60003f66270 */
[----:B------:R-:W-:Y:S01]  /*d900*/  IMAD.MOV R24, RZ, RZ, -R24 ;  /* 0x000000ffff187224 */ /* 0x000fe200078e0a18 */
[----:B------:R-:W-:Y:S01]  /*d910*/  LOP3.LUT R29, R5, 0x18, RZ, 0xfc, !PT ;  /* 0x00000018051d7812 */ /* 0x000fe200078efcff */
[C---:B------:R-:W-:Y:S02]  /*d920*/  IMAD R22, R23.reuse, R7, R22 ;  /* 0x0000000717167224 */ /* 0x040fe400078e0216 */
[C---:B------:R-:W-:Y:S01]  /*d930*/  IMAD R0, R23.reuse, R24, R21 ;  /* 0x0000001817007224 */ /* 0x040fe200078e0215 */
[----:B------:R-:W-:Y:S01]  /*d940*/  ISETP.GE.AND P5, PT, R10, RZ, PT ;  /* 0x000000ff0a00720c */ /* 0x000fe20003fa6270 */
[----:B------:R-:W-:Y:S01]  /*d950*/  @!P4 IMAD.IADD R20, R20, 0x1, -R23 ;  /* 0x000000011414c824 */ /* 0x000fe200078e0a17 */
[----:B------:R-:W-:Y:S01]  /*d960*/  IABS R4, R29 ;  /* 0x0000001d00047213 */ /* 0x000fe20000000000 */
[----:B------:R-:W-:Y:S01]  /*d970*/  @!P6 IMAD.MOV R11, RZ, RZ, -R11 ;  /* 0x000000ffff0be224 */ /* 0x000fe200078e0a0b */
[----:B------:R-:W-:Y:S02]  /*d980*/  IABS R10, R25 ;  /* 0x00000019000a7213 */ /* 0x000fe40000000000 */
[----:B------:R-:W-:-:S02]  /*d990*/  ISETP.GT.U32.AND P4, PT, R23, R0, PT ;  /* 0x000000001700720c */ /* 0x000fc40003f84070 */
[----:B------:R-:W-:Y:S01]  /*d9a0*/  ISETP.GT.U32.AND P6, PT, R23, R22, PT ;  /* 0x000000161700720c */ /* 0x000fe20003fc4070 */
[----:B------:R-:W-:Y:S01]  /*d9b0*/  @!P1 IMAD.IADD R18, R18, 0x1, -R23 ;  /* 0x0000000112129824 */ /* 0x000fe200078e0a17 */
[----:B------:R-:W-:Y:S01]  /*d9c0*/  ISETP.GE.AND P1, PT, R13, RZ, PT ;  /* 0x000000ff0d00720c */ /* 0x000fe20003f26270 */
[----:B------:R-:W-:Y:S01]  /*d9d0*/  IMAD.HI.U32 R19, R3, R4, RZ ;  /* 0x0000000403137227 */ /* 0x000fe200078e00ff */
[----:B------:R-:W-:-:S03]  /*d9e0*/  IABS R7, R2 ;  /* 0x0000000200077213 */ /* 0x000fc60000000000 */
[----:B------:R-:W-:Y:S01]  /*d9f0*/  IMAD.HI.U32 R13, R3, R10, RZ ;  /* 0x0000000a030d7227 */ /* 0x000fe200078e00ff */
[----:B------:R-:W-:Y:S02]  /*da00*/  ISETP.GE.AND P2, PT, R16, RZ, PT ;  /* 0x000000ff1000720c */ /* 0x000fe40003f46270 */
[----:B------:R-:W-:Y:S01]  /*da10*/  LOP3.LUT R6, R5, 0x12, RZ, 0xfc, !PT ;  /* 0x0000001205067812 */ /* 0x000fe200078efcff */
[----:B------:R-:W-:Y:S02]  /*da20*/  IMAD.MOV R19, RZ, RZ, -R19 ;  /* 0x000000ffff137224 */ /* 0x000fe400078e0a13 */
[----:B------:R-:W-:Y:S02]  /*da30*/  IMAD.MOV R13, RZ, RZ, -R13 ;  /* 0x000000ffff0d7224 */ /* 0x000fe400078e0a0d */
[----:B------:R-:W-:-:S04]  /*da40*/  IMAD.HI.U32 R16, R3, R7, RZ ;  /* 0x0000000703107227 */ /* 0x000fc800078e00ff */
[C---:B------:R-:W-:Y:S02]  /*da50*/  IMAD R4, R23.reuse, R19, R4 ;  /* 0x0000001317047224 */ /* 0x040fe400078e0204 */
[C---:B------:R-:W-:Y:S01]  /*da60*/  IMAD R10, R23.reuse, R13, R10 ;  /* 0x0000000d170a7224 */ /* 0x040fe200078e020a */
[----:B------:R-:W-:Y:S01]  /*da70*/  IABS R13, R6 ;  /* 0x00000006000d7213 */ /* 0x000fe20000000000 */
[--C-:B------:R-:W-:Y:S02]  /*da80*/  @!P4 IMAD.IADD R0, R0, 0x1, -R23.reuse ;  /* 0x000000010000c824 */ /* 0x100fe400078e0a17 */
[----:B------:R-:W-:Y:S02]  /*da90*/  IMAD.MOV R16, RZ, RZ, -R16 ;  /* 0x000000ffff107224 */ /* 0x000fe400078e0a10 */
[----:B------:R-:W-:Y:S01]  /*daa0*/  @!P6 IMAD.IADD R22, R22, 0x1, -R23 ;  /* 0x000000011616e824 */ /* 0x000fe200078e0a17 */
[C---:B------:R-:W-:Y:S01]  /*dab0*/  ISETP.GT.U32.AND P6, PT, R23.reuse, R4, PT ;  /* 0x000000041700720c */ /* 0x040fe20003fc4070 */
[----:B------:R-:W-:Y:S01]  /*dac0*/  @!P5 IMAD.MOV R15, RZ, RZ, -R15 ;  /* 0x000000ffff0fd224 */ /* 0x000fe200078e0a0f */
[C---:B------:R-:W-:Y:S01]  /*dad0*/  ISETP.GT.U32.AND P5, PT, R23.reuse, R0, PT ;  /* 0x000000001700720c */ /* 0x040fe20003fa4070 */
[C---:B------:R-:W-:Y:S01]  /*dae0*/  IMAD R7, R23.reuse, R16, R7 ;  /* 0x0000001017077224 */ /* 0x040fe200078e0207 */
[----:B------:R-:W-:Y:S01]  /*daf0*/  ISETP.GT.U32.AND P4, PT, R23, R22, PT ;  /* 0x000000161700720c */ /* 0x000fe20003f84070 */
[----:B------:R-:W-:Y:S01]  /*db00*/  IMAD.HI.U32 R16, R3, R13, RZ ;  /* 0x0000000d03107227 */ /* 0x000fe200078e00ff */
[----:B------:R-:W-:-:S03]  /*db10*/  LOP3.LUT R2, R5, 0x10, RZ, 0xfc, !PT ;  /* 0x0000001005027812 */ /* 0x000fc600078efcff */
[----:B------:R-:W-:Y:S01]  /*db20*/  IMAD.MOV R16, RZ, RZ, -R16 ;  /* 0x000000ffff107224 */ /* 0x000fe200078e0a10 */
[----:B------:R-:W-:Y:S02]  /*db30*/  IABS R25, R2 ;  /* 0x0000000200197213 */ /* 0x000fe40000000000 */
[----:B------:R-:W-:Y:S01]  /*db40*/  LOP3.LUT R8, R5, 0xe, RZ, 0xfc, !PT ;  /* 0x0000000e05087812 */ /* 0x000fe200078efcff */
[----:B------:R-:W-:Y:S01]  /*db50*/  IMAD R13, R23, R16, R13 ;  /* 0x00000010170d7224 */ /* 0x000fe200078e020d */
[----:B------:R-:W-:Y:S01]  /*db60*/  LOP3.LUT R26, R5, 0xc, RZ, 0xfc, !PT ;  /* 0x0000000c051a7812 */ /* 0x000fe200078efcff */
[----:B------:R-:W-:Y:S01]  /*db70*/  IMAD.HI.U32 R16, R3, R25, RZ ;  /* 0x0000001903107227 */ /* 0x000fe200078e00ff */
[----:B------:R-:W-:Y:S02]  /*db80*/  IABS R19, R8 ;  /* 0x0000000800137213 */ /* 0x000fe40000000000 */
[----:B------:R-:W-:Y:S01]  /*db90*/  IABS R21, R26 ;  /* 0x0000001a00157213 */ /* 0x000fe20000000000 */
[----:B------:R-:W-:-:S02]  /*dba0*/  @!P6 IMAD.IADD R4, R4, 0x1, -R23 ;  /* 0x000000010404e824 */ /* 0x000fc400078e0a17 */
[--C-:B------:R-:W-:Y:S01]  /*dbb0*/  @!P5 IMAD.IADD R0, R0, 0x1, -R23.reuse ;  /* 0x000000010000d824 */ /* 0x100fe200078e0a17 */
[C---:B------:R-:W-:Y:S01]  /*dbc0*/  ISETP.GT.U32.AND P5, PT, R23.reuse, R13, PT ;  /* 0x0000000d1700720c */ /* 0x040fe20003fa4070 */
[----:B------:R-:W-:Y:S01]  /*dbd0*/  @!P4 IMAD.IADD R22, R22, 0x1, -R23 ;  /* 0x000000011616c824 */ /* 0x000fe200078e0a17 */
[C---:B------:R-:W-:Y:S01]  /*dbe0*/  ISETP.GT.U32.AND P4, PT, R23.reuse, R10, PT ;  /* 0x0000000a1700720c */ /* 0x040fe20003f84070 */
[----:B------:R-:W-:Y:S01]  /*dbf0*/  IMAD.MOV R16, RZ, RZ, -R16 ;  /* 0x000000ffff107224 */ /* 0x000fe200078e0a10 */
[----:B------:R-:W-:Y:S01]  /*dc00*/  ISETP.GT.U32.AND P6, PT, R23, R4, PT ;  /* 0x000000041700720c */ /* 0x000fe20003fc4070 */
[C---:B------:R-:W-:Y:S01]  /*dc10*/  IMAD.HI.U32 R24, R3.reuse, R19, RZ ;  /* 0x0000001303187227 */ /* 0x040fe200078e00ff */
[----:B------:R0:W-:Y:S03]  /*dc20*/  STL [R1+0x176c], R11 ;  /* 0x00176c0b01007387 */ /* 0x0001e60000100800 */
[----:B------:R-:W-:Y:S01]  /*dc30*/  IMAD.HI.U32 R27, R3, R21, RZ ;  /* 0x00000015031b7227 */ /* 0x000fe200078e00ff */
[----:B------:R1:W-:Y:S03]  /*dc40*/  STL [R1+0x1770], R12 ;  /* 0x0017700c01007387 */ /* 0x0003e60000100800 */
[----:B------:R-:W-:-:S02]  /*dc50*/  IMAD R16, R23, R16, R25 ;  /* 0x0000001017107224 */ /* 0x000fc400078e0219 */
[----:B------:R-:W-:Y:S02]  /*dc60*/  IMAD.MOV R25, RZ, RZ, -R24 ;  /* 0x000000ffff197224 */ /* 0x000fe400078e0a18 */
[----:B------:R-:W-:Y:S01]  /*dc70*/  IMAD.MOV R24, RZ, RZ, -R27 ;  /* 0x000000ffff187224 */ /* 0x000fe200078e0a1b */
[C---:B0-----:R-:W-:Y:S02]  /*dc80*/  LOP3.LUT R11, R5.reuse, 0x8, RZ, 0xfc, !PT ;  /* 0x00000008050b7812 */ /* 0x041fe400078efcff */
[C---:B-1----:R-:W-:Y:S01]  /*dc90*/  LOP3.LUT R12, R5.reuse, 0xa, RZ, 0xfc, !PT ;  /* 0x0000000a050c7812 */ /* 0x042fe200078efcff */
[----:B------:R0:W-:Y:S01]  /*dca0*/  STL [R1+0x44], R6 ;  /* 0x0000440601007387 */ /* 0x0001e20000100800 */
[----:B------:R-:W-:Y:S01]  /*dcb0*/  LOP3.LUT R9, R5, 0x6, RZ, 0xfc, !PT ;  /* 0x0000000605097812 */ /* 0x000fe200078efcff */
[----:B------:R-:W-:Y:S01]  /*dcc0*/  IMAD R21, R23, R24, R21 ;  /* 0x0000001817157224 */ /* 0x000fe200078e0215 */
[----:B------:R-:W-:Y:S01]  /*dcd0*/  IABS R24, R12 ;  /* 0x0000000c00187213 */ /* 0x000fe20000000000 */
[----:B------:R1:W-:Y:S01]  /*dce0*/  STL [R1+0x40], R2 ;  /* 0x0000400201007387 */ /* 0x0003e20000100800 */
[----:B------:R-:W-:-:S02]  /*dcf0*/  @!P0 IMAD.MOV R14, RZ, RZ, -R14 ;  /* 0x000000ffff0e8224 */ /* 0x000fc400078e0a0e */
[----:B------:R-:W-:Y:S01]  /*dd00*/  IMAD R19, R23, R25, R19 ;  /* 0x0000001917137224 */ /* 0x000fe200078e0213 */
[----:B------:R-:W-:Y:S01]  /*dd10*/  IABS R25, R11 ;  /* 0x0000000b00197213 */ /* 0x000fe20000000000 */
[--C-:B------:R-:W-:Y:S01]  /*dd20*/  @!P5 IMAD.IADD R13, R13, 0x1, -R23.reuse ;  /* 0x000000010d0dd824 */ /* 0x100fe200078e0a17 */
[C---:B0-----:R-:W-:Y:S01]  /*dd30*/  LOP3.LUT R6, R5.reuse, 0x4, RZ, 0xfc, !PT ;  /* 0x0000000405067812 */ /* 0x041fe200078efcff */
[--C-:B------:R-:W-:Y:S01]  /*dd40*/  @!P4 IMAD.IADD R10, R10, 0x1, -R23.reuse ;  /* 0x000000010a0ac824 */ /* 0x100fe200078e0a17 */
[C---:B------:R-:W-:Y:S02]  /*dd50*/  ISETP.GE.AND P5, PT, R5.reuse, RZ, PT ;  /* 0x000000ff0500720c */ /* 0x040fe40003fa6270 */
[----:B-1----:R-:W-:Y:S02]  /*dd60*/  LOP3.LUT R2, R5, 0x2, RZ, 0xfc, !PT ;  /* 0x0000000205027812 */ /* 0x002fe400078efcff */
[----:B------:R-:W-:Y:S02]  /*dd70*/  ISETP.GE.AND P4, PT, R29, RZ, PT ;  /* 0x000000ff1d00720c */ /* 0x000fe40003f86270 */
[----:B------:R-:W-:Y:S01]  /*dd80*/  IABS R5, R9 ;  /* 0x0000000900057213 */ /* 0x000fe20000000000 */
[----:B------:R0:W-:Y:S01]  /*dd90*/  STL [R1+0x1810], R8 ;  /* 0x0018100801007387 */ /* 0x0001e20000100800 */
[----:B------:R-:W-:Y:S01]  /*dda0*/  IABS R29, R6 ;  /* 0x00000006001d7213 */ /* 0x000fe20000000000 */
[----:B------:R-:W-:Y:S01]  /*ddb0*/  @!P6 IMAD.IADD R4, R4, 0x1, -R23 ;  /* 0x000000010404e824 */ /* 0x000fe200078e0a17 */
[----:B------:R-:W-:Y:S01]  /*ddc0*/  ISETP.GE.AND P6, PT, R28, RZ, PT ;  /* 0x000000ff1c00720c */ /* 0x000fe20003fc6270 */
[----:B------:R1:W-:Y:S01]  /*ddd0*/  STL [R1+0x1774], R14 ;  /* 0x0017740e01007387 */ /* 0x0003e20000100800 */
[----:B------:R-:W-:-:S03]  /*dde0*/  IMAD.HI.U32 R27, R3, R24, RZ ;  /* 0x00000018031b7227 */ /* 0x000fc600078e00ff */
[----:B------:R2:W-:Y:S01]  /*ddf0*/  STL [R1+0x1778], R15 ;  /* 0x0017780f01007387 */ /* 0x0005e20000100800 */
[----:B------:R-:W-:Y:S01]  /*de00*/  IMAD.HI.U32 R28, R3, R25, RZ ;  /* 0x00000019031c7227 */ /* 0x000fe200078e00ff */
[----:B0-----:R-:W-:-:S03]  /*de10*/  IABS R8, R2 ;  /* 0x0000000200087213 */ /* 0x001fc60000000000 */
[----:B------:R-:W-:Y:S02]  /*de20*/  IMAD.MOV R27, RZ, RZ, -R27 ;  /* 0x000000ffff1b7224 */ /* 0x000fe400078e0a1b */
[----:B-1----:R-:W-:-:S04]  /*de30*/  IMAD.HI.U32 R14, R3, R29, RZ ;  /* 0x0000001d030e7227 */ /* 0x002fc800078e00ff */
[----:B--2---:R-:W-:-:S04]  /*de40*/  IMAD.HI.U32 R15, R3, R5, RZ ;  /* 0x00000005030f7227 */ /* 0x004fc800078e00ff */
[----:B------:R-:W-:Y:S02]  /*de50*/  IMAD.MOV R28, RZ, RZ, -R28 ;  /* 0x000000ffff1c7224 */ /* 0x000fe400078e0a1c */
[----:B------:R-:W-:Y:S02]  /*de60*/  IMAD.MOV R15, RZ, RZ, -R15 ;  /* 0x000000ffff0f7224 */ /* 0x000fe400078e0a0f */
[----:B------:R-:W-:Y:S02]  /*de70*/  IMAD.MOV R14, RZ, RZ, -R14 ;  /* 0x000000ffff0e7224 */ /* 0x000fe400078e0a0e */
[----:B------:R-:W-:Y:S02]  /*de80*/  IMAD R24, R23, R27, R24 ;  /* 0x0000001b17187224 */ /* 0x000fe400078e0218 */
[----:B------:R-:W-:-:S04]  /*de90*/  IMAD.HI.U32 R27, R3, R8, RZ ;  /* 0x00000008031b7227 */ /* 0x000fc800078e00ff */
[C---:B------:R-:W-:Y:S02]  /*dea0*/  IMAD R3, R23.reuse, R28, R25 ;  /* 0x0000001c17037224 */ /* 0x040fe400078e0219 */
[C---:B------:R-:W-:Y:S01]  /*deb0*/  IMAD R5, R23.reuse, R15, R5 ;  /* 0x0000000f17057224 */ /* 0x040fe200078e0205 */
[----:B------:R-:W2:Y:S01]  /*dec0*/  LDL.LU R28, [R1+0x50] ;  /* 0x00005000011c7983 */ /* 0x000ea20000300800 */
[----:B------:R-:W-:-:S03]  /*ded0*/  IMAD R29, R23, R14, R29 ;  /* 0x0000000e171d7224 */ /* 0x000fc600078e021d */
[----:B------:R-:W3:Y:S04]  /*dee0*/  LDL.LU R15, [R1+0x4c] ;  /* 0x00004c00010f7983 */ /* 0x000ee80000300800 */
[----:B------:R-:W4:Y:S01]  /*def0*/  LDL.LU R14, [R1+0x44] ;  /* 0x00004400010e7983 */ /* 0x000f220000300800 */
[C---:B------:R-:W-:Y:S01]  /*df00*/  ISETP.GT.U32.AND P0, PT, R23.reuse, R20, PT ;  /* 0x000000141700720c */ /* 0x040fe20003f04070 */
[----:B------:R-:W-:Y:S02]  /*df10*/  @!P1 IMAD.MOV R17, RZ, RZ, -R17 ;  /* 0x000000ffff119224 */ /* 0x000fe400078e0a11 */
[----:B------:R-:W-:Y:S01]  /*df20*/  @!P5 IMAD.MOV R18, RZ, RZ, -R18 ;  /* 0x000000ffff12d224 */ /* 0x000fe200078e0a12 */
[----:B------:R-:W2:Y:S09]  /*df30*/  LDL.LU R25, [R1+0x40] ;  /* 0x0000400001197983 */ /* 0x000eb20000300800 */
[----:B------:R-:W-:Y:S01]  /*df40*/  @!P0 IMAD.IADD R20, R20, 0x1, -R23 ;  /* 0x0000000114148824 */ /* 0x000fe200078e0a17 */
[----:B------:R-:W-:-:S13]  /*df50*/  ISETP.GT.U32.AND P0, PT, R23, R7, PT ;  /* 0x000000071700720c */ /* 0x000fda0003f04070 */
[----:B------:R-:W-:Y:S01]  /*df60*/  @!P0 IMAD.IADD R7, R7, 0x1, -R23 ;  /* 0x0000000107078824 */ /* 0x000fe200078e0a17 */
[----:B------:R-:W-:Y:S01]  /*df70*/  ISETP.GT.U32.AND P0, PT, R23, R16, PT ;  /* 0x000000101700720c */ /* 0x000fe20003f04070 */
[----:B------:R-:W-:-:S12]  /*df80*/  @!P2 IMAD.MOV R20, RZ, RZ, -R20 ;  /* 0x000000ffff14a224 */ /* 0x000fd800078e0a14 */
[----:B------:R-:W-:Y:S01]  /*df90*/  @!P0 IMAD.IADD R16, R16, 0x1, -R23 ;  /* 0x0000000110108824 */ /* 0x000fe200078e0a17 */
[----:B------:R-:W-:Y:S01]  /*dfa0*/  ISETP.GT.U32.AND P0, PT, R23, R19, PT ;  /* 0x000000131700720c */ /* 0x000fe20003f04070 */
[----:B------:R-:W-:Y:S01]  /*dfb0*/  @!P3 IMAD.MOV R22, RZ, RZ, -R22 ;  /* 0x000000ffff16b224 */ /* 0x000fe200078e0a16 */
[----:B------:R-:W-:Y:S01]  /*dfc0*/  STL [R1+0x177c], R17 ;  /* 0x00177c1101007387 */ /* 0x000fe20000100800 */
[----:B------:R-:W-:Y:S02]  /*dfd0*/  @!P6 IMAD.MOV R0, RZ, RZ, -R0 ;  /* 0x000000ffff00e224 */ /* 0x000fe400078e0a00 */
[----:B------:R-:W-:Y:S01]  /*dfe0*/  IMAD.MOV R27, RZ, RZ, -R27 ;  /* 0x000000ffff1b7224 */ /* 0x000fe200078e0a1b */
[----:B------:R-:W-:Y:S04]  /*dff0*/  STL [R1+0x1780], R18 ;  /* 0x0017801201007387 */ /* 0x000fe80000100800 */
[----:B------:R-:W-:Y:S03]  /*e000*/  STL [R1+0x1784], R20 ;  /* 0x0017841401007387 */ /* 0x000fe60000100800 */
[----:B------:R-:W-:Y:S01]  /*e010*/  @!P0 IMAD.IADD R19, R19, 0x1, -R23 ;  /* 0x0000000113138824 */ /* 0x000fe200078e0a17 */
[C---:B------:R-:W-:Y:S01]  /*e020*/  ISETP.GT.U32.AND P0, PT, R23.reuse, R21, PT ;  /* 0x000000151700720c */ /* 0x040fe20003f04070 */
[----:B------:R-:W-:Y:S01]  /*e030*/  STL [R1+0x1788], R22 ;  /* 0x0017881601007387 */ /* 0x000fe20000100800 */
[----:B------:R-:W-:-:S03]  /*e040*/  IMAD R27, R23, R27, R8 ;  /* 0x0000001b171b7224 */ /* 0x000fc600078e0208 */
[----:B------:R0:W-:Y:S04]  /*e050*/  STL [R1+0x178c], R0 ;  /* 0x00178c0001007387 */ /* 0x0001e80000100800 */
[----:B------:R-:W2:Y:S04]  /*e060*/  LDL.LU R8, [R1+0x1810] ;  /* 0x0018100001087983 */ /* 0x000ea80000300800 */
[----:B------:R-:W-:Y:S02]  /*e070*/  @!P0 IMAD.IADD R21, R21, 0x1, -R23 ;  /* 0x0000000115158824 */ /* 0x000fe400078e0a17 */
[----:B------:R-:W-:Y:S01]  /*e080*/  @!P4 IMAD.MOV R4, RZ, RZ, -R4 ;  /* 0x000000ffff04c224 */ /* 0x000fe200078e0a04 */
[----:B------:R-:W-:-:S02]  /*e090*/  ISETP.GT.U32.AND P4, PT, R23, R24, PT ;  /* 0x000000181700720c */ /* 0x000fc40003f84070 */
[----:B------:R-:W-:Y:S02]  /*e0a0*/  ISETP.GT.U32.AND P5, PT, R23, R21, PT ;  /* 0x000000151700720c */ /* 0x000fe40003fa4070 */
[----:B------:R-:W-:Y:S09]  /*e0b0*/  STL [R1+0x1790], R4 ;  /* 0x0017900401007387 */ /* 0x000ff20000100800 */
[----:B------:R-:W-:-:S02]  /*e0c0*/  @!P4 IMAD.IADD R24, R24, 0x1, -R23 ;  /* 0x000000011818c824 */ /* 0x000fc400078e0a17 */
[----:B------:R-:W-:Y:S01]  /*e0d0*/  @!P5 IMAD.IADD R21, R21, 0x1, -R23 ;  /* 0x000000011515d824 */ /* 0x000fe200078e0a17 */
[----:B---3--:R-:W-:Y:S02]  /*e0e0*/  ISETP.GE.AND P5, PT, R15, RZ, PT ;  /* 0x000000ff0f00720c */ /* 0x008fe40003fa6270 */
[----:B------:R-:W3:Y:S01]  /*e0f0*/  LDL.LU R15, [R1+0x68] ;  /* 0x00006800010f7983 */ /* 0x000ee20000300800 */
[----:B----4-:R-:W-:-:S03]  /*e100*/  ISETP.GE.AND P4, PT, R14, RZ, PT ;  /* 0x000000ff0e00720c */ /* 0x010fc60003f86270 */
[----:B------:R-:W4:Y:S01]  /*e110*/  LDL.LU R14, [R1+0x3d0] ;  /* 0x0003d000010e7983 */ /* 0x000f220000300800 */
[C---:B------:R-:W-:Y:S02]  /*e120*/  ISETP.GT.U32.AND P1, PT, R23.reuse, R10, PT ;  /* 0x0000000a1700720c */ /* 0x040fe40003f24070 */
[C---:B------:R-:W-:Y:S02]  /*e130*/  ISETP.GT.U32.AND P0, PT, R23.reuse, R7, PT ;  /* 0x000000071700720c */ /* 0x040fe40003f04070 */
[----:B------:R-:W-:-:S09]  /*e140*/  ISETP.GT.U32.AND P2, PT, R23, R13, PT ;  /* 0x0000000d1700720c */ /* 0x000fd20003f44070 */
[--C-:B------:R-:W-:Y:S01]  /*e150*/  @!P1 IMAD.IADD R10, R10, 0x1, -R23.reuse ;  /* 0x000000010a0a9824 */ /* 0x100fe200078e0a17 */
[C---:B------:R-:W-:Y:S02]  /*e160*/  ISETP.GT.U32.AND P1, PT, R23.reuse, R5, PT ;  /* 0x000000051700720c */ /* 0x040fe40003f24070 */
[----:B------:R-:W-:Y:S01]  /*e170*/  ISETP.GT.U32.AND P3, PT, R23, R16, PT ;  /* 0x000000101700720c */ /* 0x000fe20003f64070 */
[--C-:B------:R-:W-:Y:S01]  /*e180*/  @!P0 IMAD.IADD R7, R7, 0x1, -R23.reuse ;  /* 0x0000000107078824 */ /* 0x100fe200078e0a17 */
[----:B------:R-:W-:Y:S01]  /*e190*/  ISETP.GT.U32.AND P0, PT, R23, R3, PT ;  /* 0x000000031700720c */ /* 0x000fe20003f04070 */
[----:B------:R-:W-:Y:S01]  /*e1a0*/  @!P2 IMAD.IADD R13, R13, 0x1, -R23 ;  /* 0x000000010d0da824 */ /* 0x000fe200078e0a17 */
[----:B------:R-:W-:-:S07]  /*e1b0*/  ISETP.GT.U32.AND P2, PT, R23, R29, PT ;  /* 0x0000001d1700720c */ /* 0x000fce0003f44070 */
[--C-:B------:R-:W-:Y:S01]  /*e1c0*/  @!P1 IMAD.IADD R5, R5, 0x1, -R23.reuse ;  /* 0x0000000105059824 */ /* 0x100fe200078e0a17 */
[----:B------:R-:W-:Y:S01]  /*e1d0*/  ISETP.GT.U32.AND P6, PT, R23, R19, PT ;  /* 0x000000131700720c */ /* 0x000fe20003fc4070 */
[--C-:B------:R-:W-:Y:S01]  /*e1e0*/  @!P3 IMAD.IADD R16, R16, 0x1, -R23.reuse ;  /* 0x000000011010b824 */ /* 0x100fe200078e0a17 */
[----:B--2---:R-:W-:Y:S01]  /*e1f0*/  ISETP.GE.AND P3, PT, R28, RZ, PT ;  /* 0x000000ff1c00720c */ /* 0x004fe20003f66270 */
[--C-:B------:R-:W-:Y:S01]  /*e200*/  @!P0 IMAD.IADD R3, R3, 0x1, -R23.reuse ;  /* 0x0000000103038824 */ /* 0x100fe200078e0a17 */
[----:B------:R-:W-:Y:S01]  /*e210*/  ISETP.GE.AND P0, PT, R25, RZ, PT ;  /* 0x000000ff1900720c */ /* 0x000fe20003f06270 */
[----:B------:R-:W-:Y:S01]  /*e220*/  @!P2 IMAD.IADD R29, R29, 0x1, -R23 ;  /* 0x000000011d1da824 */ /* 0x000fe200078e0a17 */
[----:B------:R-:W-:Y:S01]  /*e230*/  ISETP.GE.AND P2, PT, R26, RZ, PT ;  /* 0x000000ff1a00720c */ /* 0x000fe20003f46270 */
[----:B------:R-:W-:Y:S01]  /*e240*/  @!P5 IMAD.MOV R10, RZ, RZ, -R10 ;  /* 0x000000ffff0ad224 */ /* 0x000fe200078e0a0a */
[----:B------:R-:W2:Y:S01]  /*e250*/  LDL.LU R26, [R1+0x180c] ;  /* 0x00180c00011a7983 */ /* 0x000ea20000300800 */
[----:B------:R-:W-:-:S03]  /*e260*/  ISETP.GE.AND P1, PT, R8, RZ, PT ;  /* 0x000000ff0800720c */ /* 0x000fc60003f26270 */
[----:B------:R-:W1:Y:S01]  /*e270*/  S2R R8, SR_TID.X ;  /* 0x0000000000087919 */ /* 0x000e620000002100 */
[----:B------:R-:W-:Y:S02]  /*e280*/  @!P6 IMAD.IADD R19, R19, 0x1, -R23 ;  /* 0x000000011313e824 */ /* 0x000fe400078e0a17 */
[----:B------:R-:W-:Y:S02]  /*e290*/  @!P3 IMAD.MOV R7, RZ, RZ, -R7 ;  /* 0x000000ffff07b224 */ /* 0x000fe400078e0a07 */
[----:B------:R-:W-:Y:S02]  /*e2a0*/  @!P4 IMAD.MOV R13, RZ, RZ, -R13 ;  /* 0x000000ffff0dc224 */ /* 0x000fe400078e0a0d */
[----:B------:R-:W-:Y:S01]  /*e2b0*/  @!P0 IMAD.MOV R16, RZ, RZ, -R16 ;  /* 0x000000ffff108224 */ /* 0x000fe200078e0a10 */
[----:B------:R0:W-:Y:S01]  /*e2c0*/  STL [R1+0x1794], R7 ;  /* 0x0017940701007387 */ /* 0x0001e20000100800 */
[----:B------:R-:W-:Y:S02]  /*e2d0*/  @!P2 IMAD.MOV R21, RZ, RZ, -R21 ;  /* 0x000000ffff15a224 */ /* 0x000fe400078e0a15 */
[----:B------:R-:W-:Y:S01]  /*e2e0*/  @!P1 IMAD.MOV R19, RZ, RZ, -R19 ;  /* 0x000000ffff139224 */ /* 0x000fe200078e0a13 */
[----:B------:R-:W-:Y:S04]  /*e2f0*/  STL [R1+0x1798], R10 ;  /* 0x0017980a01007387 */ /* 0x000fe80000100800 */
[----:B------:R-:W-:Y:S01]  /*e300*/  STL [R1+0x179c], R13 ;  /* 0x00179c0d01007387 */ /* 0x000fe20000100800 */
[----:B-1----:R-:W-:-:S03]  /*e310*/  LOP3.LUT R28, R8, 0x20, RZ, 0xc0, !PT ;  /* 0x00000020081c7812 */ /* 0x002fc600078ec0ff */
[----:B------:R-:W-:Y:S01]  /*e320*/  STL [R1+0x17a0], R16 ;  /* 0x0017a01001007387 */ /* 0x000fe20000100800 */
[----:B0-----:R-:W-:-:S03]  /*e330*/  LOP3.LUT R0, R8, 0x1f, RZ, 0xc0, !PT ;  /* 0x0000001f08007812 */ /* 0x001fc600078ec0ff */
[----:B------:R-:W-:Y:S02]  /*e340*/  STL [R1+0x17a4], R19 ;  /* 0x0017a41301007387 */ /* 0x000fe40000100800 */
[----:B------:R-:W-:Y:S01]  /*e350*/  IMAD R7, R0, c[0x0][0x18c], RZ ;  /* 0x0000630000077a24 */ /* 0x000fe200078e02ff */
[C---:B------:R-:W-:Y:S02]  /*e360*/  ISETP.GT.U32.AND P3, PT, R23.reuse, R24, PT ;  /* 0x000000181700720c */ /* 0x040fe40003f64070 */
[----:B------:R-:W-:Y:S02]  /*e370*/  ISETP.GT.U32.AND P5, PT, R23, R3, PT ;  /* 0x000000031700720c */ /* 0x000fe40003fa4070 */
[----:B------:R-:W-:-:S09]  /*e380*/  ISETP.GE.AND P2, PT, R12, RZ, PT ;  /* 0x000000ff0c00720c */ /* 0x000fd20003f46270 */
[--C-:B------:R-:W-:Y:S01]  /*e390*/  @!P3 IMAD.IADD R24, R24, 0x1, -R23.reuse ;  /* 0x000000011818b824 */ /* 0x100fe200078e0a17 */
[----:B------:R-:W-:Y:S01]  /*e3a0*/  ISETP.GE.AND P3, PT, R11, RZ, PT ;  /* 0x000000ff0b00720c */ /* 0x000fe20003f66270 */
[----:B------:R-:W-:Y:S01]  /*e3b0*/  @!P5 IMAD.IADD R3, R3, 0x1, -R23 ;  /* 0x000000010303d824 */ /* 0x000fe200078e0a17 */
[----:B------:R-:W-:Y:S01]  /*e3c0*/  ISETP.GE.AND P5, PT, R9, RZ, PT ;  /* 0x000000ff0900720c */ /* 0x000fe20003fa6270 */
[----:B----4-:R-:W-:-:S05]  /*e3d0*/  IMAD R28, R28, 0x10, R14 ;  /* 0x000000101c1c7824 */ /* 0x010fca00078e020e */
[----:B------:R-:W-:Y:S04]  /*e3e0*/  STL [R1+0x1654], R28 ;  /* 0x0016541c01007387 */ /* 0x000fe80000100800 */
[----:B------:R-:W-:Y:S04]  /*e3f0*/  STL [R1+0x17a8], R21 ;  /* 0x0017a81501007387 */ /* 0x000fe80000100800 */
[----:B------:R-:W4:Y:S04]  /*e400*/  LDL.LU R4, [R1+0x74] ;  /* 0x0000740001047983 */ /* 0x000f280000300800 */
[----:B------:R-:W4:Y:S04]  /*e410*/  LDL.LU R0, [R1+0x64] ;  /* 0x0000640001007983 */ /* 0x000f280000300800 */
[----:B------:R-:W4:Y:S04]  /*e420*/  LDL.LU R22, [R1+0x54] ;  /* 0x0000540001167983 */ /* 0x000f280000300800 */
[----:B------:R-:W4:Y:S04]  /*e430*/  LDL.LU R20, [R1+0x48] ;  /* 0x0000480001147983 */ /* 0x000f280000300800 */
[----:B------:R-:W4:Y:S01]  /*e440*/  LDL.LU R18, [R1+0x34] ;  /* 0x0000340001127983 */ /* 0x000f220000300800 */
[----:B---3--:R-:W-:-:S03]  /*e450*/  ISETP.GE.AND P1, PT, R15, RZ, PT ;  /* 0x000000ff0f00720c */ /* 0x008fc60003f26270 */
[----:B------:R-:W3:Y:S04]  /*e460*/  LDL.LU R17, [R1+0x20] ;  /* 0x0000200001117983 */ /* 0x000ee80000300800 */
[----:B------:R-:W3:Y:S04]  /*e470*/  LDL.LU R15, [R1+0x18] ;  /* 0x00001800010f7983 */ /* 0x000ee80000300800 */
[----:B------:R-:W3:Y:S04]  /*e480*/  LDL.LU R14, [R1+0x8] ;  /* 0x00000800010e7983 */ /* 0x000ee80000300800 */
[----:B------:R-:W3:Y:S04]  /*e490*/  LDL.LU R12, [R1+0x2fc] ;  /* 0x0002fc00010c7983 */ /* 0x000ee80000300800 */
[----:B------:R-:W3:Y:S04]  /*e4a0*/  LDL.LU R11, [R1+0x3b4] ;  /* 0x0003b400010b7983 */ /* 0x000ee80000300800 */
[----:B------:R-:W3:Y:S04]  /*e4b0*/  LDL.LU R9, [R1+0x3bc] ;  /* 0x0003bc0001097983 */ /* 0x000ee80000300800 */
[----:B------:R-:W3:Y:S01]  /*e4c0*/  LDL.LU R8, [R1+0x3c0] ;  /* 0x0003c00001087983 */ /* 0x000ee20000300800 */
[----:B------:R-:W-:-:S02]  /*e4d0*/  ISETP.GT.U32.AND P6, PT, R23, R27, PT ;  /* 0x0000001b1700720c */ /* 0x000fc40003fc4070 */
[C---:B------:R-:W-:Y:S02]  /*e4e0*/  ISETP.GT.U32.AND P4, PT, R23.reuse, R5, PT ;  /* 0x000000051700720c */ /* 0x040fe40003f84070 */
[----:B------:R-:W-:-:S09]  /*e4f0*/  ISETP.GT.U32.AND P0, PT, R23, R29, PT ;  /* 0x0000001d1700720c */ /* 0x000fd20003f04070 */
[----:B------:R-:W-:-:S05]  /*e500*/  @!P6 IMAD.IADD R27, R27, 0x1, -R23 ;  /* 0x000000011b1be824 */ /* 0x000fca00078e0a17 */
[----:B------:R-:W-:Y:S01]  /*e510*/  ISETP.GT.U32.AND P6, PT, R23, R27, PT ;  /* 0x0000001b1700720c */ /* 0x000fe20003fc4070 */
[--C-:B------:R-:W-:Y:S01]  /*e520*/  @!P4 IMAD.IADD R5, R5, 0x1, -R23.reuse ;  /* 0x000000010505c824 */ /* 0x100fe200078e0a17 */
[----:B------:R-:W-:Y:S01]  /*e530*/  ISETP.GE.AND P4, PT, R6, RZ, PT ;  /* 0x000000ff0600720c */ /* 0x000fe20003f86270 */
[----:B------:R-:W-:Y:S01]  /*e540*/  @!P0 IMAD.IADD R29, R29, 0x1, -R23 ;  /* 0x000000011d1d8824 */ /* 0x000fe200078e0a17 */
[----:B------:R-:W-:Y:S01]  /*e550*/  ISETP.GE.AND P0, PT, R2, RZ, PT ;  /* 0x000000ff0200720c */ /* 0x000fe20003f06270 */
[----:B------:R-:W-:Y:S01]  /*e560*/  @!P2 IMAD.MOV R24, RZ, RZ, -R24 ;  /* 0x000000ffff18a224 */ /* 0x000fe200078e0a18 */
[----:B------:R-:W3:Y:S01]  /*e570*/  LDL.LU R6, [R1+0x3cc] ;  /* 0x0003cc0001067983 */ /* 0x000ee20000300800 */
[----:B------:R-:W-:Y:S01]  /*e580*/  @!P3 IMAD.MOV R3, RZ, RZ, -R3 ;  /* 0x000000ffff03b224 */ /* 0x000fe200078e0a03 */
[----:B------:R-:W-:Y:S01]  /*e590*/  ISETP.NE.AND P2, PT, RZ, c[0x0][0x17c], PT ;  /* 0x00005f00ff007a0c */ /* 0x000fe20003f45270 */
[----:B------:R-:W-:Y:S01]  /*e5a0*/  @!P5 IMAD.MOV R5, RZ, RZ, -R5 ;  /* 0x000000ffff05d224 */ /* 0x000fe200078e0a05 */
[----:B------:R-:W3:Y:S03]  /*e5b0*/  LDL.LU R2, [R1+0x3c4] ;  /* 0x0003c40001027983 */ /* 0x000ee60000300800 */
[----:B------:R-:W-:Y:S01]  /*e5c0*/  @!P6 IMAD.IADD R27, R27, 0x1, -R23 ;  /* 0x000000011b1be824 */ /* 0x000fe200078e0a17 */
[----:B------:R-:W-:Y:S01]  /*e5d0*/  LEA R23, P6, R7, c[0x0][0x168], 0x1 ;  /* 0x00005a0007177a11 */ /* 0x000fe200078c08ff */
[----:B------:R-:W-:Y:S01]  /*e5e0*/  STL [R1+0x17ac], R24 ;  /* 0x0017ac1801007387 */ /* 0x000fe20000100800 */
[----:B------:R-:W-:Y:S01]  /*e5f0*/  LOP3.LUT R25, RZ, c[0x0][0x17c], RZ, 0x33, !PT ;  /* 0x00005f00ff197a12 */ /* 0x000fe200078e33ff */
[----:B------:R-:W-:-:S02]  /*e600*/  @!P4 IMAD.MOV R29, RZ, RZ, -R29 ;  /* 0x000000ffff1dc224 */ /* 0x000fc400078e0a1d */
[----:B------:R-:W-:Y:S01]  /*e610*/  STL [R1+0x16b0], R23 ;  /* 0x0016b01701007387 */ /* 0x000fe20000100800 */
[----:B------:R-:W-:Y:S02]  /*e620*/  @!P0 IMAD.MOV R27, RZ, RZ, -R27 ;  /* 0x000000ffff1b8224 */ /* 0x000fe400078e0a1b */
[----:B--2---:R-:W-:Y:S01]  /*e630*/  @!P1 IMAD.MOV R26, RZ, RZ, -R26 ;  /* 0x000000ffff1a9224 */ /* 0x004fe200078e0a1a */
[----:B------:R4:W-:Y:S04]  /*e640*/  STL [R1+0x17b0], R3 ;  /* 0x0017b00301007387 */ /* 0x0009e80000100800 */
[----:B------:R-:W-:Y:S04]  /*e650*/  STL [R1+0x17b4], R5 ;  /* 0x0017b40501007387 */ /* 0x000fe80000100800 */
[----:B------:R-:W-:Y:S04]  /*e660*/  STL [R1+0x17b8], R29 ;  /* 0x0017b81d01007387 */ /* 0x000fe80000100800 */
[----:B------:R-:W-:Y:S04]  /*e670*/  STL [R1+0x17bc], R27 ;  /* 0x0017bc1b01007387 */ /* 0x000fe80000100800 */
[----:B------:R-:W-:Y:S01]  /*e680*/  STL [R1+0x17c0], R26 ;  /* 0x0017c01a01007387 */ /* 0x000fe20000100800 */
[----:B----4-:R-:W-:-:S02]  /*e690*/  SEL R3, R25, R4, !P2 ;  /* 0x0000000419037207 */ /* 0x010fc40005000000 */
[----:B------:R-:W-:-:S03]  /*e6a0*/  SEL R0, R25, R0, !P2 ;  /* 0x0000000019007207 */ /* 0x000fc60005000000 */
[----:B------:R0:W-:Y:S01]  /*e6b0*/  STL [R1+0x40c], R3 ;  /* 0x00040c0301007387 */ /* 0x0001e20000100800 */
[----:B------:R-:W-:-:S03]  /*e6c0*/  SEL R4, R25, R22, !P2 ;  /* 0x0000001619047207 */ /* 0x000fc60005000000 */
[----:B------:R1:W-:Y:S04]  /*e6d0*/  STL [R1+0x408], R0 ;  /* 0x0004080001007387 */ /* 0x0003e80000100800 */
[----:B------:R3:W-:Y:S01]  /*e6e0*/  STL [R1+0x404], R4 ;  /* 0x0004040401007387 */ /* 0x0007e20000100800 */
[C---:B0-----:R-:W-:Y:S02]  /*e6f0*/  SEL R3, R25.reuse, R20, !P2 ;  /* 0x0000001419037207 */ /* 0x041fe40005000000 */
[----:B-1----:R-:W-:-:S03]  /*e700*/  SEL R0, R25, R18, !P2 ;  /* 0x0000001219007207 */ /* 0x002fc60005000000 */
[----:B------:R0:W-:Y:S01]  /*e710*/  STL [R1+0x400], R3 ;  /* 0x0004000301007387 */ /* 0x0001e20000100800 */
[----:B---3--:R-:W-:-:S03]  /*e720*/  SEL R4, R25, R17, !P2 ;  /* 0x0000001119047207 */ /* 0x008fc60005000000 */
[----:B------:R1:W-:Y:S04]  /*e730*/  STL [R1+0x3fc], R0 ;  /* 0x0003fc0001007387 */ /* 0x0003e80000100800 */
[----:B------:R2:W-:Y:S01]  /*e740*/  STL [R1+0x3f8], R4 ;  /* 0x0003f80401007387 */ /* 0x0005e20000100800 */
[C---:B0-----:R-:W-:Y:S02]  /*e750*/  SEL R3, R25.reuse, R15, !P2 ;  /* 0x0000000f19037207 */ /* 0x041fe40005000000 */
[----:B-1----:R-:W-:-:S03]  /*e760*/  SEL R0, R25, R14, !P2 ;  /* 0x0000000e19007207 */ /* 0x002fc60005000000 */
[----:B------:R0:W-:Y:S01]  /*e770*/  STL [R1+0x3f4], R3 ;  /* 0x0003f40301007387 */ /* 0x0001e20000100800 */
[----:B--2---:R-:W-:-:S03]  /*e780*/  SEL R4, R25, R12, !P2 ;  /* 0x0000000c19047207 */ /* 0x004fc60005000000 */
[----:B------:R1:W-:Y:S04]  /*e790*/  STL [R1+0x3f0], R0 ;  /* 0x0003f00001007387 */ /* 0x0003e80000100800 */
[----:B------:R2:W-:Y:S01]  /*e7a0*/  STL [R1+0x3ec], R4 ;  /* 0x0003ec0401007387 */ /* 0x0005e20000100800 */
[C---:B0-----:R-:W-:Y:S02]  /*e7b0*/  SEL R3, R25.reuse, R11, !P2 ;  /* 0x0000000b19037207 */ /* 0x041fe40005000000 */
[----:B-1----:R-:W-:-:S03]  /*e7c0*/  SEL R0, R25, R9, !P2 ;  /* 0x0000000919007207 */ /* 0x002fc60005000000 */
[----:B------:R0:W-:Y:S01]  /*e7d0*/  STL [R1+0x3e8], R3 ;  /* 0x0003e80301007387 */ /* 0x0001e20000100800 */
[----:B--2---:R-:W-:-:S03]  /*e7e0*/  SEL R4, R25, R8, !P2 ;  /* 0x0000000819047207 */ /* 0x004fc60005000000 */
[----:B------:R1:W-:Y:S04]  /*e7f0*/  STL [R1+0x3e4], R0 ;  /* 0x0003e40001007387 */ /* 0x0003e80000100800 */
[----:B------:R-:W-:Y:S04]  /*e800*/  STL [R1+0x3e0], R4 ;  /* 0x0003e00401007387 */ /* 0x000fe80000100800 */
[----:B------:R-:W2:Y:S01]  /*e810*/  LDL.LU R26, [R1+0x390] ;  /* 0x00039000011a7983 */ /* 0x000ea20000300800 */
[C---:B0-----:R-:W-:Y:S02]  /*e820*/  SEL R3, R25.reuse, R6, !P2 ;  /* 0x0000000619037207 */ /* 0x041fe40005000000 */
[----:B-1----:R-:W-:-:S03]  /*e830*/  SEL R0, R25, R2, !P2 ;  /* 0x0000000219007207 */ /* 0x002fc60005000000 */
[----:B------:R-:W-:Y:S04]  /*e840*/  STL [R1+0x3dc], R3 ;  /* 0x0003dc0301007387 */ /* 0x000fe80000100800 */
[----:B--2---:R0:W-:Y:S04]  /*e850*/  STL [R1+0x1800], R26 ;  /* 0x0018001a01007387 */ /* 0x0041e80000100800 */
[----:B------:R-:W-:Y:S04]  /*e860*/  STL [R1+0x3d8], R0 ;  /* 0x0003d80001007387 */ /* 0x000fe80000100800 */
[----:B0-----:R-:W2:Y:S04]  /*e870*/  LDL.LU R26, [R1+0x384] ;  /* 0x00038400011a7983 */ /* 0x001ea80000300800 */
[----:B--2---:R0:W-:Y:S04]  /*e880*/  STL [R1+0x1804], R26 ;  /* 0x0018041a01007387 */ /* 0x0041e80000100800 */
[----:B0-----:R-:W2:Y:S04]  /*e890*/  LDL.LU R26, [R1+0x3b8] ;  /* 0x0003b800011a7983 */ /* 0x001ea80000300800 */
[----:B--2---:R0:W-:Y:S04]  /*e8a0*/  STL [R1+0x1808], R26 ;  /* 0x0018081a01007387 */ /* 0x0041e80000100800 */
[----:B0-----:R-:W2:Y:S04]  /*e8b0*/  LDL.LU R26, [R1+0x3c8] ;  /* 0x0003c800011a7983 */ /* 0x001ea80000300800 */
[----:B------:R-:W3:Y:S04]  /*e8c0*/  LDL.LU R27, [R1+0x394] ;  /* 0x00039400011b7983 */ /* 0x000ee80000300800 */
[----:B------:R-:W4:Y:S04]  /*e8d0*/  LDL.LU R29, [R1+0x398] ;  /* 0x00039800011d7983 */ /* 0x000f280000300800 */
[----:B------:R-:W3:Y:S04]  /*e8e0*/  LDL.LU R5, [R1+0x39c] ;  /* 0x00039c0001057983 */ /* 0x000ee80000300800 */
        /* <DEDUP_REMOVED lines=23> */
[----:B------:R-:W3:Y:S01]  /*ea60*/  LDL.LU R2, [R1+0x340] ;  /* 0x0003400001027983 */ /* 0x000ee20000300800 */
[----:B--2---:R-:W-:-:S05]  /*ea70*/  SEL R26, R25, R26, !P2 ;  /* 0x0000001a191a7207 */ /* 0x004fca0005000000 */
[----:B------:R0:W-:Y:S04]  /*ea80*/  STL [R1+0x3d4], R26 ;  /* 0x0003d41a01007387 */ /* 0x0001e80000100800 */
[----:B0-----:R-:W2:Y:S02]  /*ea90*/  LDL.LU R26, [R1+0x1808] ;  /* 0x00180800011a7983 */ /* 0x001ea40000300800 */
[----:B--2---:R-:W-:-:S05]  /*eaa0*/  SEL R26, R25, R26, !P2 ;  /* 0x0000001a191a7207 */ /* 0x004fca0005000000 */
[----:B------:R0:W-:Y:S04]  /*eab0*/  STL [R1+0x3d0], R26 ;  /* 0x0003d01a01007387 */ /* 0x0001e80000100800 */
[----:B0-----:R-:W2:Y:S02]  /*eac0*/  LDL.LU R26, [R1+0x1804] ;  /* 0x00180400011a7983 */ /* 0x001ea40000300800 */
[----:B--2---:R-:W-:-:S05]  /*ead0*/  SEL R26, R25, R26, !P2 ;  /* 0x0000001a191a7207 */ /* 0x004fca0005000000 */
[----:B------:R0:W-:Y:S04]  /*eae0*/  STL [R1+0x3cc], R26 ;  /* 0x0003cc1a01007387 */ /* 0x0001e80000100800 */
[----:B0-----:R-:W2:Y:S01]  /*eaf0*/  LDL.LU R26, [R1+0x1800] ;  /* 0x00180000011a7983 */ /* 0x001ea20000300800 */
[C---:B---3--:R-:W-:Y:S02]  /*eb00*/  SEL R19, R25.reuse, R19, !P2 ;  /* 0x0000001319137207 */ /* 0x048fe40005000000 */
[C---:B------:R-:W-:Y:S02]  /*eb10*/  SEL R10, R25.reuse, R10, !P2 ;  /* 0x0000000a190a7207 */ /* 0x040fe40005000000 */
[C---:B------:R-:W-:Y:S02]  /*eb20*/  SEL R0, R25.reuse, R0, !P2 ;  /* 0x0000000019007207 */ /* 0x040fe40005000000 */
[----:B--2---:R-:W-:-:S05]  /*eb30*/  SEL R26, R25, R26, !P2 ;  /* 0x0000001a191a7207 */ /* 0x004fca0005000000 */
[----:B------:R0:W-:Y:S02]  /*eb40*/  STL [R1+0x3c8], R26 ;  /* 0x0003c81a01007387 */ /* 0x0001e40000100800 */
[C---:B0-----:R-:W-:Y:S02]  /*eb50*/  SEL R26, R25.reuse, R27, !P2 ;  /* 0x0000001b191a7207 */ /* 0x041fe40005000000 */
[----:B----4-:R-:W-:-:S03]  /*eb60*/  SEL R27, R25, R29, !P2 ;  /* 0x0000001d191b7207 */ /* 0x010fc60005000000 */
[----:B------:R0:W-:Y:S04]  /*eb70*/  STL [R1+0x3c4], R26 ;  /* 0x0003c41a01007387 */ /* 0x0001e80000100800 */
[----:B------:R-:W-:Y:S01]  /*eb80*/  STL [R1+0x3c0], R27 ;  /* 0x0003c01b01007387 */ /* 0x000fe20000100800 */
[C---:B0-----:R-:W-:Y:S02]  /*eb90*/  SEL R26, R25.reuse, R5, !P2 ;  /* 0x00000005191a7207 */ /* 0x041fe40005000000 */
[C---:B------:R-:W-:Y:S02]  /*eba0*/  SEL R5, R25.reuse, R3, !P2 ;  /* 0x0000000319057207 */ /* 0x040fe40005000000 */
[C---:B------:R-:W-:Y:S01]  /*ebb0*/  SEL R3, R25.reuse, R23, !P2 ;  /* 0x0000001719037207 */ /* 0x040fe20005000000 */
[----:B------:R-:W-:Y:S01]  /*ebc0*/  STL [R1+0x3bc], R26 ;  /* 0x0003bc1a01007387 */ /* 0x000fe20000100800 */
[----:B------:R-:W-:-:S03]  /*ebd0*/  SEL R23, R25, R24, !P2 ;  /* 0x0000001819177207 */ /* 0x000fc60005000000 */
[----:B------:R0:W-:Y:S04]  /*ebe0*/  STL [R1+0x3b8], R5 ;  /* 0x0003b80501007387 */ /* 0x0001e80000100800 */
[----:B------:R1:W-:Y:S01]  /*ebf0*/  STL [R1+0x3b4], R3 ;  /* 0x0003b40301007387 */ /* 0x0003e20000100800 */
[----:B0-----:R-:W-:-:S03]  /*ec00*/  SEL R5, R25, R21, !P2 ;  /* 0x0000001519057207 */ /* 0x001fc60005000000 */
[----:B------:R-:W-:Y:S01]  /*ec10*/  STL [R1+0x3b0], R23 ;  /* 0x0003b01701007387 */ /* 0x000fe20000100800 */
[----:B-1----:R-:W-:-:S03]  /*ec20*/  SEL R3, R25, R28, !P2 ;  /* 0x0000001c19037207 */ /* 0x002fc60005000000 */
        /* <DEDUP_REMOVED lines=9> */
[C---:B-1----:R-:W-:Y:S02]  /*ecc0*/  SEL R3, R25.reuse, R4, !P2 ;  /* 0x0000000419037207 */ /* 0x042fe40005000000 */
[C---:B------:R-:W-:Y:S01]  /*ecd0*/  SEL R4, R25.reuse, R22, !P2 ;  /* 0x0000001619047207 */ /* 0x040fe20005000000 */
[----:B------:R-:W-:Y:S04]  /*ece0*/  STL [R1+0x394], R5 ;  /* 0x0003940501007387 */ /* 0x000fe80000100800 */
[----:B------:R0:W-:Y:S04]  /*ecf0*/  STL [R1+0x390], R3 ;  /* 0x0003900301007387 */ /* 0x0001e80000100800 */
[----:B------:R1:W-:Y:S04]  /*ed00*/  STL [R1+0x38c], R0 ;  /* 0x00038c0001007387 */ /* 0x0003e80000100800 */
[----:B------:R2:W-:Y:S01]  /*ed10*/  STL [R1+0x388], R4 ;  /* 0x0003880401007387 */ /* 0x0005e20000100800 */
[----:B0-----:R-:W-:-:S02]  /*ed20*/  SEL R3, R25, R20, !P2 ;  /* 0x0000001419037207 */ /* 0x001fc40005000000 */
        /* <DEDUP_REMOVED lines=390> */
[----:B------:R-:W-:Y:S01]  /*10590*/  STL [R1+0x158], R5 ;  /* 0x0001580501007387 */ /* 0x000fe20000100800 */
[----:B------:R-:W-:-:S03]  /*105a0*/  SEL R4, R25, R22, !P2 ;  /* 0x0000001619047207 */ /* 0x000fc60005000000 */
[----:B------:R0:W-:Y:S04]  /*105b0*/  STL [R1+0x154], R3 ;  /* 0x0001540301007387 */ /* 0x0001e80000100800 */
[----:B------:R1:W-:Y:S01]  /*105c0*/  STL [R1+0x150], R0 ;  /* 0x0001500001007387 */ /* 0x0003e20000100800 */
[----:B0-----:R-:W-:-:S03]  /*105d0*/  SEL R3, R25, R20, !P2 ;  /* 0x0000001419037207 */ /* 0x001fc60005000000 */
[----:B------:R0:W-:Y:S01]  /*105e0*/  STL [R1+0x14c], R4 ;  /* 0x00014c0401007387 */ /* 0x0001e20000100800 */
[----:B-1----:R-:W-:-:S03]  /*105f0*/  SEL R0, R25, R18, !P2 ;  /* 0x0000001219007207 */ /* 0x002fc60005000000 */
[----:B------:R1:W-:Y:S01]  /*10600*/  STL [R1+0x148], R3 ;  /* 0x0001480301007387 */ /* 0x0003e20000100800 */
[----:B0-----:R-:W-:-:S03]  /*10610*/  SEL R4, R25, R17, !P2 ;  /* 0x0000001119047207 */ /* 0x001fc60005000000 */
[----:B------:R0:W-:Y:S01]  /*10620*/  STL [R1+0x144], R0 ;  /* 0x0001440001007387 */ /* 0x0001e20000100800 */
[----:B-1----:R-:W-:-:S03]  /*10630*/  SEL R3, R25, R15, !P2 ;  /* 0x0000000f19037207 */ /* 0x002fc60005000000 */
        /* <DEDUP_REMOVED lines=12> */
[----:B------:R-:W-:Y:S01]  /*10700*/  STL [R1+0x128], R4 ;  /* 0x0001280401007387 */ /* 0x000fe20000100800 */
[----:B0-----:R-:W-:-:S03]  /*10710*/  SEL R0, R25, R2, !P2 ;  /* 0x0000000219007207 */ /* 0x001fc60005000000 */
[----:B------:R-:W2:Y:S04]  /*10720*/  LDL.LU R2, [R1+0xf8] ;  /* 0x0000f80001027983 */ /* 0x000ea80000300800 */
[----:B------:R-:W-:Y:S04]  /*10730*/  STL [R1+0x124], R3 ;  /* 0x0001240301007387 */ /* 0x000fe80000100800 */
[----:B------:R-:W3:Y:S04]  /*10740*/  LDL.LU R26, [R1+0xdc] ;  /* 0x0000dc00011a7983 */ /* 0x000ee80000300800 */
[----:B------:R-:W-:Y:S04]  /*10750*/  STL [R1+0x120], R0 ;  /* 0x0001200001007387 */ /* 0x000fe80000100800 */
[----:B---3--:R0:W-:Y:S04]  /*10760*/  STL [R1+0x17c8], R26 ;  /* 0x0017c81a01007387 */ /* 0x0081e80000100800 */
[----:B0-----:R-:W3:Y:S01]  /*10770*/  LDL.LU R26, [R1+0xec] ;  /* 0x0000ec00011a7983 */ /* 0x001ee20000300800 */
[----:B--2---:R-:W-:-:S03]  /*10780*/  SEL R2, R25, R2, !P2 ;  /* 0x0000000219027207 */ /* 0x004fc60005000000 */
[----:B---3--:R0:W-:Y:S04]  /*10790*/  STL [R1+0x17cc], R26 ;  /* 0x0017cc1a01007387 */ /* 0x0081e80000100800 */
        /* <DEDUP_REMOVED lines=27> */
[----:B------:R0:W-:Y:S04]  /*10950*/  STL [R1+0x100], R2 ;  /* 0x0001000201007387 */ /* 0x0001e80000100800 */
[----:B0-----:R-:W3:Y:S01]  /*10960*/  LDL.LU R2, [R1+0x6c] ;  /* 0x00006c0001027983 */ /* 0x001ee20000300800 */
        /* <DEDUP_REMOVED lines=35> */
[C---:B------:R-:W-:Y:S02]  /*10ba0*/  SEL R4, R25.reuse, R0, !P2 ;  /* 0x0000000019047207 */ /* 0x040fe40005000000 */
[C---:B------:R-:W-:Y:S01]  /*10bb0*/  SEL R0, R25.reuse, R22, !P2 ;  /* 0x0000001619007207 */ /* 0x040fe20005000000 */
        /* <DEDUP_REMOVED lines=19> */
[----:B------:R-:W-:Y:S01]  /*10cf0*/  STL [R1+0x88], R4 ;  /* 0x0000880401007387 */ /* 0x000fe20000100800 */
[----:B--2---:R-:W-:-:S03]  /*10d00*/  SEL R3, R25, R6, !P2 ;  /* 0x0000000619037207 */ /* 0x004fc60005000000 */
[----:B------:R-:W2:Y:S04]  /*10d10*/  LDL.LU R28, [R1+0x70] ;  /* 0x00007000011c7983 */ /* 0x000ea80000300800 */
[----:B------:R0:W-:Y:S04]  /*10d20*/  STL [R1+0x84], R0 ;  /* 0x0000840001007387 */ /* 0x0001e80000100800 */
[----:B------:R-:W-:Y:S01]  /*10d30*/  STL [R1+0x80], R3 ;  /* 0x0000800301007387 */ /* 0x000fe20000100800 */
[----:B0-----:R-:W-:-:S03]  /*10d40*/  SEL R0, R25, R2, !P2 ;  /* 0x0000000219007207 */ /* 0x001fc60005000000 */
[----:B------:R-:W3:Y:S04]  /*10d50*/  LDL.LU R2, [R1+0x334] ;  /* 0x0003340001027983 */ /* 0x000ee80000300800 */
[----:B------:R-:W4:Y:S04]  /*10d60*/  LDL.LU R26, [R1+0x2f4] ;  /* 0x0002f400011a7983 */ /* 0x000f280000300800 */
[----:B------:R-:W-:Y:S04]  /*10d70*/  STL [R1+0x7c], R0 ;  /* 0x00007c0001007387 */ /* 0x000fe80000100800 */
[----:B----4-:R0:W-:Y:S04]  /*10d80*/  STL [R1+0x17c4], R26 ;  /* 0x0017c41a01007387 */ /* 0x0101e80000100800 */
[----:B0-----:R-:W4:Y:S04]  /*10d90*/  LDL.LU R26, [R1+0x330] ;  /* 0x00033000011a7983 */ /* 0x001f280000300800 */
[----:B------:R-:W4:Y:S04]  /*10da0*/  LDL.LU R27, [R1+0x2f8] ;  /* 0x0002f800011b7983 */ /* 0x000f280000300800 */
        /* <DEDUP_REMOVED lines=15> */
[----:B------:R-:W4:Y:S01]  /*10ea0*/  LDL.LU R17, [R1+0x11c] ;  /* 0x00011c0001117983 */ /* 0x000f220000300800 */
[----:B--2---:R-:W-:-:S03]  /*10eb0*/  SEL R28, R25, R28, !P2 ;  /* 0x0000001c191c7207 */ /* 0x004fc60005000000 */
[----:B------:R-:W2:Y:S04]  /*10ec0*/  LDL.LU R15, [R1+0x118] ;  /* 0x00011800010f7983 */ /* 0x000ea80000300800 */
[----:B------:R-:W2:Y:S01]  /*10ed0*/  LDL.LU R14, [R1+0xf4] ;  /* 0x0000f400010e7983 */ /* 0x000ea20000300800 */
[----:B---3--:R-:W-:-:S03]  /*10ee0*/  SEL R2, R25, R2, !P2 ;  /* 0x0000000219027207 */ /* 0x008fc60005000000 */
[----:B------:R-:W3:Y:S04]  /*10ef0*/  LDL.LU R12, [R1+0x108] ;  /* 0x00010800010c7983 */ /* 0x000ee80000300800 */
[----:B------:R-:W3:Y:S04]  /*10f00*/  LDL.LU R11, [R1+0x10c] ;  /* 0x00010c00010b7983 */ /* 0x000ee80000300800 */
[----:B------:R-:W3:Y:S04]  /*10f10*/  LDL.LU R9, [R1+0x110] ;  /* 0x0001100001097983 */ /* 0x000ee80000300800 */
[----:B------:R-:W3:Y:S04]  /*10f20*/  LDL.LU R8, [R1+0x114] ;  /* 0x0001140001087983 */ /* 0x000ee80000300800 */
[----:B------:R-:W3:Y:S04]  /*10f30*/  LDL.LU R6, [R1+0x104] ;  /* 0x0001040001067983 */ /* 0x000ee80000300800 */
[----:B------:R-:W3:Y:S04]  /*10f40*/  LDL.LU R23, [R1+0xc4] ;  /* 0x0000c40001177983 */ /* 0x000ee80000300800 */
[----:B------:R0:W-:Y:S04]  /*10f50*/  STL [R1+0x78], R28 ;  /* 0x0000781c01007387 */ /* 0x0001e80000100800 */
[----:B0-----:R-:W3:Y:S04]  /*10f60*/  LDL.LU R28, [R1+0x94] ;  /* 0x00009400011c7983 */ /* 0x001ee80000300800 */
[----:B------:R0:W-:Y:S04]  /*10f70*/  STL [R1+0x74], R2 ;  /* 0x0000740201007387 */ /* 0x0001e80000100800 */
[----:B0-----:R-:W3:Y:S01]  /*10f80*/  LDL.LU R2, [R1] ;  /* 0x0000000001027983 */ /* 0x001ee20000300800 */
[----:B----4-:R-:W-:-:S05]  /*10f90*/  SEL R26, R25, R26, !P2 ;  /* 0x0000001a191a7207 */ /* 0x010fca0005000000 */
[----:B------:R0:W-:Y:S04]  /*10fa0*/  STL [R1+0x70], R26 ;  /* 0x0000701a01007387 */ /* 0x0001e80000100800 */
[----:B0-----:R-:W4:Y:S01]  /*10fb0*/  LDL.LU R26, [R1+0x17c4] ;  /* 0x0017c400011a7983 */ /* 0x001f220000300800 */
[C---:B------:R-:W-:Y:S02]  /*10fc0*/  SEL R27, R25.reuse, R27, !P2 ;  /* 0x0000001b191b7207 */ /* 0x040fe40005000000 */
[C---:B------:R-:W-:Y:S02]  /*10fd0*/  SEL R29, R25.reuse, R29, !P2 ;  /* 0x0000001d191d7207 */ /* 0x040fe40005000000 */
[C---:B------:R-:W-:Y:S02]  /*10fe0*/  SEL R5, R25.reuse, R5, !P2 ;  /* 0x0000000519057207 */ /* 0x040fe40005000000 */
[----:B------:R-:W-:-:S02]  /*10ff0*/  SEL R3, R25, R3, !P2 ;  /* 0x0000000319037207 */ /* 0x000fc40005000000 */
[C---:B------:R-:W-:Y:S02]  /*11000*/  SEL R24, R25.reuse, R24, !P2 ;  /* 0x0000001819187207 */ /* 0x040fe40005000000 */
[C---:B------:R-:W-:Y:S02]  /*11010*/  SEL R21, R25.reuse, R21, !P2 ;  /* 0x0000001519157207 */ /* 0x040fe40005000000 */
        /* <DEDUP_REMOVED lines=11> */
[C---:B--2---:R-:W-:Y:S02]  /*110d0*/  SEL R15, R25.reuse, R15, !P2 ;  /* 0x0000000f190f7207 */ /* 0x044fe40005000000 */
[C---:B------:R-:W-:Y:S02]  /*110e0*/  SEL R14, R25.reuse, R14, !P2 ;  /* 0x0000000e190e7207 */ /* 0x040fe40005000000 */
[C---:B---3--:R-:W-:Y:S02]  /*110f0*/  SEL R12, R25.reuse, R12, !P2 ;  /* 0x0000000c190c7207 */ /* 0x048fe40005000000 */
[C---:B------:R-:W-:Y:S02]  /*11100*/  SEL R11, R25.reuse, R11, !P2 ;  /* 0x0000000b190b7207 */ /* 0x040fe40005000000 */
[----:B------:R-:W-:-:S02]  /*11110*/  SEL R9, R25, R9, !P2 ;  /* 0x0000000919097207 */ /* 0x000fc40005000000 */
[C---:B------:R-:W-:Y:S02]  /*11120*/  SEL R8, R25.reuse, R8, !P2 ;  /* 0x0000000819087207 */ /* 0x040fe40005000000 */
[C---:B------:R-:W-:Y:S02]  /*11130*/  SEL R6, R25.reuse, R6, !P2 ;  /* 0x0000000619067207 */ /* 0x040fe40005000000 */
[----:B----4-:R-:W-:-:S05]  /*11140*/  SEL R26, R25, R26, !P2 ;  /* 0x0000001a191a7207 */ /* 0x010fca0005000000 */
[----:B------:R0:W-:Y:S04]  /*11150*/  STL [R1+0x6c], R26 ;  /* 0x00006c1a01007387 */ /* 0x0001e80000100800 */
[----:B0-----:R-:W2:Y:S04]  /*11160*/  LDL.LU R26, [R1+0x17c0] ;  /* 0x0017c000011a7983 */ /* 0x001ea80000300800 */
[----:B------:R0:W-:Y:S04]  /*11170*/  STL [R1+0x68], R27 ;  /* 0x0000681b01007387 */ /* 0x0001e80000100800 */
[----:B0-----:R-:W3:Y:S04]  /*11180*/  LDL.LU R27, [R1+0x17bc] ;  /* 0x0017bc00011b7983 */ /* 0x001ee80000300800 */
[----:B------:R0:W-:Y:S04]  /*11190*/  STL [R1+0x64], R29 ;  /* 0x0000641d01007387 */ /* 0x0001e80000100800 */
[----:B0-----:R-:W4:Y:S04]  /*111a0*/  LDL.LU R29, [R1+0x17b8] ;  /* 0x0017b800011d7983 */ /* 0x001f280000300800 */
[----:B------:R0:W-:Y:S04]  /*111b0*/  STL [R1+0x60], R5 ;  /* 0x0000600501007387 */ /* 0x0001e80000100800 */
[----:B0-----:R-:W2:Y:S04]  /*111c0*/  LDL.LU R5, [R1+0x17b4] ;  /* 0x0017b40001057983 */ /* 0x001ea80000300800 */
        /* <DEDUP_REMOVED lines=29> */
[----:B0-----:R-:W3:Y:S04]  /*113a0*/  LDL.LU R15, [R1+0x1778] ;  /* 0x00177800010f7983 */ /* 0x001ee80000300800 */
[----:B------:R0:W-:Y:S04]  /*113b0*/  STL [R1+0x20], R14 ;  /* 0x0000200e01007387 */ /* 0x0001e80000100800 */
[----:B0-----:R-:W4:Y:S04]  /*113c0*/  LDL.LU R14, [R1+0x1774] ;  /* 0x00177400010e7983 */ /* 0x001f280000300800 */
        /* <DEDUP_REMOVED lines=9> */
[----:B0-----:R-:W4:Y:S01]  /*11460*/  LDL.LU R6, [R1+0x1760] ;  /* 0x0017600001067983 */ /* 0x001f220000300800 */
[----:B------:R-:W-:-:S02]  /*11470*/  SEL R23, R25, R23, !P2 ;  /* 0x0000001719177207 */ /* 0x000fc40005000000 */
[C---:B------:R-:W-:Y:S02]  /*11480*/  SEL R28, R25.reuse, R28, !P2 ;  /* 0x0000001c191c7207 */ /* 0x040fe40005000000 */
[C---:B------:R-:W-:Y:S01]  /*11490*/  SEL R2, R25.reuse, R2, !P2 ;  /* 0x0000000219027207 */ /* 0x040fe20005000000 */
[----:B------:R-:W-:Y:S04]  /*114a0*/  STL [R1+0x16b4], R23 ;  /* 0x0016b41701007387 */ /* 0x000fe80000100800 */
[----:B------:R0:W-:Y:S04]  /*114b0*/  STL [R1+0x16b8], R28 ;  /* 0x0016b81c01007387 */ /* 0x0001e80000100800 */
[----:B0-----:R-:W4:Y:S04]  /*114c0*/  LDL.LU R28, [R1+0x3e8] ;  /* 0x0003e800011c7983 */ /* 0x001f280000300800 */
[----:B------:R-:W4:Y:S04]  /*114d0*/  LDL.LU R23, [R1+0x3e4] ;  /* 0x0003e40001177983 */ /* 0x000f280000300800 */
[----:B------:R0:W-:Y:S04]  /*114e0*/  STL [R1+0x16bc], R2 ;  /* 0x0016bc0201007387 */ /* 0x0001e80000100800 */
[----:B0-----:R-:W4:Y:S01]  /*114f0*/  LDL.LU R2, [R1+0x3ec] ;  /* 0x0003ec0001027983 */ /* 0x001f220000300800 */
[----:B--2---:R-:W-:-:S02]  /*11500*/  SEL R17, R25, R17, !P2 ;  /* 0x0000001119117207 */ /* 0x004fc40005000000 */
[C---:B---3--:R-:W-:Y:S02]  /*11510*/  SEL R15, R25.reuse, R15, !P2 ;  /* 0x0000000f190f7207 */ /* 0x048fe40005000000 */
[C---:B----4-:R-:W-:Y:S02]  /*11520*/  SEL R14, R25.reuse, R14, !P2 ;  /* 0x0000000e190e7207 */ /* 0x050fe40005000000 */
[C---:B------:R-:W-:Y:S02]  /*11530*/  SEL R12, R25.reuse, R12, !P2 ;  /* 0x0000000c190c7207 */ /* 0x040fe40005000000 */
[C---:B------:R-:W-:Y:S02]  /*11540*/  SEL R11, R25.reuse, R11, !P2 ;  /* 0x0000000b190b7207 */ /* 0x040fe40005000000 */
[C---:B------:R-:W-:Y:S02]  /*11550*/  SEL R9, R25.reuse, R9, !P2 ;  /* 0x0000000919097207 */ /* 0x040fe40005000000 */
[----:B------:R-:W-:-:S02]  /*11560*/  SEL R8, R25, R8, !P2 ;  /* 0x0000000819087207 */ /* 0x000fc40005000000 */
[----:B------:R-:W-:-:S05]  /*11570*/  SEL R6, R25, R6, !P2 ;  /* 0x0000000619067207 */ /* 0x000fca0005000000 */
        /* <DEDUP_REMOVED lines=15> */
[----:B0-----:R-:W4:Y:S01]  /*11670*/  LDL.LU R17, [R1+0x40c] ;  /* 0x00040c0001117983 */ /* 0x001f220000300800 */
[----:B------:R-:W-:-:S05]  /*11680*/  SEL R18, R25, R18, !P2 ;  /* 0x0000001219127207 */ /* 0x000fca0005000000 */
[----:B------:R0:W-:Y:S04]  /*11690*/  STL [R1+0x16e0], R18 ;  /* 0x0016e01201007387 */ /* 0x0001e80000100800 */
[----:B0-----:R-:W0:Y:S01]  /*116a0*/  S2R R18, SR_TID.X ;  /* 0x0000000000127919 */ /* 0x001e220000002100 */
[C---:B------:R-:W-:Y:S02]  /*116b0*/  SEL R20, R25.reuse, R20, !P2 ;  /* 0x0000001419147207 */ /* 0x040fe40005000000 */
[C---:B------:R-:W-:Y:S02]  /*116c0*/  SEL R22, R25.reuse, R22, !P2 ;  /* 0x0000001619167207 */ /* 0x040fe40005000000 */
[C---:B------:R-:W-:Y:S02]  /*116d0*/  SEL R0, R25.reuse, R0, !P2 ;  /* 0x0000000019007207 */ /* 0x040fe40005000000 */
[C---:B------:R-:W-:Y:S01]  /*116e0*/  SEL R4, R25.reuse, R4, !P2 ;  /* 0x0000000419047207 */ /* 0x040fe20005000000 */
[----:B------:R-:W-:Y:S01]  /*116f0*/  STL [R1+0x16e4], R20 ;  /* 0x0016e41401007387 */ /* 0x000fe20000100800 */
[----:B------:R-:W-:-:S02]  /*11700*/  SEL R7, R25, R7, !P2 ;  /* 0x0000000719077207 */ /* 0x000fc40005000000 */
[C---:B------:R-:W-:Y:S01]  /*11710*/  SEL R10, R25.reuse, R10, !P2 ;  /* 0x0000000a190a7207 */ /* 0x040fe20005000000 */
[----:B------:R-:W-:Y:S01]  /*11720*/  STL [R1+0x16e8], R22 ;  /* 0x0016e81601007387 */ /* 0x000fe20000100800 */
[C---:B------:R-:W-:Y:S02]  /*11730*/  SEL R13, R25.reuse, R13, !P2 ;  /* 0x0000000d190d7207 */ /* 0x040fe40005000000 */
[C---:B------:R-:W-:Y:S01]  /*11740*/  SEL R16, R25.reuse, R16, !P2 ;  /* 0x0000001019107207 */ /* 0x040fe20005000000 */
[----:B------:R-:W-:Y:S01]  /*11750*/  STL [R1+0x16ec], R0 ;  /* 0x0016ec0001007387 */ /* 0x000fe20000100800 */
[C---:B------:R-:W-:Y:S02]  /*11760*/  SEL R19, R25.reuse, R19, !P2 ;  /* 0x0000001319137207 */ /* 0x040fe40005000000 */
[----:B------:R-:W-:Y:S01]  /*11770*/  SEL R21, R25, R21, !P2 ;  /* 0x0000001519157207 */ /* 0x000fe20005000000 */
[----:B------:R-:W-:Y:S01]  /*11780*/  STL [R1+0x16f0], R4 ;  /* 0x0016f00401007387 */ /* 0x000fe20000100800 */
[----:B0-----:R-:W-:-:S03]  /*11790*/  LOP3.LUT R18, R18, 0x1f, RZ, 0xc0, !PT ;  /* 0x0000001f12127812 */ /* 0x001fc600078ec0ff */
[----:B------:R-:W-:Y:S01]  /*117a0*/  STL [R1+0x16f4], R7 ;  /* 0x0016f40701007387 */ /* 0x000fe20000100800 */
[C---:B------:R-:W-:Y:S02]  /*117b0*/  SEL R24, R25.reuse, R24, !P2 ;  /* 0x0000001819187207 */ /* 0x040fe40005000000 */
[C---:B------:R-:W-:Y:S01]  /*117c0*/  SEL R3, R25.reuse, R3, !P2 ;  /* 0x0000000319037207 */ /* 0x040fe20005000000 */
[----:B------:R-:W-:Y:S01]  /*117d0*/  STL [R1+0x16f8], R10 ;  /* 0x0016f80a01007387 */ /* 0x000fe20000100800 */
[----:B------:R-:W-:Y:S01]  /*117e0*/  IMAD R18, R18, c[0x0][0x18c], RZ ;  /* 0x0000630012127a24 */ /* 0x000fe200078e02ff */
[C---:B------:R-:W-:Y:S02]  /*117f0*/  SEL R5, R25.reuse, R5, !P2 ;  /* 0x0000000519057207 */ /* 0x040fe40005000000 */
[----:B------:R-:W-:Y:S01]  /*11800*/  STL [R1+0x16fc], R13 ;  /* 0x0016fc0d01007387 */ /* 0x000fe20000100800 */
[----:B------:R-:W-:-:S03]  /*11810*/  SEL R29, R25, R29, !P2 ;  /* 0x0000001d191d7207 */ /* 0x000fc60005000000 */
[----:B------:R-:W-:Y:S01]  /*11820*/  STL [R1+0x1700], R16 ;  /* 0x0017001001007387 */ /* 0x000fe20000100800 */
[----:B------:R-:W-:-:S03]  /*11830*/  SEL R27, R25, R27, !P2 ;  /* 0x0000001b191b7207 */ /* 0x000fc60005000000 */
[----:B------:R-:W-:Y:S01]  /*11840*/  STL [R1+0x1704], R19 ;  /* 0x0017041301007387 */ /* 0x000fe20000100800 */
[----:B------:R-:W-:-:S03]  /*11850*/  SEL R25, R25, R26, !P2 ;  /* 0x0000001a19197207 */ /* 0x000fc60005000000 */
[----:B------:R-:W-:Y:S01]  /*11860*/  STL [R1+0x1708], R21 ;  /* 0x0017081501007387 */ /* 0x000fe20000100800 */
[----:B------:R-:W-:-:S03]  /*11870*/  LEA.HI.X.SX32 R26, R18, c[0x0][0x16c], 0x1, P6 ;  /* 0x00005b00121a7a11 */ /* 0x000fc600030f0eff */
[----:B------:R-:W-:Y:S04]  /*11880*/  STL [R1+0x170c], R24 ;  /* 0x00170c1801007387 */ /* 0x000fe80000100800 */
[----:B------:R2:W-:Y:S04]  /*11890*/  STL [R1+0x1710], R3 ;  /* 0x0017100301007387 */ /* 0x0005e80000100800 */
[----:B------:R-:W-:Y:S04]  /*118a0*/  STL [R1+0x1714], R5 ;  /* 0x0017140501007387 */ /* 0x000fe80000100800 */
[----:B------:R-:W-:Y:S04]  /*118b0*/  STL [R1+0x1718], R29 ;  /* 0x0017181d01007387 */ /* 0x000fe80000100800 */
[----:B------:R-:W-:Y:S04]  /*118c0*/  STL [R1+0x171c], R27 ;  /* 0x00171c1b01007387 */ /* 0x000fe80000100800 */
[----:B------:R-:W-:Y:S04]  /*118d0*/  STL [R1+0x1720], R25 ;  /* 0x0017201901007387 */ /* 0x000fe80000100800 */
[----:B------:R-:W-:Y:S01]  /*118e0*/  STL [R1+0x1724], R26 ;  /* 0x0017241a01007387 */ /* 0x000fe20000100800 */
[----:B--2---:R-:W-:-:S02]  /*118f0*/  IMAD R3, R14, c[0x0][0x190], RZ ;  /* 0x000064000e037a24 */ /* 0x004fc400078e02ff */
[----:B---3--:R-:W-:Y:S02]  /*11900*/  IMAD R0, R15, c[0x0][0x190], RZ ;  /* 0x000064000f007a24 */ /* 0x008fe400078e02ff */
[----:B----4-:R-:W-:-:S05]  /*11910*/  IMAD R4, R17, c[0x0][0x190], RZ ;  /* 0x0000640011047a24 */ /* 0x010fca00078e02ff */
[----:B------:R0:W-:Y:S04]  /*11920*/  STL [R1+0x94], R4 ;  /* 0x0000940401007387 */ /* 0x0001e80000100800 */
[----:B------:R1:W-:Y:S04]  /*11930*/  STL [R1+0xc4], R0 ;  /* 0x0000c40001007387 */ /* 0x0003e80000100800 */
[----:B------:R2:W-:Y:S01]  /*11940*/  STL [R1+0xf4], R3 ;  /* 0x0000f40301007387 */ /* 0x0005e20000100800 */
[----:B0-----:R-:W-:Y:S02]  /*11950*/  IMAD R4, R12, c[0x0][0x190], RZ ;  /* 0x000064000c047a24 */ /* 0x001fe400078e02ff */
[----:B-1----:R-:W-:-:S03]  /*11960*/  IMAD R0, R11, c[0x0][0x190], RZ ;  /* 0x000064000b007a24 */ /* 0x002fc600078e02ff */
[----:B------:R0:W-:Y:S01]  /*11970*/  STL [R1+0x104], R4 ;  /* 0x0001040401007387 */ /* 0x0001e20000100800 */
[----:B--2---:R-:W-:-:S03]  /*11980*/  IMAD R3, R9, c[0x0][0x190], RZ ;  /* 0x0000640009037a24 */ /* 0x004fc600078e02ff */
[----:B------:R1:W-:Y:S04]  /*11990*/  STL [R1+0x108], R0 ;  /* 0x0001080001007387 */ /* 0x0003e80000100800 */
[----:B------:R2:W-:Y:S01]  /*119a0*/  STL [R1+0x10c], R3 ;  /* 0x00010c0301007387 */ /* 0x0005e20000100800 */
[----:B0-----:R-:W-:Y:S02]  /*119b0*/  IMAD R4, R8, c[0x0][0x190], RZ ;  /* 0x0000640008047a24 */ /* 0x001fe400078e02ff */
[----:B-1----:R-:W-:-:S03]  /*119c0*/  IMAD R0, R6, c[0x0][0x190], RZ ;  /* 0x0000640006007a24 */ /* 0x002fc600078e02ff */
[----:B------:R-:W-:Y:S01]  /*119d0*/  STL [R1+0x110], R4 ;  /* 0x0001100401007387 */ /* 0x000fe20000100800 */
[----:B--2---:R-:W-:-:S03]  /*119e0*/  IMAD R3, R2, c[0x0][0x190], RZ ;  /* 0x0000640002037a24 */ /* 0x004fc600078e02ff */
[----:B------:R0:W-:Y:S04]  /*119f0*/  STL [R1+0x114], R0 ;  /* 0x0001140001007387 */ /* 0x0001e80000100800 */
[----:B------:R-:W-:Y:S04]  /*11a00*/  STL [R1+0x118], R3 ;  /* 0x0001180301007387 */ /* 0x000fe80000100800 */
[----:B------:R-:W2:Y:S01]  /*11a10*/  LDL.LU R26, [R1+0x3d8] ;  /* 0x0003d800011a7983 */ /* 0x000ea20000300800 */
[----:B------:R-:W-:Y:S02]  /*11a20*/  IMAD R2, R28, c[0x0][0x190], RZ ;  /* 0x000064001c027a24 */ /* 0x000fe400078e02ff */
[----:B0-----:R-:W-:-:S03]  /*11a30*/  IMAD R0, R23, c[0x0][0x190], RZ ;  /* 0x0000640017007a24 */ /* 0x001fc600078e02ff */
[----:B------:R-:W-:Y:S04]  /*11a40*/  STL [R1+0x11c], R2 ;  /* 0x00011c0201007387 */ /* 0x000fe80000100800 */
[----:B--2---:R0:W-:Y:S04]  /*11a50*/  STL [R1+0x1758], R26 ;  /* 0x0017581a01007387 */ /* 0x0041e80000100800 */
[----:B------:R-:W-:Y:S04]  /*11a60*/  STL [R1+0x164], R0 ;  /* 0x0001640001007387 */ /* 0x000fe80000100800 */
        /* <DEDUP_REMOVED lines=31> */
[----:B--2---:R-:W-:-:S05]  /*11c60*/  IMAD R26, R26, c[0x0][0x190], RZ ;  /* 0x000064001a1a7a24 */ /* 0x004fca00078e02ff */
[----:B------:R0:W-:Y:S04]  /*11c70*/  STL [R1+0x194], R26 ;  /* 0x0001941a01007387 */ /* 0x0001e80000100800 */
[----:B0-----:R-:W2:Y:S02]  /*11c80*/  LDL.LU R26, [R1+0x175c] ;  /* 0x00175c00011a7983 */ /* 0x001ea40000300800 */
[----:B--2---:R-:W-:-:S05]  /*11c90*/  IMAD R26, R26, c[0x0][0x190], RZ ;  /* 0x000064001a1a7a24 */ /* 0x004fca00078e02ff */
[----:B------:R0:W-:Y:S04]  /*11ca0*/  STL [R1+0x1c8], R26 ;  /* 0x0001c81a01007387 */ /* 0x0001e80000100800 */
[----:B0-----:R-:W2:Y:S01]  /*11cb0*/  LDL.LU R26, [R1+0x1758] ;  /* 0x00175800011a7983 */ /* 0x001ea20000300800 */
[----:B---3--:R-:W-:Y:S02]  /*11cc0*/  IMAD R25, R25, c[0x0][0x190], RZ ;  /* 0x0000640019197a24 */ /* 0x008fe400078e02ff */
[----:B------:R-:W-:Y:S02]  /*11cd0*/  IMAD R5, R5, c[0x0][0x190], RZ ;  /* 0x0000640005057a24 */ /* 0x000fe400078e02ff */
[----:B------:R-:W-:Y:S02]  /*11ce0*/  IMAD R3, R3, c[0x0][0x190], RZ ;  /* 0x0000640003037a24 */ /* 0x000fe400078e02ff */
[----:B------:R-:W-:-:S02]  /*11cf0*/  IMAD R24, R24, c[0x0][0x190], RZ ;  /* 0x0000640018187a24 */ /* 0x000fc400078e02ff */
[----:B------:R-:W-:Y:S02]  /*11d00*/  IMAD R16, R16, c[0x0][0x190], RZ ;  /* 0x0000640010107a24 */ /* 0x000fe400078e02ff */
[----:B------:R-:W-:Y:S02]  /*11d10*/  IMAD R7, R7, c[0x0][0x190], RZ ;  /* 0x0000640007077a24 */ /* 0x000fe400078e02ff */
[----:B--2---:R-:W-:-:S05]  /*11d20*/  IMAD R26, R26, c[0x0][0x190], RZ ;  /* 0x000064001a1a7a24 */ /* 0x004fca00078e02ff */
[----:B------:R4:W-:Y:S04]  /*11d30*/  STL [R1+0x1cc], R26 ;  /* 0x0001cc1a01007387 */ /* 0x0009e80000100800 */
[----:B------:R0:W-:Y:S01]  /*11d40*/  STL [R1+0x1d0], R25 ;  /* 0x0001d01901007387 */ /* 0x0001e20000100800 */
[----:B----4-:R-:W-:Y:S02]  /*11d50*/  IMAD R26, R27, c[0x0][0x190], RZ ;  /* 0x000064001b1a7a24 */ /* 0x010fe400078e02ff */
[----:B0-----:R-:W-:-:S03]  /*11d60*/  IMAD R25, R29, c[0x0][0x190], RZ ;  /* 0x000064001d197a24 */ /* 0x001fc600078e02ff */
[----:B------:R-:W-:Y:S04]  /*11d70*/  STL [R1+0x200], R26 ;  /* 0x0002001a01007387 */ /* 0x000fe80000100800 */
[----:B------:R-:W-:Y:S04]  /*11d80*/  STL [R1+0x210], R25 ;  /* 0x0002101901007387 */ /* 0x000fe80000100800 */
[----:B------:R0:W-:Y:S04]  /*11d90*/  STL [R1+0x220], R5 ;  /* 0x0002200501007387 */ /* 0x0001e80000100800 */
[----:B------:R1:W-:Y:S01]  /*11da0*/  STL [R1+0x228], R3 ;  /* 0x0002280301007387 */ /* 0x0003e20000100800 */
[----:B0-----:R-:W-:-:S03]  /*11db0*/  IMAD R5, R21, c[0x0][0x190], RZ ;  /* 0x0000640015057a24 */ /* 0x001fc600078e02ff */
[----:B------:R-:W-:Y:S01]  /*11dc0*/  STL [R1+0x260], R24 ;  /* 0x0002601801007387 */ /* 0x000fe20000100800 */
[----:B-1----:R-:W-:-:S03]  /*11dd0*/  IMAD R3, R19, c[0x0][0x190], RZ ;  /* 0x0000640013037a24 */ /* 0x002fc600078e02ff */
        /* <DEDUP_REMOVED lines=10> */
[----:B------:R-:W-:Y:S01]  /*11e80*/  STL [R1+0x2f8], R5 ;  /* 0x0002f80501007387 */ /* 0x000fe20000100800 */
[----:B------:R-:W-:Y:S02]  /*11e90*/  IMAD R4, R22, c[0x0][0x190], RZ ;  /* 0x0000640016047a24 */ /* 0x000fe400078e02ff */
[----:B------:R-:W-:Y:S01]  /*11ea0*/  IMAD R0, R20, c[0x0][0x190], RZ ;  /* 0x0000640014007a24 */ /* 0x000fe200078e02ff */
[----:B------:R0:W-:Y:S04]  /*11eb0*/  STL [R1+0x330], R3 ;  /* 0x0003300301007387 */ /* 0x0001e80000100800 */
[----:B------:R1:W-:Y:S01]  /*11ec0*/  STL [R1+0x334], R4 ;  /* 0x0003340401007387 */ /* 0x0003e20000100800 */
[----:B0-----:R-:W-:-:S03]  /*11ed0*/  IMAD R3, R18, c[0x0][0x190], RZ ;  /* 0x0000640012037a24 */ /* 0x001fc600078e02ff */
[----:B------:R0:W-:Y:S01]  /*11ee0*/  STL [R1+0x398], R0 ;  /* 0x0003980001007387 */ /* 0x0001e20000100800 */
[----:B-1----:R-:W-:-:S03]  /*11ef0*/  IMAD R4, R17, c[0x0][0x190], RZ ;  /* 0x0000640011047a24 */ /* 0x002fc600078e02ff */
[----:B------:R1:W-:Y:S01]  /*11f00*/  STL [R1+0x394], R3 ;  /* 0x0003940301007387 */ /* 0x0003e20000100800 */
[----:B0-----:R-:W-:-:S03]  /*11f10*/  IMAD R0, R15, c[0x0][0x190], RZ ;  /* 0x000064000f007a24 */ /* 0x001fc600078e02ff */
[----:B------:R0:W-:Y:S01]  /*11f20*/  STL [R1+0x390], R4 ;  /* 0x0003900401007387 */ /* 0x0001e20000100800 */
[----:B-1----:R-:W-:-:S03]  /*11f30*/  IMAD R3, R14, c[0x0][0x190], RZ ;  /* 0x000064000e037a24 */ /* 0x002fc600078e02ff */
        /* <DEDUP_REMOVED lines=543> */
[----:B----4-:R-:W-:Y:S02]  /*14130*/  IMAD R27, R27, c[0x0][0x190], RZ ;  /* 0x000064001b1b7a24 */ /* 0x010fe400078e02ff */
[----:B------:R-:W-:Y:S02]  /*14140*/  IMAD R29, R29, c[0x0][0x190], RZ ;  /* 0x000064001d1d7a24 */ /* 0x000fe400078e02ff */
[----:B------:R-:W-:-:S02]  /*14150*/  IMAD R5, R5, c[0x0][0x190], RZ ;  /* 0x0000640005057a24 */ /* 0x000fc400078e02ff */
[----:B------:R-:W-:Y:S02]  /*14160*/  IMAD R3, R3, c[0x0][0x190], RZ ;  /* 0x0000640003037a24 */ /* 0x000fe400078e02ff */
[----:B------:R-:W-:Y:S02]  /*14170*/  IMAD R24, R24, c[0x0][0x190], RZ ;  /* 0x0000640018187a24 */ /* 0x000fe400078e02ff */
[----:B------:R-:W-:Y:S02]  /*14180*/  IMAD R21, R21, c[0x0][0x190], RZ ;  /* 0x0000640015157a24 */ /* 0x000fe400078e02ff */
[----:B------:R-:W-:Y:S02]  /*14190*/  IMAD R19, R19, c[0x0][0x190], RZ ;  /* 0x0000640013137a24 */ /* 0x000fe400078e02ff */
        /* <DEDUP_REMOVED lines=20> */
[----:B--2---:R-:W-:-:S05]  /*142e0*/  IMAD R26, R26, c[0x0][0x190], RZ ;  /* 0x000064001a1a7a24 */ /* 0x004fca00078e02ff */
        /* <DEDUP_REMOVED lines=58> */
[----:B--2---:R-:W-:-:S02]  /*14690*/  IMAD R22, R22, c[0x0][0x190], RZ ;  /* 0x0000640016167a24 */ /* 0x004fc400078e02ff */
[----:B---3--:R-:W-:Y:S02]  /*146a0*/  IMAD R20, R20, c[0x0][0x190], RZ ;  /* 0x0000640014147a24 */ /* 0x008fe400078e02ff */
[----:B----4-:R-:W-:Y:S02]  /*146b0*/  IMAD R18, R18, c[0x0][0x190], RZ ;  /* 0x0000640012127a24 */ /* 0x010fe400078e02ff */
        /* <DEDUP_REMOVED lines=10> */
[----:B------:R-:W-:-:S05]  /*14760*/  IMAD R23, R23, c[0x0][0x190], RZ ;  /* 0x0000640017177a24 */ /* 0x000fca00078e02ff */
        /* <DEDUP_REMOVED lines=10> */
[----:B------:R-:W-:Y:S04]  /*14810*/  STL [R1+0x1660], R9 ;  /* 0x0016600901007387 */ /* 0x000fe80000100800 */
[----:B------:R0:W-:Y:S04]  /*14820*/  STL [R1+0x165c], R11 ;  /* 0x00165c0b01007387 */ /* 0x0001e80000100800 */
[----:B0-----:R-:W2:Y:S04]  /*14830*/  LDL.LU R11, [R1+0x110] ;  /* 0x00011000010b7983 */ /* 0x001ea80000300800 */
[----:B------:R-:W-:Y:S04]  /*14840*/  STL [R1+0x1658], R12 ;  /* 0x0016580c01007387 */ /* 0x000fe80000100800 */
        /* <DEDUP_REMOVED lines=9> */
[----:B0-----:R-:W3:Y:S04]  /*148e0*/  LDL.LU R20, [R1+0xc4] ;  /* 0x0000c40001147983 */ /* 0x001ee80000300800 */
[----:B------:R0:W-:Y:S04]  /*148f0*/  STL [R1+0x1688], R22 ;  /* 0x0016881601007387 */ /* 0x0001e80000100800 */
[----:B0-----:R-:W4:Y:S01]  /*14900*/  LDL.LU R22, [R1+0x94] ;  /* 0x0000940001167983 */ /* 0x001f220000300800 */
[----:B------:R-:W-:-:S02]  /*14910*/  IMAD R0, R0, c[0x0][0x190], RZ ;  /* 0x0000640000007a24 */ /* 0x000fc400078e02ff */
[----:B------:R-:W-:Y:S02]  /*14920*/  IMAD R4, R4, c[0x0][0x190], RZ ;  /* 0x0000640004047a24 */ /* 0x000fe400078e02ff */
[----:B------:R-:W-:Y:S01]  /*14930*/  IMAD R7, R7, c[0x0][0x190], RZ ;  /* 0x0000640007077a24 */ /* 0x000fe200078e02ff */
[----:B------:R-:W-:Y:S04]  /*14940*/  STL [R1+0x168c], R0 ;  /* 0x00168c0001007387 */ /* 0x000fe80000100800 */
[----:B------:R0:W-:Y:S04]  /*14950*/  STL [R1+0x1690], R4 ;  /* 0x0016900401007387 */ /* 0x0001e80000100800 */
[----:B0-----:R-:W4:Y:S04]  /*14960*/  LDL.LU R4, [R1+0x1c8] ;  /* 0x0001c80001047983 */ /* 0x001f280000300800 */
[----:B------:R0:W-:Y:S04]  /*14970*/  STL [R1+0x1694], R7 ;  /* 0x0016940701007387 */ /* 0x0001e80000100800 */
[----:B0-----:R-:W4:Y:S01]  /*14980*/  LDL.LU R7, [R1+0x11c] ;  /* 0x00011c0001077983 */ /* 0x001f220000300800 */
[----:B------:R-:W-:-:S02]  /*14990*/  IMAD R10, R10, c[0x0][0x190], RZ ;  /* 0x000064000a0a7a24 */ /* 0x000fc400078e02ff */
[----:B------:R-:W-:Y:S02]  /*149a0*/  IMAD R13, R13, c[0x0][0x190], RZ ;  /* 0x000064000d0d7a24 */ /* 0x000fe400078e02ff */
[----:B------:R-:W-:Y:S02]  /*149b0*/  IMAD R16, R16, c[0x0][0x190], RZ ;  /* 0x0000640010107a24 */ /* 0x000fe400078e02ff */
[----:B------:R-:W-:Y:S01]  /*149c0*/  IMAD R19, R19, c[0x0][0x190], RZ ;  /* 0x0000640013137a24 */ /* 0x000fe200078e02ff */
[----:B------:R-:W-:Y:S01]  /*149d0*/  STL [R1+0x1698], R10 ;  /* 0x0016980a01007387 */ /* 0x000fe20000100800 */
[----:B------:R-:W-:Y:S02]  /*149e0*/  IMAD R21, R21, c[0x0][0x190], RZ ;  /* 0x0000640015157a24 */ /* 0x000fe400078e02ff */
[----:B------:R-:W-:Y:S01]  /*149f0*/  IMAD R24, R24, c[0x0][0x190], RZ ;  /* 0x0000640018187a24 */ /* 0x000fe200078e02ff */
[----:B------:R2:W-:Y:S04]  /*14a00*/  STL [R1+0x169c], R13 ;  /* 0x00169c0d01007387 */ /* 0x0005e80000100800 */
[----:B------:R-:W-:Y:S04]  /*14a10*/  STL [R1+0x16a0], R16 ;  /* 0x0016a01001007387 */ /* 0x000fe80000100800 */
[----:B------:R-:W-:Y:S04]  /*14a20*/  STL [R1+0x16a4], R19 ;  /* 0x0016a41301007387 */ /* 0x000fe80000100800 */
[----:B------:R-:W-:Y:S04]  /*14a30*/  STL [R1+0x16a8], R21 ;  /* 0x0016a81501007387 */ /* 0x000fe80000100800 */
[----:B------:R-:W-:Y:S04]  /*14a40*/  STL [R1+0x16ac], R24 ;  /* 0x0016ac1801007387 */ /* 0x000fe80000100800 */
[----:B------:R-:W4:Y:S01]  /*14a50*/  LDL.LU R9, [R1+0x1cc] ;  /* 0x0001cc0001097983 */ /* 0x000f220000300800 */
[----:B--2---:R-:W-:-:S02]  /*14a60*/  LEA R13, P5, R17, R23, 0x1 ;  /* 0x00000017110d7211 */ /* 0x004fc400078a08ff */
[-C--:B---3--:R-:W-:Y:S02]  /*14a70*/  LEA R10, P3, R20, R23.reuse, 0x1 ;  /* 0x00000017140a7211 */ /* 0x088fe400078608ff */
[----:B----4-:R-:W-:-:S05]  /*14a80*/  LEA R0, P2, R22, R23, 0x1 ;  /* 0x0000001716007211 */ /* 0x010fca00078408ff */
[----:B------:R0:W-:Y:S04]  /*14a90*/  STL [R1+0xe40], R0 ;  /* 0x000e400001007387 */ /* 0x0001e80000100800 */
[----:B------:R-:W2:Y:S01]  /*14aa0*/  LDL.LU R12, [R1+0x1d0] ;  /* 0x0001d000010c7983 */ /* 0x000ea20000300800 */
[----:B0-----:R-:W-:-:S03]  /*14ab0*/  LEA R0, P4, R18, R23, 0x1 ;  /* 0x0000001712007211 */ /* 0x001fc600078808ff */
[----:B------:R0:W-:Y:S04]  /*14ac0*/  STL [R1+0xe48], R10 ;  /* 0x000e480a01007387 */ /* 0x0001e80000100800 */
[----:B------:R1:W-:Y:S01]  /*14ad0*/  STL [R1+0xe50], R0 ;  /* 0x000e500001007387 */ /* 0x0003e20000100800 */
[----:B0-----:R-:W-:-:S03]  /*14ae0*/  LEA R10, P0, R15, R23, 0x1 ;  /* 0x000000170f0a7211 */ /* 0x001fc600078008ff */
[----:B-1----:R-:W3:Y:S04]  /*14af0*/  LDL.LU R0, [R1+0x200] ;  /* 0x0002000001007983 */ /* 0x002ee80000300800 */
[----:B------:R-:W-:Y:S04]  /*14b00*/  STL [R1+0xe58], R13 ;  /* 0x000e580d01007387 */ /* 0x000fe80000100800 */
[----:B------:R0:W-:Y:S02]  /*14b10*/  STL [R1+0xe60], R10 ;  /* 0x000e600a01007387 */ /* 0x0001e40000100800 */
[----:B0-----:R-:W-:-:S02]  /*14b20*/  LEA.HI.X.SX32 R10, R22, R26, 0x1, P2 ;  /* 0x0000001a160a7211 */ /* 0x001fc400010f0eff */
[----:B------:R-:W4:Y:S01]  /*14b30*/  LDL.LU R22, [R1+0x210] ;  /* 0x0002100001167983 */ /* 0x000f220000300800 */
[----:B------:R-:W-:-:S05]  /*14b40*/  LEA R13, P1, R14, R23, 0x1 ;  /* 0x000000170e0d7211 */ /* 0x000fca00078208ff */
[----:B------:R-:W-:Y:S04]  /*14b50*/  STL [R1+0xe68], R13 ;  /* 0x000e680d01007387 */ /* 0x000fe80000100800 */
[----:B------:R0:W-:Y:S02]  /*14b60*/  STL [R1+0xe3c], R10 ;  /* 0x000e3c0a01007387 */ /* 0x0001e40000100800 */
[----:B0-----:R-:W-:Y:S02]  /*14b70*/  LEA.HI.X.SX32 R10, R20, R26, 0x1, P3 ;  /* 0x0000001a140a7211 */ /* 0x001fe400018f0eff */
        /* <DEDUP_REMOVED lines=12> */
[----:B------:R0:W-:Y:S04]  /*14c40*/  STL [R1+0xe80], R13 ;  /* 0x000e800d01007387 */ /* 0x0001e80000100800 */
[----:B------:R1:W-:Y:S01]  /*14c50*/  STL [R1+0xe54], R10 ;  /* 0x000e540a01007387 */ /* 0x0003e20000100800 */
[----:B0-----:R-:W-:Y:S02]  /*14c60*/  LEA R13, P5, R7, R23, 0x1 ;  /* 0x00000017070d7211 */ /* 0x001fe400078a08ff */
[-C--:B-1----:R-:W-:Y:S02]  /*14c70*/  LEA.HI.X.SX32 R10, R15, R26.reuse, 0x1, P0 ;  /* 0x0000001a0f0a7211 */ /* 0x082fe400000f0eff */
[----:B------:R-:W4:Y:S04]  /*14c80*/  LDL.LU R15, [R1+0x264] ;  /* 0x00026400010f7983 */ /* 0x000f280000300800 */
        /* <DEDUP_REMOVED lines=12> */
[-C--:B0-----:R-:W-:Y:S02]  /*14d50*/  LEA R13, P2, R4, R23.reuse, 0x1 ;  /* 0x00000017040d7211 */ /* 0x081fe400078408ff */
[----:B-1----:R-:W-:Y:S02]  /*14d60*/  LEA.HI.X.SX32 R10, R8, R26, 0x1, P3 ;  /* 0x0000001a080a7211 */ /* 0x002fe400018f0eff */
[----:B------:R-:W4:Y:S04]  /*14d70*/  LDL.LU R8, [R1+0x2a8] ;  /* 0x0002a80001087983 */ /* 0x000f280000300800 */
[----:B------:R0:W-:Y:S04]  /*14d80*/  STL [R1+0xea0], R13 ;  /* 0x000ea00d01007387 */ /* 0x0001e80000100800 */
[----:B------:R1:W-:Y:S01]  /*14d90*/  STL [R1+0xe74], R10 ;  /* 0x000e740a01007387 */ /* 0x0003e20000100800 */
[----:B0-----:R-:W-:-:S02]  /*14da0*/  LEA R13, P3, R9, R23, 0x1 ;  /* 0x00000017090d7211 */ /* 0x001fc400078608ff */
[-C--:B-1----:R-:W-:Y:S02]  /*14db0*/  LEA.HI.X.SX32 R10, R6, R26.reuse, 0x1, P4 ;  /* 0x0000001a060a7211 */ /* 0x082fe400020f0eff */
[----:B------:R-:W4:Y:S04]  /*14dc0*/  LDL.LU R6, [R1+0x2f0] ;  /* 0x0002f00001067983 */ /* 0x000f280000300800 */
[----:B------:R-:W-:Y:S04]  /*14dd0*/  STL [R1+0xea8], R13 ;  /* 0x000ea80d01007387 */ /* 0x000fe80000100800 */
[----:B------:R0:W-:Y:S02]  /*14de0*/  STL [R1+0xe7c], R10 ;  /* 0x000e7c0a01007387 */ /* 0x0001e40000100800 */
[----:B0-----:R-:W-:-:S02]  /*14df0*/  LEA.HI.X.SX32 R10, R7, R26, 0x1, P5 ;  /* 0x0000001a070a7211 */ /* 0x001fc400028f0eff */
[----:B------:R-:W4:Y:S01]  /*14e00*/  LDL.LU R7, [R1+0x2f4] ;  /* 0x0002f40001077983 */ /* 0x000f220000300800 */
[----:B--2---:R-:W-:-:S05]  /*14e10*/  LEA R13, P4, R12, R23, 0x1 ;  /* 0x000000170c0d7211 */ /* 0x004fca00078808ff */
[----:B------:R-:W-:Y:S04]  /*14e20*/  STL [R1+0xeb0], R13 ;  /* 0x000eb00d01007387 */ /* 0x000fe80000100800 */
[----:B------:R0:W-:Y:S02]  /*14e30*/  STL [R1+0xe84], R10 ;  /* 0x000e840a01007387 */ /* 0x0001e40000100800 */
[----:B0-----:R-:W-:Y:S02]  /*14e40*/  LEA.HI.X.SX32 R10, R2, R26, 0x1, P0 ;  /* 0x0000001a020a7211 */ /* 0x001fe400000f0eff */
[----:B------:R-:W2:Y:S01]  /*14e50*/  LDL.LU R2, [R1+0x2f8] ;  /* 0x0002f80001027983 */ /* 0x000ea20000300800 */
[----:B---3--:R-:W-:-:S05]  /*14e60*/  LEA R13, P5, R0, R23, 0x1 ;  /* 0x00000017000d7211 */ /* 0x008fca00078a08ff */
[----:B------:R4:W-:Y:S04]  /*14e70*/  STL [R1+0xeb8], R13 ;  /* 0x000eb80d01007387 */ /* 0x0009e80000100800 */
[----:B------:R0:W-:Y:S01]  /*14e80*/  STL [R1+0xe8c], R10 ;  /* 0x000e8c0a01007387 */ /* 0x0001e20000100800 */
[----:B----4-:R-:W-:Y:S02]  /*14e90*/  LEA R13, P0, R22, R23, 0x1 ;  /* 0x00000017160d7211 */ /* 0x010fe400078008ff */
[-C--:B0-----:R-:W-:Y:S02]  /*14ea0*/  LEA.HI.X.SX32 R10, R28, R26.reuse, 0x1, P1 ;  /* 0x0000001a1c0a7211 */ /* 0x081fe400008f0eff */
[----:B------:R-:W3:Y:S04]  /*14eb0*/  LDL.LU R28, [R1+0x330] ;  /* 0x00033000011c7983 */ /* 0x000ee80000300800 */
        /* <DEDUP_REMOVED lines=49> */
[----:B--2---:R-:W-:-:S05]  /*151d0*/  LEA R13, P4, R2, R23, 0x1 ;  /* 0x00000017020d7211 */ /* 0x004fca00078808ff */
[----:B------:R-:W-:Y:S04]  /*151e0*/  STL [R1+0xf10], R13 ;  /* 0x000f100d01007387 */ /* 0x000fe80000100800 */
[----:B------:R0:W-:Y:S02]  /*151f0*/  STL [R1+0xee4], R10 ;  /* 0x000ee40a01007387 */ /* 0x0001e40000100800 */
[----:B0-----:R-:W-:Y:S02]  /*15200*/  LEA.HI.X.SX32 R10, R11, R26, 0x1, P0 ;  /* 0x0000001a0b0a7211 */ /* 0x001fe400000f0eff */
[----:B------:R-:W2:Y:S01]  /*15210*/  LDL.LU R11, [R1+0x374] ;  /* 0x00037400010b7983 */ /* 0x000ea20000300800 */
[----:B---3--:R-:W-:-:S05]  /*15220*/  LEA R13, P5, R28, R23, 0x1 ;  /* 0x000000171c0d7211 */ /* 0x008fca00078a08ff */
[----:B------:R-:W-:Y:S04]  /*15230*/  STL [R1+0xf18], R13 ;  /* 0x000f180d01007387 */ /* 0x000fe80000100800 */
[----:B------:R0:W-:Y:S02]  /*15240*/  STL [R1+0xeec], R10 ;  /* 0x000eec0a01007387 */ /* 0x0001e40000100800 */
[-C--:B0-----:R-:W-:Y:S02]  /*15250*/  LEA.HI.X.SX32 R10, R8, R26.reuse, 0x1, P1 ;  /* 0x0000001a080a7211 */ /* 0x081fe400008f0eff */
[----:B----4-:R-:W-:Y:S01]  /*15260*/  LEA R13, P0, R4, R23, 0x1 ;  /* 0x00000017040d7211 */ /* 0x010fe200078008ff */
        /* <DEDUP_REMOVED lines=83> */
[-C--:B0-----:R-:W-:Y:S02]  /*157a0*/  LEA.HI.X.SX32 R10, R6, R26.reuse, 0x1, P0 ;  /* 0x0000001a060a7211 */ /* 0x081fe400000f0eff */
[----:B------:R-:W-:Y:S01]  /*157b0*/  LEA R13, P5, R9, R23, 0x1 ;  /* 0x00000017090d7211 */ /* 0x000fe200078a08ff */
        /* <DEDUP_REMOVED lines=562> */
[----:B------:R0:W-:Y:S04]  /*17ae0*/  STL [R1+0x12fc], R10 ;  /* 0x0012fc0a01007387 */ /* 0x0001e80000100800 */
[----:B0-----:R-:W4:Y:S01]  /*17af0*/  LDL.LU R10, [R1+0x100] ;  /* 0x00010000010a7983 */ /* 0x001f220000300800 */
[-C--:B------:R-:W-:Y:S02]  /*17b00*/  LEA.HI.X.SX32 R7, R7, R26.reuse, 0x1, P5 ;  /* 0x0000001a07077211 */ /* 0x080fe400028f0eff */
[----:B------:R-:W-:-:S02]  /*17b10*/  LEA.HI.X.SX32 R4, R4, R26, 0x1, P2 ;  /* 0x0000001a04047211 */ /* 0x000fc400010f0eff */
        /* <DEDUP_REMOVED lines=8> */
[----:B0-----:R-:W-:Y:S02]  /*17ba0*/  LEA.HI.X.SX32 R7, R28, R26, 0x1, P1 ;  /* 0x0000001a1c077211 */ /* 0x001fe400008f0eff */
[-C--:B----4-:R-:W-:Y:S01]  /*17bb0*/  LEA R13, P0, R22, R23.reuse, 0x1 ;  /* 0x00000017160d7211 */ /* 0x090fe200078008ff */
[----:B------:R-:W3:Y:S04]  /*17bc0*/  LDL.LU R28, [R1+0xf8] ;  /* 0x0000f800011c7983 */ /* 0x000ee80000300800 */
[----:B------:R-:W-:Y:S04]  /*17bd0*/  STL [R1+0x1340], R13 ;  /* 0x0013400d01007387 */ /* 0x000fe80000100800 */
[----:B------:R0:W-:Y:S04]  /*17be0*/  STL [R1+0x1314], R7 ;  /* 0x0013140701007387 */ /* 0x0001e80000100800 */
[----:B0-----:R-:W4:Y:S01]  /*17bf0*/  LDL.LU R7, [R1+0xf0] ;  /* 0x0000f00001077983 */ /* 0x001f220000300800 */
        /* <DEDUP_REMOVED lines=12> */
[----:B------:R0:W-:Y:S01]  /*17cc0*/  STL [R1+0x132c], R4 ;  /* 0x00132c0401007387 */ /* 0x0001e20000100800 */
[----:B------:R-:W-:-:S03]  /*17cd0*/  LEA.HI.X.SX32 R0, R0, R26, 0x1, P5 ;  /* 0x0000001a00007211 */ /* 0x000fc600028f0eff */
[----:B0-----:R-:W4:Y:S01]  /*17ce0*/  LDL.LU R4, [R1+0xe4] ;  /* 0x0000e40001047983 */ /* 0x001f220000300800 */
[----:B------:R-:W-:Y:S02]  /*17cf0*/  LEA R13, P4, R15, R23, 0x1 ;  /* 0x000000170f0d7211 */ /* 0x000fe400078808ff */
[----:B------:R-:W-:-:S03]  /*17d00*/  LEA.HI.X.SX32 R16, R22, R26, 0x1, P0 ;  /* 0x0000001a16107211 */ /* 0x000fc600000f0eff */
[----:B------:R-:W-:Y:S04]  /*17d10*/  STL [R1+0x1360], R13 ;  /* 0x0013600d01007387 */ /* 0x000fe80000100800 */
[----:B------:R0:W-:Y:S04]  /*17d20*/  STL [R1+0x1334], R0 ;  /* 0x0013340001007387 */ /* 0x0001e80000100800 */
[----:B0-----:R-:W4:Y:S01]  /*17d30*/  LDL.LU R0, [R1+0xe0] ;  /* 0x0000e00001007983 */ /* 0x001f220000300800 */
[----:B------:R-:W-:-:S05]  /*17d40*/  LEA R13, P5, R14, R23, 0x1 ;  /* 0x000000170e0d7211 */ /* 0x000fca00078a08ff */
[----:B------:R-:W-:Y:S04]  /*17d50*/  STL [R1+0x1368], R13 ;  /* 0x0013680d01007387 */ /* 0x000fe80000100800 */
[----:B------:R0:W-:Y:S04]  /*17d60*/  STL [R1+0x133c], R16 ;  /* 0x00133c1001007387 */ /* 0x0001e80000100800 */
[----:B------:R-:W4:Y:S01]  /*17d70*/  LDL.LU R22, [R1+0xdc] ;  /* 0x0000dc0001167983 */ /* 0x000f220000300800 */
[----:B0-----:R-:W-:Y:S02]  /*17d80*/  LEA.HI.X.SX32 R16, R20, R26, 0x1, P1 ;  /* 0x0000001a14107211 */ /* 0x001fe400008f0eff */
        /* <DEDUP_REMOVED lines=11> */
[----:B------:R0:W-:Y:S04]  /*17e40*/  STL [R1+0x1380], R13 ;  /* 0x0013800d01007387 */ /* 0x0001e80000100800 */
[----:B------:R-:W-:Y:S01]  /*17e50*/  STL [R1+0x1354], R16 ;  /* 0x0013541001007387 */ /* 0x000fe20000100800 */
[----:B------:R-:W-:-:S03]  /*17e60*/  LEA.HI.X.SX32 R15, R15, R26, 0x1, P4 ;  /* 0x0000001a0f0f7211 */ /* 0x000fc600020f0eff */
[----:B------:R-:W4:Y:S01]  /*17e70*/  LDL.LU R17, [R1+0xd0] ;  /* 0x0000d00001117983 */ /* 0x000f220000300800 */
[----:B0-----:R-:W-:-:S05]  /*17e80*/  LEA R13, P3, R10, R23, 0x1 ;  /* 0x000000170a0d7211 */ /* 0x001fca00078608ff */
[----:B------:R-:W-:Y:S04]  /*17e90*/  STL [R1+0x1388], R13 ;  /* 0x0013880d01007387 */ /* 0x000fe80000100800 */
[----:B------:R0:W-:Y:S04]  /*17ea0*/  STL [R1+0x135c], R15 ;  /* 0x00135c0f01007387 */ /* 0x0001e80000100800 */
[----:B0-----:R-:W4:Y:S01]  /*17eb0*/  LDL.LU R15, [R1+0xcc] ;  /* 0x0000cc00010f7983 */ /* 0x001f220000300800 */
[----:B------:R-:W-:Y:S02]  /*17ec0*/  LEA.HI.X.SX32 R16, R14, R26, 0x1, P5 ;  /* 0x0000001a0e107211 */ /* 0x000fe400028f0eff */
[----:B--2---:R-:W-:-:S05]  /*17ed0*/  LEA R13, P4, R2, R23, 0x1 ;  /* 0x00000017020d7211 */ /* 0x004fca00078808ff */
[----:B------:R-:W-:Y:S04]  /*17ee0*/  STL [R1+0x1390], R13 ;  /* 0x0013900d01007387 */ /* 0x000fe80000100800 */
[----:B------:R-:W2:Y:S04]  /*17ef0*/  LDL.LU R14, [R1+0xc8] ;  /* 0x0000c800010e7983 */ /* 0x000ea80000300800 */
[----:B------:R0:W-:Y:S02]  /*17f00*/  STL [R1+0x1364], R16 ;  /* 0x0013641001007387 */ /* 0x0001e40000100800 */
[----:B0-----:R-:W-:-:S02]  /*17f10*/  LEA.HI.X.SX32 R16, R11, R26, 0x1, P0 ;  /* 0x0000001a0b107211 */ /* 0x001fc400000f0eff */
[----:B---3--:R-:W-:-:S05]  /*17f20*/  LEA R13, P5, R28, R23, 0x1 ;  /* 0x000000171c0d7211 */ /* 0x008fca00078a08ff */
[----:B------:R4:W-:Y:S04]  /*17f30*/  STL [R1+0x1398], R13 ;  /* 0x0013980d01007387 */ /* 0x0009e80000100800 */
[----:B------:R-:W3:Y:S04]  /*17f40*/  LDL.LU R11, [R1+0xc0] ;  /* 0x0000c000010b7983 */ /* 0x000ee80000300800 */
[----:B------:R0:W-:Y:S01]  /*17f50*/  STL [R1+0x136c], R16 ;  /* 0x00136c1001007387 */ /* 0x0001e20000100800 */
[----:B----4-:R-:W-:Y:S02]  /*17f60*/  LEA R13, P0, R7, R23, 0x1 ;  /* 0x00000017070d7211 */ /* 0x010fe400078008ff */
[----:B0-----:R-:W-:-:S03]  /*17f70*/  LEA.HI.X.SX32 R16, R8, R26, 0x1, P1 ;  /* 0x0000001a08107211 */ /* 0x001fc600008f0eff */
[----:B------:R0:W-:Y:S04]  /*17f80*/  STL [R1+0x13a0], R13 ;  /* 0x0013a00d01007387 */ /* 0x0001e80000100800 */
[----:B------:R-:W4:Y:S04]  /*17f90*/  LDL.LU R8, [R1+0xbc] ;  /* 0x0000bc0001087983 */ /* 0x000f280000300800 */
[----:B------:R1:W-:Y:S01]  /*17fa0*/  STL [R1+0x1374], R16 ;  /* 0x0013741001007387 */ /* 0x0003e20000100800 */
[----:B0-----:R-:W-:Y:S02]  /*17fb0*/  LEA R13, P1, R9, R23, 0x1 ;  /* 0x00000017090d7211 */ /* 0x001fe400078208ff */
[----:B-1----:R-:W-:-:S03]  /*17fc0*/  LEA.HI.X.SX32 R16, R6, R26, 0x1, P2 ;  /* 0x0000001a06107211 */ /* 0x002fc600010f0eff */
[----:B------:R0:W-:Y:S04]  /*17fd0*/  STL [R1+0x13a8], R13 ;  /* 0x0013a80d01007387 */ /* 0x0001e80000100800 */
[----:B------:R-:W4:Y:S04]  /*17fe0*/  LDL.LU R6, [R1+0xb8] ;  /* 0x0000b80001067983 */ /* 0x000f280000300800 */
[----:B------:R1:W-:Y:S01]  /*17ff0*/  STL [R1+0x137c], R16 ;  /* 0x00137c1001007387 */ /* 0x0003e20000100800 */
[----:B0-----:R-:W-:Y:S02]  /*18000*/  LEA R13, P2, R12, R23, 0x1 ;  /* 0x000000170c0d7211 */ /* 0x001fe400078408ff */
[----:B-1----:R-:W-:-:S03]  /*18010*/  LEA.HI.X.SX32 R16, R10, R26, 0x1, P3 ;  /* 0x0000001a0a107211 */ /* 0x002fc600018f0eff */
[----:B------:R0:W-:Y:S04]  /*18020*/  STL [R1+0x13b0], R13 ;  /* 0x0013b00d01007387 */ /* 0x0001e80000100800 */
[----:B------:R-:W-:Y:S01]  /*18030*/  STL [R1+0x1384], R16 ;  /* 0x0013841001007387 */ /* 0x000fe20000100800 */
[----:B0-----:R-:W-:-:S03]  /*18040*/  LEA.HI.X.SX32 R13, R2, R26, 0x1, P4 ;  /* 0x0000001a020d7211 */ /* 0x001fc600020f0eff */
[----:B------:R-:W4:Y:S01]  /*18050*/  LDL.LU R2, [R1+0xb4] ;  /* 0x0000b40001027983 */ /* 0x000f220000300800 */
[----:B------:R-:W-:-:S05]  /*18060*/  LEA R10, P3, R4, R23, 0x1 ;  /* 0x00000017040a7211 */ /* 0x000fca00078608ff */
[----:B------:R-:W-:Y:S04]  /*18070*/  STL [R1+0x13b8], R10 ;  /* 0x0013b80a01007387 */ /* 0x000fe80000100800 */
[----:B------:R0:W-:Y:S02]  /*18080*/  STL [R1+0x138c], R13 ;  /* 0x00138c0d01007387 */ /* 0x0001e40000100800 */
[-C--:B0-----:R-:W-:Y:S02]  /*18090*/  LEA.HI.X.SX32 R13, R28, R26.reuse, 0x1, P5 ;  /* 0x0000001a1c0d7211 */ /* 0x081fe400028f0eff */
[----:B------:R-:W4:Y:S01]  /*180a0*/  LDL.LU R28, [R1+0xb0] ;  /* 0x0000b000011c7983 */ /* 0x000f220000300800 */
[----:B------:R-:W-:Y:S02]  /*180b0*/  LEA R10, P4, R0, R23, 0x1 ;  /* 0x00000017000a7211 */ /* 0x000fe400078808ff */
[----:B------:R-:W-:-:S03]  /*180c0*/  LEA.HI.X.SX32 R7, R7, R26, 0x1, P0 ;  /* 0x0000001a07077211 */ /* 0x000fc600000f0eff */
[----:B------:R0:W-:Y:S04]  /*180d0*/  STL [R1+0x13c0], R10 ;  /* 0x0013c00a01007387 */ /* 0x0001e80000100800 */
[----:B------:R1:W-:Y:S01]  /*180e0*/  STL [R1+0x1394], R13 ;  /* 0x0013940d01007387 */ /* 0x0003e20000100800 */
[----:B0-----:R-:W-:-:S03]  /*180f0*/  LEA R10, P5, R22, R23, 0x1 ;  /* 0x00000017160a7211 */ /* 0x001fc600078a08ff */
[----:B-1----:R-:W4:Y:S04]  /*18100*/  LDL.LU R13, [R1+0xac] ;  /* 0x0000ac00010d7983 */ /* 0x002f280000300800 */
        /* <DEDUP_REMOVED lines=11> */
[----:B------:R-:W-:Y:S01]  /*181c0*/  STL [R1+0x13ac], R7 ;  /* 0x0013ac0701007387 */ /* 0x000fe20000100800 */
[----:B------:R-:W-:Y:S02]  /*181d0*/  LEA.HI.X.SX32 R4, R4, R26, 0x1, P3 ;  /* 0x0000001a04047211 */ /* 0x000fe400018f0eff */
[----:B0-----:R-:W-:-:S05]  /*181e0*/  LEA R10, P2, R17, R23, 0x1 ;  /* 0x00000017110a7211 */ /* 0x001fca00078408ff */
[----:B------:R0:W-:Y:S04]  /*181f0*/  STL [R1+0x13e0], R10 ;  /* 0x0013e00a01007387 */ /* 0x0001e80000100800 */
[----:B0-----:R-:W4:Y:S04]  /*18200*/  LDL.LU R10, [R1+0xa0] ;  /* 0x0000a000010a7983 */ /* 0x001f280000300800 */
[----:B------:R0:W-:Y:S01]  /*18210*/  STL [R1+0x13b4], R4 ;  /* 0x0013b40401007387 */ /* 0x0001e20000100800 */
[----:B------:R-:W-:-:S05]  /*18220*/  LEA R7, P3, R15, R23, 0x1 ;  /* 0x000000170f077211 */ /* 0x000fca00078608ff */
[----:B------:R1:W-:Y:S01]  /*18230*/  STL [R1+0x13e8], R7 ;  /* 0x0013e80701007387 */ /* 0x0003e20000100800 */
[----:B0-----:R-:W-:-:S03]  /*18240*/  LEA.HI.X.SX32 R4, R0, R26, 0x1, P4 ;  /* 0x0000001a00047211 */ /* 0x001fc600020f0eff */
[----:B-1----:R-:W4:Y:S04]  /*18250*/  LDL.LU R7, [R1+0x9c] ;  /* 0x00009c0001077983 */ /* 0x002f280000300800 */
[----:B------:R0:W-:Y:S01]  /*18260*/  STL [R1+0x13bc], R4 ;  /* 0x0013bc0401007387 */ /* 0x0001e20000100800 */
[-C--:B------:R-:W-:Y:S02]  /*18270*/  LEA.HI.X.SX32 R16, R22, R26.reuse, 0x1, P5 ;  /* 0x0000001a16107211 */ /* 0x080fe400028f0eff */
[-C--:B------:R-:W-:Y:S02]  /*18280*/  LEA.HI.X.SX32 R19, R20, R26.reuse, 0x1, P0 ;  /* 0x0000001a14137211 */ /* 0x080fe400000f0eff */
[----:B------:R-:W-:Y:S02]  /*18290*/  LEA.HI.X.SX32 R18, R18, R26, 0x1, P1 ;  /* 0x0000001a12127211 */ /* 0x000fe400008f0eff */
[----:B--2---:R-:W-:-:S05]  /*182a0*/  LEA R0, P4, R14, R23, 0x1 ;  /* 0x000000170e007211 */ /* 0x004fca00078808ff */
[----:B------:R3:W-:Y:S04]  /*182b0*/  STL [R1+0x13f0], R0 ;  /* 0x0013f00001007387 */ /* 0x0007e80000100800 */
[----:B0-----:R-:W2:Y:S04]  /*182c0*/  LDL.LU R4, [R1+0x98] ;  /* 0x0000980001047983 */ /* 0x001ea80000300800 */
[----:B------:R-:W-:Y:S01]  /*182d0*/  STL [R1+0x13c4], R16 ;  /* 0x0013c41001007387 */ /* 0x000fe20000100800 */
[----:B---3--:R-:W-:-:S05]  /*182e0*/  LEA R0, P5, R11, R23, 0x1 ;  /* 0x000000170b007211 */ /* 0x008fca00078a08ff */
[----:B------:R0:W-:Y:S04]  /*182f0*/  STL [R1+0x13f8], R0 ;  /* 0x0013f80001007387 */ /* 0x0001e80000100800 */
[----:B0-----:R-:W3:Y:S01]  /*18300*/  LDL.LU R0, [R1+0x90] ;  /* 0x0000900001007983 */ /* 0x001ee20000300800 */
[----:B----4-:R-:W-:-:S03]  /*18310*/  LEA R16, P0, R8, R23, 0x1 ;  /* 0x0000001708107211 */ /* 0x010fc600078008ff */
[----:B------:R-:W-:Y:S04]  /*18320*/  STL [R1+0x13cc], R19 ;  /* 0x0013cc1301007387 */ /* 0x000fe80000100800 */
[----:B------:R0:W-:Y:S04]  /*18330*/  STL [R1+0x1400], R16 ;  /* 0x0014001001007387 */ /* 0x0001e80000100800 */
[----:B------:R-:W4:Y:S04]  /*18340*/  LDL.LU R22, [R1+0x8c] ;  /* 0x00008c0001167983 */ /* 0x000f280000300800 */
[----:B------:R1:W-:Y:S01]  /*18350*/  STL [R1+0x13d4], R18 ;  /* 0x0013d41201007387 */ /* 0x0003e20000100800 */
[----:B0-----:R-:W-:-:S05]  /*18360*/  LEA R16, P1, R6, R23, 0x1 ;  /* 0x0000001706107211 */ /* 0x001fca00078208ff */
[----:B------:R0:W-:Y:S04]  /*18370*/  STL [R1+0x1408], R16 ;  /* 0x0014081001007387 */ /* 0x0001e80000100800 */
[----:B------:R-:W4:Y:S01]  /*18380*/  LDL.LU R20, [R1+0x88] ;  /* 0x0000880001147983 */ /* 0x000f220000300800 */
[-C--:B------:R-:W-:Y:S02]  /*18390*/  LEA.HI.X.SX32 R17, R17, R26.reuse, 0x1, P2 ;  /* 0x0000001a11117211 */ /* 0x080fe400010f0eff */
[----:B------:R-:W-:-:S03]  /*183a0*/  LEA.HI.X.SX32 R15, R15, R26, 0x1, P3 ;  /* 0x0000001a0f0f7211 */ /* 0x000fc600018f0eff */
[----:B------:R0:W-:Y:S04]  /*183b0*/  STL [R1+0x13dc], R17 ;  /* 0x0013dc1101007387 */ /* 0x0001e80000100800 */
[----:B-1----:R-:W4:Y:S01]  /*183c0*/  LDL.LU R18, [R1+0x84] ;  /* 0x0000840001127983 */ /* 0x002f220000300800 */
[----:B0-----:R-:W-:-:S05]  /*183d0*/  LEA R16, P2, R2, R23, 0x1 ;  /* 0x0000001702107211 */ /* 0x001fca00078408ff */
[----:B------:R-:W-:Y:S04]  /*183e0*/  STL [R1+0x1410], R16 ;  /* 0x0014101001007387 */ /* 0x000fe80000100800 */
[----:B------:R0:W-:Y:S04]  /*183f0*/  STL [R1+0x13e4], R15 ;  /* 0x0013e40f01007387 */ /* 0x0001e80000100800 */
[----:B------:R-:W4:Y:S01]  /*18400*/  LDL.LU R17, [R1+0x80] ;  /* 0x0000800001117983 */ /* 0x000f220000300800 */
[----:B0-----:R-:W-:Y:S02]  /*18410*/  LEA.HI.X.SX32 R15, R14, R26, 0x1, P4 ;  /* 0x0000001a0e0f7211 */ /* 0x001fe400020f0eff */
[----:B------:R-:W-:-:S05]  /*18420*/  LEA R16, P3, R28, R23, 0x1 ;  /* 0x000000171c107211 */ /* 0x000fca00078608ff */
[----:B------:R-:W-:Y:S04]  /*18430*/  STL [R1+0x1418], R16 ;  /* 0x0014181001007387 */ /* 0x000fe80000100800 */
[----:B------:R0:W-:Y:S04]  /*18440*/  STL [R1+0x13ec], R15 ;  /* 0x0013ec0f01007387 */ /* 0x0001e80000100800 */
[----:B0-----:R-:W4:Y:S01]  /*18450*/  LDL.LU R15, [R1+0x7c] ;  /* 0x00007c00010f7983 */ /* 0x001f220000300800 */
[----:B------:R-:W-:Y:S02]  /*18460*/  LEA.HI.X.SX32 R16, R11, R26, 0x1, P5 ;  /* 0x0000001a0b107211 */ /* 0x000fe400028f0eff */
[----:B------:R-:W-:-:S05]  /*18470*/  LEA R14, P4, R13, R23, 0x1 ;  /* 0x000000170d0e7211 */ /* 0x000fca00078808ff */
[----:B------:R0:W-:Y:S04]  /*18480*/  STL [R1+0x1420], R14 ;  /* 0x0014200e01007387 */ /* 0x0001e80000100800 */
[----:B0-----:R-:W4:Y:S01]  /*18490*/  LDL.LU R14, [R1+0x78] ;  /* 0x00007800010e7983 */ /* 0x001f220000300800 */
[----:B------:R-:W-:-:S03]  /*184a0*/  LEA R11, P5, R9, R23, 0x1 ;  /* 0x00000017090b7211 */ /* 0x000fc600078a08ff */
[----:B------:R-:W-:Y:S04]  /*184b0*/  STL [R1+0x13f4], R16 ;  /* 0x0013f41001007387 */ /* 0x000fe80000100800 */
[----:B------:R0:W-:Y:S04]  /*184c0*/  STL [R1+0x1428], R11 ;  /* 0x0014280b01007387 */ /* 0x0001e80000100800 */
[----:B0-----:R-:W4:Y:S01]  /*184d0*/  LDL.LU R11, [R1+0x74] ;  /* 0x00007400010b7983 */ /* 0x001f220000300800 */
[----:B------:R-:W-:Y:S02]  /*184e0*/  LEA.HI.X.SX32 R16, R8, R26, 0x1, P0 ;  /* 0x0000001a08107211 */ /* 0x000fe400000f0eff */
[----:B------:R-:W-:-:S03]  /*184f0*/  LEA R8, P0, R12, R23, 0x1 ;  /* 0x000000170c087211 */ /* 0x000fc600078008ff */
[----:B------:R-:W-:Y:S04]  /*18500*/  STL [R1+0x13fc], R16 ;  /* 0x0013fc1001007387 */ /* 0x000fe80000100800 */
[----:B------:R0:W-:Y:S04]  /*18510*/  STL [R1+0x1430], R8 ;  /* 0x0014300801007387 */ /* 0x0001e80000100800 */
[----:B0-----:R-:W4:Y:S01]  /*18520*/  LDL.LU R8, [R1+0x70] ;  /* 0x0000700001087983 */ /* 0x001f220000300800 */
[----:B------:R-:W-:-:S05]  /*18530*/  LEA.HI.X.SX32 R6, R6, R26, 0x1, P1 ;  /* 0x0000001a06067211 */ /* 0x000fca00008f0eff */
        /* <DEDUP_REMOVED lines=15> */
[----:B------:R3:W-:Y:S04]  /*18630*/  STL [R1+0x1448], R16 ;  /* 0x0014481001007387 */ /* 0x0007e80000100800 */
[----:B------:R4:W-:Y:S04]  /*18640*/  STL [R1+0x141c], R19 ;  /* 0x00141c1301007387 */ /* 0x0009e80000100800 */
[----:B------:R-:W2:Y:S01]  /*18650*/  LDL.LU R9, [R1+0x60] ;  /* 0x0000600001097983 */ /* 0x000ea20000300800 */
[----:B---3--:R-:W-:-:S05]  /*18660*/  LEA R16, P4, R0, R23, 0x1 ;  /* 0x0000001700107211 */ /* 0x008fca00078808ff */
[----:B------:R-:W-:Y:S04]  /*18670*/  STL [R1+0x1450], R16 ;  /* 0x0014501001007387 */ /* 0x000fe80000100800 */
[----:B------:R0:W-:Y:S01]  /*18680*/  STL [R1+0x1424], R13 ;  /* 0x0014240d01007387 */ /* 0x0001e20000100800 */
[----:B----4-:R-:W-:-:S05]  /*18690*/  LEA R19, P5, R22, R23, 0x1 ;  /* 0x0000001716137211 */ /* 0x010fca00078a08ff */
[----:B------:R-:W-:Y:S01]  /*186a0*/  STL [R1+0x1458], R19 ;  /* 0x0014581301007387 */ /* 0x000fe20000100800 */
[----:B0-----:R-:W-:-:S03]  /*186b0*/  LEA.HI.X.SX32 R13, R12, R26, 0x1, P0 ;  /* 0x0000001a0c0d7211 */ /* 0x001fc600000f0eff */
[----:B------:R-:W3:Y:S04]  /*186c0*/  LDL.LU R12, [R1+0x5c] ;  /* 0x00005c00010c7983 */ /* 0x000ee80000300800 */
[----:B------:R0:W-:Y:S01]  /*186d0*/  STL [R1+0x142c], R13 ;  /* 0x00142c0d01007387 */ /* 0x0001e20000100800 */
[----:B------:R-:W-:Y:S02]  /*186e0*/  LEA R16, P0, R20, R23, 0x1 ;  /* 0x0000001714107211 */ /* 0x000fe400078008ff */
[----:B0-----:R-:W-:-:S03]  /*186f0*/  LEA.HI.X.SX32 R13, R10, R26, 0x1, P1 ;  /* 0x0000001a0a0d7211 */ /* 0x001fc600008f0eff */
[----:B------:R-:W-:Y:S04]  /*18700*/  STL [R1+0x1460], R16 ;  /* 0x0014601001007387 */ /* 0x000fe80000100800 */
[----:B------:R-:W-:Y:S04]  /*18710*/  STL [R1+0x1434], R13 ;  /* 0x0014340d01007387 */ /* 0x000fe80000100800 */
[----:B------:R-:W4:Y:S01]  /*18720*/  LDL.LU R21, [R1+0x58] ;  /* 0x0000580001157983 */ /* 0x000f220000300800 */
[----:B------:R-:W-:Y:S02]  /*18730*/  LEA R10, P1, R18, R23, 0x1 ;  /* 0x00000017120a7211 */ /* 0x000fe400078208ff */
[----:B------:R-:W-:-:S03]  /*18740*/  LEA.HI.X.SX32 R7, R7, R26, 0x1, P2 ;  /* 0x0000001a07077211 */ /* 0x000fc600010f0eff */
[----:B------:R0:W-:Y:S04]  /*18750*/  STL [R1+0x1468], R10 ;  /* 0x0014680a01007387 */ /* 0x0001e80000100800 */
[----:B------:R1:W-:Y:S01]  /*18760*/  STL [R1+0x143c], R7 ;  /* 0x00143c0701007387 */ /* 0x0003e20000100800 */
[----:B0-----:R-:W-:-:S05]  /*18770*/  LEA R10, P2, R17, R23, 0x1 ;  /* 0x00000017110a7211 */ /* 0x001fca00078408ff */
[----:B------:R-:W-:Y:S04]  /*18780*/  STL [R1+0x1470], R10 ;  /* 0x0014700a01007387 */ /* 0x000fe80000100800 */
[----:B------:R-:W4:Y:S01]  /*18790*/  LDL.LU R19, [R1+0x54] ;  /* 0x0000540001137983 */ /* 0x000f220000300800 */
[----:B-1----:R-:W-:-:S05]  /*187a0*/  LEA.HI.X.SX32 R7, R4, R26, 0x1, P3 ;  /* 0x0000001a04077211 */ /* 0x002fca00018f0eff */
[----:B------:R0:W-:Y:S02]  /*187b0*/  STL [R1+0x1444], R7 ;  /* 0x0014440701007387 */ /* 0x0001e40000100800 */
[----:B0-----:R-:W-:Y:S02]  /*187c0*/  LEA.HI.X.SX32 R7, R0, R26, 0x1, P4 ;  /* 0x0000001a00077211 */ /* 0x001fe400020f0eff */
[----:B------:R-:W-:-:S05]  /*187d0*/  LEA R4, P3, R15, R23, 0x1 ;  /* 0x000000170f047211 */ /* 0x000fca00078608ff */
[----:B------:R0:W-:Y:S04]  /*187e0*/  STL [R1+0x1478], R4 ;  /* 0x0014780401007387 */ /* 0x0001e80000100800 */
[----:B------:R1:W-:Y:S04]  /*187f0*/  STL [R1+0x144c], R7 ;  /* 0x00144c0701007387 */ /* 0x0003e80000100800 */
[----:B------:R-:W4:Y:S01]  /*18800*/  LDL.LU R16, [R1+0x50] ;  /* 0x0000500001107983 */ /* 0x000f220000300800 */
[----:B------:R-:W-:Y:S02]  /*18810*/  LEA.HI.X.SX32 R0, R22, R26, 0x1, P5 ;  /* 0x0000001a16007211 */ /* 0x000fe400028f0eff */
[----:B0-----:R-:W-:-:S05]  /*18820*/  LEA R4, P4, R14, R23, 0x1 ;  /* 0x000000170e047211 */ /* 0x001fca00078808ff */
[----:B------:R0:W-:Y:S04]  /*18830*/  STL [R1+0x1480], R4 ;  /* 0x0014800401007387 */ /* 0x0001e80000100800 */
[----:B------:R-:W-:Y:S01]  /*18840*/  STL [R1+0x1454], R0 ;  /* 0x0014540001007387 */ /* 0x000fe20000100800 */
[----:B-1----:R-:W-:-:S05]  /*18850*/  LEA R7, P5, R11, R23, 0x1 ;  /* 0x000000170b077211 */ /* 0x002fca00078a08ff */
[----:B------:R1:W-:Y:S04]  /*18860*/  STL [R1+0x1488], R7 ;  /* 0x0014880701007387 */ /* 0x0003e80000100800 */
[----:B------:R-:W4:Y:S01]  /*18870*/  LDL.LU R13, [R1+0x4c] ;  /* 0x00004c00010d7983 */ /* 0x000f220000300800 */
[-C--:B0-----:R-:W-:Y:S02]  /*18880*/  LEA.HI.X.SX32 R4, R20, R26.reuse, 0x1, P0 ;  /* 0x0000001a14047211 */ /* 0x081fe400000f0eff */
[----:B-1----:R-:W-:-:S03]  /*18890*/  LEA.HI.X.SX32 R7, R18, R26, 0x1, P1 ;  /* 0x0000001a12077211 */ /* 0x002fc600008f0eff */
[----:B------:R-:W-:Y:S01]  /*188a0*/  STL [R1+0x145c], R4 ;  /* 0x00145c0401007387 */ /* 0x000fe20000100800 */
[----:B------:R-:W-:-:S05]  /*188b0*/  LEA R0, P0, R8, R23, 0x1 ;  /* 0x0000001708007211 */ /* 0x000fca00078008ff */
[----:B------:R0:W-:Y:S04]  /*188c0*/  STL [R1+0x1490], R0 ;  /* 0x0014900001007387 */ /* 0x0001e80000100800 */
[----:B------:R1:W-:Y:S04]  /*188d0*/  STL [R1+0x1464], R7 ;  /* 0x0014640701007387 */ /* 0x0003e80000100800 */
[----:B------:R-:W4:Y:S01]  /*188e0*/  LDL.LU R10, [R1+0x48] ;  /* 0x00004800010a7983 */ /* 0x000f220000300800 */
[----:B0-----:R-:W-:Y:S02]  /*188f0*/  LEA.HI.X.SX32 R0, R17, R26, 0x1, P2 ;  /* 0x0000001a11007211 */ /* 0x001fe400010f0eff */
[----:B------:R-:W-:-:S05]  /*18900*/  LEA R4, P1, R2, R23, 0x1 ;  /* 0x0000001702047211 */ /* 0x000fca00078208ff */
[----:B------:R-:W-:Y:S04]  /*18910*/  STL [R1+0x1498], R4 ;  /* 0x0014980401007387 */ /* 0x000fe80000100800 */
[----:B------:R0:W-:Y:S01]  /*18920*/  STL [R1+0x146c], R0 ;  /* 0x00146c0001007387 */ /* 0x0001e20000100800 */
[----:B-1----:R-:W-:Y:S02]  /*18930*/  LEA R7, P2, R28, R23, 0x1 ;  /* 0x000000171c077211 */ /* 0x002fe400078408ff */
[----:B0-----:R-:W-:-:S03]  /*18940*/  LEA.HI.X.SX32 R0, R15, R26, 0x1, P3 ;  /* 0x0000001a0f007211 */ /* 0x001fc600018f0eff */
[----:B------:R0:W-:Y:S04]  /*18950*/  STL [R1+0x14a0], R7 ;  /* 0x0014a00701007387 */ /* 0x0001e80000100800 */
[----:B0-----:R-:W4:Y:S04]  /*18960*/  LDL.LU R7, [R1+0x44] ;  /* 0x0000440001077983 */ /* 0x001f280000300800 */
[----:B------:R0:W-:Y:S01]  /*18970*/  STL [R1+0x1474], R0 ;  /* 0x0014740001007387 */ /* 0x0001e20000100800 */
[----:B------:R-:W-:-:S05]  /*18980*/  LEA R4, P3, R6, R23, 0x1 ;  /* 0x0000001706047211 */ /* 0x000fca00078608ff */
[----:B------:R1:W-:Y:S01]  /*18990*/  STL [R1+0x14a8], R4 ;  /* 0x0014a80401007387 */ /* 0x0003e20000100800 */
[----:B0-----:R-:W-:-:S03]  /*189a0*/  LEA.HI.X.SX32 R0, R14, R26, 0x1, P4 ;  /* 0x0000001a0e007211 */ /* 0x001fc600020f0eff */
[----:B-1----:R-:W4:Y:S04]  /*189b0*/  LDL.LU R4, [R1+0x40] ;  /* 0x0000400001047983 */ /* 0x002f280000300800 */
[----:B------:R0:W-:Y:S04]  /*189c0*/  STL [R1+0x147c], R0 ;  /* 0x00147c0001007387 */ /* 0x0001e80000100800 */
[----:B0-----:R-:W4:Y:S01]  /*189d0*/  LDL.LU R0, [R1+0x3c] ;  /* 0x00003c0001007983 */ /* 0x001f220000300800 */
[----:B------:R-:W-:Y:S02]  /*189e0*/  LEA.HI.X.SX32 R11, R11, R26, 0x1, P5 ;  /* 0x0000001a0b0b7211 */ /* 0x000fe400028f0eff */
[----:B--2---:R-:W-:-:S05]  /*189f0*/  LEA R14, P4, R9, R23, 0x1 ;  /* 0x00000017090e7211 */ /* 0x004fca00078808ff */
[----:B------:R-:W-:Y:S04]  /*18a00*/  STL [R1+0x14b0], R14 ;  /* 0x0014b00e01007387 */ /* 0x000fe80000100800 */
[----:B------:R-:W2:Y:S04]  /*18a10*/  LDL.LU R22, [R1+0x38] ;  /* 0x0000380001167983 */ /* 0x000ea80000300800 */
[----:B------:R0:W-:Y:S04]  /*18a20*/  STL [R1+0x1484], R11 ;  /* 0x0014840b01007387 */ /* 0x0001e80000100800 */
[----:B------:R-:W2:Y:S01]  /*18a30*/  LDL.LU R20, [R1+0x34] ;  /* 0x0000340001147983 */ /* 0x000ea20000300800 */
[----:B0-----:R-:W-:-:S02]  /*18a40*/  LEA.HI.X.SX32 R11, R8, R26, 0x1, P0 ;  /* 0x0000001a080b7211 */ /* 0x001fc400000f0eff */
[----:B------:R-:W-:Y:S02]  /*18a50*/  LEA.HI.X.SX32 R2, R2, R26, 0x1, P1 ;  /* 0x0000001a02027211 */ /* 0x000fe400008f0eff */
[----:B---3--:R-:W-:-:S05]  /*18a60*/  LEA R14, P5, R12, R23, 0x1 ;  /* 0x000000170c0e7211 */ /* 0x008fca00078a08ff */
[----:B------:R0:W-:Y:S04]  /*18a70*/  STL [R1+0x14b8], R14 ;  /* 0x0014b80e01007387 */ /* 0x0001e80000100800 */
[----:B------:R-:W3:Y:S04]  /*18a80*/  LDL.LU R18, [R1+0x30] ;  /* 0x0000300001127983 */ /* 0x000ee80000300800 */
[----:B------:R-:W-:Y:S04]  /*18a90*/  STL [R1+0x148c], R11 ;  /* 0x00148c0b01007387 */ /* 0x000fe80000100800 */
[----:B------:R-:W3:Y:S01]  /*18aa0*/  LDL.LU R17, [R1+0x2c] ;  /* 0x00002c0001117983 */ /* 0x000ee20000300800 */
[----:B----4-:R-:W-:-:S05]  /*18ab0*/  LEA R8, P0, R21, R23, 0x1 ;  /* 0x0000001715087211 */ /* 0x010fca00078008ff */
[----:B------:R-:W-:Y:S04]  /*18ac0*/  STL [R1+0x14c0], R8 ;  /* 0x0014c00801007387 */ /* 0x000fe80000100800 */
[----:B------:R-:W4:Y:S04]  /*18ad0*/  LDL.LU R15, [R1+0x28] ;  /* 0x00002800010f7983 */ /* 0x000f280000300800 */
[----:B------:R1:W-:Y:S04]  /*18ae0*/  STL [R1+0x1494], R2 ;  /* 0x0014940201007387 */ /* 0x0003e80000100800 */
[----:B0-----:R-:W4:Y:S01]  /*18af0*/  LDL.LU R14, [R1+0x24] ;  /* 0x00002400010e7983 */ /* 0x001f220000300800 */
[----:B-1----:R-:W-:-:S02]  /*18b00*/  LEA.HI.X.SX32 R2, R28, R26, 0x1, P2 ;  /* 0x0000001a1c027211 */ /* 0x002fc400010f0eff */
[----:B------:R-:W-:-:S05]  /*18b10*/  LEA R8, P1, R19, R23, 0x1 ;  /* 0x0000001713087211 */ /* 0x000fca00078208ff */
[----:B------:R0:W-:Y:S04]  /*18b20*/  STL [R1+0x14c8], R8 ;  /* 0x0014c80801007387 */ /* 0x0001e80000100800 */
[----:B------:R-:W4:Y:S04]  /*18b30*/  LDL.LU R28, [R1+0x20] ;  /* 0x00002000011c7983 */ /* 0x000f280000300800 */
[----:B------:R1:W-:Y:S01]  /*18b40*/  STL [R1+0x149c], R2 ;  /* 0x00149c0201007387 */ /* 0x0003e20000100800 */
[----:B0-----:R-:W-:-:S03]  /*18b50*/  LEA.HI.X.SX32 R8, R6, R26, 0x1, P3 ;  /* 0x0000001a06087211 */ /* 0x001fc600018f0eff */
[----:B-1----:R-:W4:Y:S01]  /*18b60*/  LDL.LU R2, [R1+0x1c] ;  /* 0x00001c0001027983 */ /* 0x002f220000300800 */
[----:B------:R-:W-:-:S05]  /*18b70*/  LEA R11, P2, R16, R23, 0x1 ;  /* 0x00000017100b7211 */ /* 0x000fca00078408ff */
[----:B------:R0:W-:Y:S04]  /*18b80*/  STL [R1+0x14d0], R11 ;  /* 0x0014d00b01007387 */ /* 0x0001e80000100800 */
[----:B------:R-:W4:Y:S04]  /*18b90*/  LDL.LU R6, [R1+0x18] ;  /* 0x0000180001067983 */ /* 0x000f280000300800 */
[----:B------:R1:W-:Y:S01]  /*18ba0*/  STL [R1+0x14a4], R8 ;  /* 0x0014a40801007387 */ /* 0x0003e20000100800 */
[----:B0-----:R-:W-:-:S03]  /*18bb0*/  LEA.HI.X.SX32 R11, R9, R26, 0x1, P4 ;  /* 0x0000001a090b7211 */ /* 0x001fc600020f0eff */
[----:B-1----:R-:W4:Y:S01]  /*18bc0*/  LDL.LU R8, [R1+0x14] ;  /* 0x0000140001087983 */ /* 0x002f220000300800 */
[----:B------:R-:W-:-:S05]  /*18bd0*/  LEA R24, P3, R13, R23, 0x1 ;  /* 0x000000170d187211 */ /* 0x000fca00078608ff */
[----:B------:R-:W-:Y:S04]  /*18be0*/  STL [R1+0x14d8], R24 ;  /* 0x0014d81801007387 */ /* 0x000fe80000100800 */
[----:B------:R-:W4:Y:S04]  /*18bf0*/  LDL.LU R9, [R1+0x10] ;  /* 0x0000100001097983 */ /* 0x000f280000300800 */
[----:B------:R0:W-:Y:S04]  /*18c00*/  STL [R1+0x14ac], R11 ;  /* 0x0014ac0b01007387 */ /* 0x0001e80000100800 */
[----:B0-----:R-:W4:Y:S01]  /*18c10*/  LDL.LU R11, [R1+0xc] ;  /* 0x00000c00010b7983 */ /* 0x001f220000300800 */
[----:B------:R-:W-:-:S05]  /*18c20*/  LEA R24, P4, R10, R23, 0x1 ;  /* 0x000000170a187211 */ /* 0x000fca00078808ff */
[----:B------:R0:W-:Y:S02]  /*18c30*/  STL [R1+0x14e0], R24 ;  /* 0x0014e01801007387 */ /* 0x0001e40000100800 */
[-C--:B0-----:R-:W-:Y:S02]  /*18c40*/  LEA.HI.X.SX32 R24, R12, R26.reuse, 0x1, P5 ;  /* 0x0000001a0c187211 */ /* 0x081fe400028f0eff */
[----:B------:R-:W4:Y:S01]  /*18c50*/  LDL.LU R12, [R1+0x8] ;  /* 0x00000800010c7983 */ /* 0x000f220000300800 */
[----:B------:R-:W-:-:S03]  /*18c60*/  LEA.HI.X.SX32 R21, R21, R26, 0x1, P0 ;  /* 0x0000001a15157211 */ /* 0x000fc600000f0eff */
[----:B------:R0:W-:Y:S01]  /*18c70*/  STL [R1+0x14b4], R24 ;  /* 0x0014b41801007387 */ /* 0x0001e20000100800 */
[-C--:B------:R-:W-:Y:S02]  /*18c80*/  LEA.HI.X.SX32 R19, R19, R26.reuse, 0x1, P1 ;  /* 0x0000001a13137211 */ /* 0x080fe400008f0eff */
[----:B------:R-:W-:Y:S02]  /*18c90*/  LEA.HI.X.SX32 R16, R16, R26, 0x1, P2 ;  /* 0x0000001a10107211 */ /* 0x000fe400010f0eff */
[----:B0-----:R-:W-:-:S05]  /*18ca0*/  LEA R24, P5, R7, R23, 0x1 ;  /* 0x0000001707187211 */ /* 0x001fca00078a08ff */
[----:B------:R0:W-:Y:S04]  /*18cb0*/  STL [R1+0x14e8], R24 ;  /* 0x0014e81801007387 */ /* 0x0001e80000100800 */
[----:B0-----:R-:W4:Y:S04]  /*18cc0*/  LDL.LU R24, [R1+0x16ac] ;  /* 0x0016ac0001187983 */ /* 0x001f280000300800 */
[----:B------:R0:W-:Y:S02]  /*18cd0*/  STL [R1+0x14bc], R21 ;  /* 0x0014bc1501007387 */ /* 0x0001e40000100800 */
[----:B0-----:R-:W-:-:S05]  /*18ce0*/  LEA R21, P0, R4, R23, 0x1 ;  /* 0x0000001704157211 */ /* 0x001fca00078008ff */
[----:B------:R0:W-:Y:S04]  /*18cf0*/  STL [R1+0x14f0], R21 ;  /* 0x0014f01501007387 */ /* 0x0001e80000100800 */
[----:B0-----:R-:W4:Y:S04]  /*18d00*/  LDL.LU R21, [R1+0x16a8] ;  /* 0x0016a80001157983 */ /* 0x001f280000300800 */
[----:B------:R0:W-:Y:S02]  /*18d10*/  STL [R1+0x14c4], R19 ;  /* 0x0014c41301007387 */ /* 0x0001e40000100800 */
[----:B0-----:R-:W-:-:S05]  /*18d20*/  LEA R19, P1, R0, R23, 0x1 ;  /* 0x0000001700137211 */ /* 0x001fca00078208ff */
[----:B------:R0:W-:Y:S01]  /*18d30*/  STL [R1+0x14f8], R19 ;  /* 0x0014f81301007387 */ /* 0x0001e20000100800 */
[----:B------:R-:W-:-:S03]  /*18d40*/  LEA.HI.X.SX32 R13, R13, R26, 0x1, P3 ;  /* 0x0000001a0d0d7211 */ /* 0x000fc600018f0eff */
[----:B0-----:R-:W4:Y:S04]  /*18d50*/  LDL.LU R19, [R1+0x16a4] ;  /* 0x0016a40001137983 */ /* 0x001f280000300800 */
[----:B------:R2:W-:Y:S02]  /*18d60*/  STL [R1+0x14cc], R16 ;  /* 0x0014cc1001007387 */ /* 0x0005e40000100800 */
[----:B--2---:R-:W-:-:S05]  /*18d70*/  LEA R16, P2, R22, R23, 0x1 ;  /* 0x0000001716107211 */ /* 0x004fca00078408ff */
[----:B------:R0:W-:Y:S01]  /*18d80*/  STL [R1+0x1500], R16 ;  /* 0x0015001001007387 */ /* 0x0001e20000100800 */
[----:B------:R-:W-:-:S03]  /*18d90*/  LEA.HI.X.SX32 R10, R10, R26, 0x1, P4 ;  /* 0x0000001a0a0a7211 */ /* 0x000fc600020f0eff */
[----:B0-----:R-:W2:Y:S04]  /*18da0*/  LDL.LU R16, [R1+0x16a0] ;  /* 0x0016a00001107983 */ /* 0x001ea80000300800 */
[----:B------:R0:W-:Y:S02]  /*18db0*/  STL [R1+0x14d4], R13 ;  /* 0x0014d40d01007387 */ /* 0x0001e40000100800 */
[----:B0-----:R-:W-:-:S05]  /*18dc0*/  LEA R13, P3, R20, R23, 0x1 ;  /* 0x00000017140d7211 */ /* 0x001fca00078608ff */
[----:B------:R0:W-:Y:S01]  /*18dd0*/  STL [R1+0x1508], R13 ;  /* 0x0015080d01007387 */ /* 0x0001e20000100800 */
[----:B------:R-:W-:-:S03]  /*18de0*/  LEA.HI.X.SX32 R7, R7, R26, 0x1, P5 ;  /* 0x0000001a07077211 */ /* 0x000fc600028f0eff */
[----:B0-----:R-:W2:Y:S04]  /*18df0*/  LDL.LU R13, [R1+0x169c] ;  /* 0x00169c00010d7983 */ /* 0x001ea80000300800 */
[----:B------:R3:W-:Y:S02]  /*18e00*/  STL [R1+0x14dc], R10 ;  /* 0x0014dc0a01007387 */ /* 0x0007e40000100800 */
[----:B---3--:R-:W-:-:S05]  /*18e10*/  LEA R10, P4, R18, R23, 0x1 ;  /* 0x00000017120a7211 */ /* 0x008fca00078808ff */
[----:B------:R0:W-:Y:S01]  /*18e20*/  STL [R1+0x1510], R10 ;  /* 0x0015100a01007387 */ /* 0x0001e20000100800 */
[----:B------:R-:W-:-:S03]  /*18e30*/  LEA.HI.X.SX32 R4, R4, R26, 0x1, P0 ;  /* 0x0000001a04047211 */ /* 0x000fc600000f0eff */
[----:B0-----:R-:W3:Y:S04]  /*18e40*/  LDL.LU R10, [R1+0x1698] ;  /* 0x00169800010a7983 */ /* 0x001ee80000300800 */
[----:B------:R0:W-:Y:S02]  /*18e50*/  STL [R1+0x14e4], R7 ;  /* 0x0014e40701007387 */ /* 0x0001e40000100800 */
[----:B0-----:R-:W-:-:S05]  /*18e60*/  LEA R7, P5, R17, R23, 0x1 ;  /* 0x0000001711077211 */ /* 0x001fca00078a08ff */
[----:B------:R0:W-:Y:S01]  /*18e70*/  STL [R1+0x1518], R7 ;  /* 0x0015180701007387 */ /* 0x0001e20000100800 */
[----:B------:R-:W-:-:S03]  /*18e80*/  LEA.HI.X.SX32 R0, R0, R26, 0x1, P1 ;  /* 0x0000001a00007211 */ /* 0x000fc600008f0eff */
[----:B0-----:R-:W2:Y:S04]  /*18e90*/  LDL.LU R7, [R1+0x1694] ;  /* 0x0016940001077983 */ /* 0x001ea80000300800 */
[----:B------:R4:W-:Y:S02]  /*18ea0*/  STL [R1+0x14ec], R4 ;  /* 0x0014ec0401007387 */ /* 0x0009e40000100800 */
[----:B----4-:R-:W-:-:S05]  /*18eb0*/  LEA R4, P0, R15, R23, 0x1 ;  /* 0x000000170f047211 */ /* 0x010fca00078008ff */
[----:B------:R0:W-:Y:S01]  /*18ec0*/  STL [R1+0x1520], R4 ;  /* 0x0015200401007387 */ /* 0x0001e20000100800 */
[----:B------:R-:W-:-:S03]  /*18ed0*/  LEA.HI.X.SX32 R22, R22, R26, 0x1, P2 ;  /* 0x0000001a16167211 */ /* 0x000fc600010f0eff */
[----:B0-----:R-:W4:Y:S04]  /*18ee0*/  LDL.LU R4, [R1+0x1690] ;  /* 0x0016900001047983 */ /* 0x001f280000300800 */
[----:B------:R0:W-:Y:S02]  /*18ef0*/  STL [R1+0x14f4], R0 ;  /* 0x0014f40001007387 */ /* 0x0001e40000100800 */
[----:B0-----:R-:W-:-:S05]  /*18f00*/  LEA R0, P1, R14, R23, 0x1 ;  /* 0x000000170e007211 */ /* 0x001fca00078208ff */
        /* <DEDUP_REMOVED lines=30> */
[----:B------:R0:W-:Y:S04]  /*190f0*/  STL [R1+0x1558], R14 ;  /* 0x0015580e01007387 */ /* 0x0001e80000100800 */
[----:B0-----:R-:W2:Y:S04]  /*19100*/  LDL.LU R14, [R1+0x1674] ;  /* 0x00167400010e7983 */ /* 0x001ea80000300800 */
[----:B------:R0:W-:Y:S02]  /*19110*/  STL [R1+0x152c], R28 ;  /* 0x00152c1c01007387 */ /* 0x0001e40000100800 */
[----:B0-----:R-:W-:-:S05]  /*19120*/  LEA R28, P2, R12, R23, 0x1 ;  /* 0x000000170c1c7211 */ /* 0x001fca00078408ff */
[----:B------:R0:W-:Y:S04]  /*19130*/  STL [R1+0x1560], R28 ;  /* 0x0015601c01007387 */ /* 0x0001e80000100800 */
[----:B0-----:R-:W2:Y:S01]  /*19140*/  LDL.LU R28, [R1+0x1670] ;  /* 0x00167000011c7983 */ /* 0x001ea20000300800 */
[----:B------:R-:W-:-:S05]  /*19150*/  LEA.HI.X.SX32 R2, R2, R26, 0x1, P3 ;  /* 0x0000001a02027211 */ /* 0x000fca00018f0eff */
[----:B------:R2:W-:Y:S02]  /*19160*/  STL [R1+0x1534], R2 ;  /* 0x0015340201007387 */ /* 0x0005e40000100800 */
[----:B--2---:R-:W-:-:S05]  /*19170*/  LEA R2, P3, R28, R23, 0x1 ;  /* 0x000000171c027211 */ /* 0x004fca00078608ff */
        /* <DEDUP_REMOVED lines=27> */
[-C--:B------:R-:W-:Y:S02]  /*19330*/  LEA.HI.X.SX32 R28, R28, R26.reuse, 0x1, P3 ;  /* 0x0000001a1c1c7211 */ /* 0x080fe400018f0eff */
[----:B------:R-:W-:-:S03]  /*19340*/  LEA.HI.X.SX32 R2, R2, R26, 0x1, P4 ;  /* 0x0000001a02027211 */ /* 0x000fc600020f0eff */
[----:B------:R2:W-:Y:S01]  /*19350*/  STL [R1+0x1564], R28 ;  /* 0x0015641c01007387 */ /* 0x0005e20000100800 */
[----:B------:R-:W-:Y:S01]  /*19360*/  LEA.HI.X.SX32 R6, R6, R26, 0x1, P5 ;  /* 0x0000001a06067211 */ /* 0x000fe200028f0eff */
[----:B------:R-:W-:Y:S02]  /*19370*/  IMAD R25, R25, c[0x0][0x190], RZ ;  /* 0x0000640019197a24 */ /* 0x000fe400078e02ff */
[----:B------:R-:W-:Y:S02]  /*19380*/  IMAD R3, R3, c[0x0][0x190], RZ ;  /* 0x0000640003037a24 */ /* 0x000fe400078e02ff */
[----:B------:R-:W-:Y:S02]  /*19390*/  IMAD R5, R5, c[0x0][0x190], RZ ;  /* 0x0000640005057a24 */ /* 0x000fe400078e02ff */
[----:B------:R-:W-:Y:S01]  /*193a0*/  IMAD R29, R29, c[0x0][0x190], RZ ;  /* 0x000064001d1d7a24 */ /* 0x000fe200078e02ff */
[----:B--2---:R-:W-:-:S05]  /*193b0*/  LEA R28, P3, R12, R23, 0x1 ;  /* 0x000000170c1c7211 */ /* 0x004fca00078608ff */
[----:B------:R0:W-:Y:S04]  /*193c0*/  STL [R1+0x1598], R28 ;  /* 0x0015981c01007387 */ /* 0x0001e80000100800 */
[----:B0-----:R0:W5:Y:S04]  /*193d0*/  LDL.LU R28, [R1+0x1654] ;  /* 0x00165400011c7983 */ /* 0x0011680000300800 */
[----:B------:R1:W-:Y:S02]  /*193e0*/  STL [R1+0x156c], R2 ;  /* 0x00156c0201007387 */ /* 0x0003e40000100800 */
[----:B-1----:R-:W-:-:S05]  /*193f0*/  LEA R2, P4, R14, R23, 0x1 ;  /* 0x000000170e027211 */ /* 0x002fca00078808ff */
[----:B------:R1:W-:Y:S04]  /*19400*/  STL [R1+0x15a0], R2 ;  /* 0x0015a00201007387 */ /* 0x0003e80000100800 */
[----:B-1----:R-:W2:Y:S04]  /*19410*/  LDL.LU R2, [R1+0x1650] ;  /* 0x0016500001027983 */ /* 0x002ea80000300800 */
[----:B------:R1:W-:Y:S02]  /*19420*/  STL [R1+0x1574], R6 ;  /* 0x0015740601007387 */ /* 0x0003e40000100800 */
[----:B-1----:R-:W-:-:S05]  /*19430*/  LEA R6, P5, R15, R23, 0x1 ;  /* 0x000000170f067211 */ /* 0x002fca00078a08ff */
[----:B------:R1:W-:Y:S02]  /*19440*/  STL [R1+0x15a8], R6 ;  /* 0x0015a80601007387 */ /* 0x0003e40000100800 */
[----:B-1----:R-:W-:Y:S02]  /*19450*/  LEA.HI.X.SX32 R6, R8, R26, 0x1, P0 ;  /* 0x0000001a08067211 */ /* 0x002fe400000f0eff */
[----:B------:R-:W-:-:S03]  /*19460*/  LEA R8, P0, R17, R23, 0x1 ;  /* 0x0000001711087211 */ /* 0x000fc600078008ff */
[----:B------:R1:W-:Y:S04]  /*19470*/  STL [R1+0x157c], R6 ;  /* 0x00157c0601007387 */ /* 0x0003e80000100800 */
[----:B------:R0:W-:Y:S01]  /*19480*/  STL [R1+0x15b0], R8 ;  /* 0x0015b00801007387 */ /* 0x0001e20000100800 */
[-C--:B-1----:R-:W-:Y:S02]  /*19490*/  LEA.HI.X.SX32 R6, R9, R26.reuse, 0x1, P1 ;  /* 0x0000001a09067211 */ /* 0x082fe400008f0eff */
[-C--:B------:R-:W-:Y:S02]  /*194a0*/  LEA R9, P1, R18, R23.reuse, 0x1 ;  /* 0x0000001712097211 */ /* 0x080fe400078208ff */
[----:B0-----:R-:W-:Y:S01]  /*194b0*/  LEA.HI.X.SX32 R8, R11, R26, 0x1, P2 ;  /* 0x0000001a0b087211 */ /* 0x001fe200010f0eff */
[----:B------:R0:W-:Y:S04]  /*194c0*/  STL [R1+0x1584], R6 ;  /* 0x0015840601007387 */ /* 0x0001e80000100800 */
[----:B------:R1:W-:Y:S01]  /*194d0*/  STL [R1+0x1618], R9 ;  /* 0x0016180901007387 */ /* 0x0003e20000100800 */
[----:B0-----:R-:W-:-:S03]  /*194e0*/  LEA R6, P2, R25, R23, 0x1 ;  /* 0x0000001719067211 */ /* 0x001fc600078408ff */
[----:B------:R0:W-:Y:S01]  /*194f0*/  STL [R1+0x158c], R8 ;  /* 0x00158c0801007387 */ /* 0x0001e20000100800 */
[----:B-1----:R-:W-:-:S03]  /*19500*/  LEA.HI.X.SX32 R9, R12, R26, 0x1, P3 ;  /* 0x0000001a0c097211 */ /* 0x002fc600018f0eff */
[----:B------:R1:W-:Y:S01]  /*19510*/  STL [R1+0x15b8], R6 ;  /* 0x0015b80601007387 */ /* 0x0003e20000100800 */
[----:B0-----:R-:W-:-:S03]  /*19520*/  LEA R8, P3, R20, R23, 0x1 ;  /* 0x0000001714087211 */ /* 0x001fc600078608ff */
[----:B------:R0:W-:Y:S01]  /*19530*/  STL [R1+0x1594], R9 ;  /* 0x0015940901007387 */ /* 0x0001e20000100800 */
[----:B-1----:R-:W-:-:S03]  /*19540*/  LEA.HI.X.SX32 R6, R14, R26, 0x1, P4 ;  /* 0x0000001a0e067211 */ /* 0x002fc600020f0eff */
[----:B------:R1:W-:Y:S04]  /*19550*/  STL [R1+0x15c0], R8 ;  /* 0x0015c00801007387 */ /* 0x0003e80000100800 */
[----:B------:R3:W-:Y:S01]  /*19560*/  STL [R1+0x159c], R6 ;  /* 0x00159c0601007387 */ /* 0x0007e20000100800 */
[----:B0-----:R-:W-:Y:S02]  /*19570*/  LEA R9, P4, R22, R23, 0x1 ;  /* 0x0000001716097211 */ /* 0x001fe400078808ff */
[----:B-1----:R-:W-:-:S03]  /*19580*/  LEA.HI.X.SX32 R8, R15, R26, 0x1, P5 ;  /* 0x0000001a0f087211 */ /* 0x002fc600028f0eff */
[----:B------:R0:W-:Y:S01]  /*19590*/  STL [R1+0x15c8], R9 ;  /* 0x0015c80901007387 */ /* 0x0001e20000100800 */
[----:B---3--:R-:W-:-:S03]  /*195a0*/  LEA R6, P5, R0, R23, 0x1 ;  /* 0x0000001700067211 */ /* 0x008fc600078a08ff */
[----:B------:R4:W-:Y:S04]  /*195b0*/  STL [R1+0x15a4], R8 ;  /* 0x0015a40801007387 */ /* 0x0009e80000100800 */
[----:B------:R1:W-:Y:S01]  /*195c0*/  STL [R1+0x15d0], R6 ;  /* 0x0015d00601007387 */ /* 0x0003e20000100800 */
[----:B0-----:R-:W-:Y:S02]  /*195d0*/  LEA.HI.X.SX32 R9, R17, R26, 0x1, P0 ;  /* 0x0000001a11097211 */ /* 0x001fe400000f0eff */
[----:B----4-:R-:W-:-:S03]  /*195e0*/  LEA R8, P6, R4, R23, 0x1 ;  /* 0x0000001704087211 */ /* 0x010fc600078c08ff */
[----:B------:R0:W-:Y:S01]  /*195f0*/  STL [R1+0x15ac], R9 ;  /* 0x0015ac0901007387 */ /* 0x0001e20000100800 */
[----:B-1----:R-:W-:-:S03]  /*19600*/  LEA R6, P0, R7, R23, 0x1 ;  /* 0x0000001707067211 */ /* 0x002fc600078008ff */
[----:B------:R1:W-:Y:S04]  /*19610*/  STL [R1+0x15d8], R8 ;  /* 0x0015d80801007387 */ /* 0x0003e80000100800 */
[----:B------:R3:W-:Y:S01]  /*19620*/  STL [R1+0x15e0], R6 ;  /* 0x0015e00601007387 */ /* 0x0007e20000100800 */
[----:B0-----:R-:W-:Y:S02]  /*19630*/  LEA.HI.X.SX32 R9, R18, R26, 0x1, P1 ;  /* 0x0000001a12097211 */ /* 0x001fe400008f0eff */
[----:B-1----:R-:W-:-:S03]  /*19640*/  LEA R8, P1, R10, R23, 0x1 ;  /* 0x000000170a087211 */ /* 0x002fc600078208ff */
[----:B------:R0:W-:Y:S01]  /*19650*/  STL [R1+0x1614], R9 ;  /* 0x0016140901007387 */ /* 0x0001e20000100800 */
[----:B---3--:R-:W-:-:S03]  /*19660*/  LEA.HI.X.SX32 R6, R25, R26, 0x1, P2 ;  /* 0x0000001a19067211 */ /* 0x008fc600010f0eff */
        /* <DEDUP_REMOVED lines=9> */
[----:B-1----:R-:W-:-:S03]  /*19700*/  LEA R8, P4, R19, R23, 0x1 ;  /* 0x0000001713087211 */ /* 0x002fc600078808ff */
[----:B------:R-:W-:Y:S01]  /*19710*/  STL [R1+0x15c4], R9 ;  /* 0x0015c40901007387 */ /* 0x000fe20000100800 */
[-C--:B---3--:R-:W-:Y:S02]  /*19720*/  LEA.HI.X.SX32 R6, R0, R26.reuse, 0x1, P5 ;  /* 0x0000001a00067211 */ /* 0x088fe400028f0eff */
[----:B------:R-:W-:Y:S01]  /*19730*/  LEA R0, P5, R21, R23, 0x1 ;  /* 0x0000001715007211 */ /* 0x000fe200078a08ff */
[----:B------:R-:W-:Y:S01]  /*19740*/  STL [R1+0x15fc], R8 ;  /* 0x0015fc0801007387 */ /* 0x000fe20000100800 */
[----:B------:R-:W-:-:S03]  /*19750*/  LEA.HI.X.SX32 R4, R4, R26, 0x1, P6 ;  /* 0x0000001a04047211 */ /* 0x000fc600030f0eff */
[----:B------:R0:W-:Y:S04]  /*19760*/  STL [R1+0x15cc], R6 ;  /* 0x0015cc0601007387 */ /* 0x0001e80000100800 */
        /* <DEDUP_REMOVED lines=10> */
[----:B------:R1:W-:Y:S01]  /*19810*/  STL [R1+0x15e4], R6 ;  /* 0x0015e40601007387 */ /* 0x0003e20000100800 */
[----:B------:R-:W-:-:S03]  /*19820*/  IMAD R27, R27, c[0x0][0x190], RZ ;  /* 0x000064001b1b7a24 */ /* 0x000fc600078e02ff */
        /* <DEDUP_REMOVED lines=10> */
[----:B---3--:R-:W-:-:S03]  /*198d0*/  LEA.HI.X.SX32 R0, R21, R26, 0x1, P5 ;  /* 0x0000001a15007211 */ /* 0x008fc600028f0eff */
[----:B------:R-:W-:Y:S01]  /*198e0*/  STL [R1+0xe20], R6 ;  /* 0x000e200601007387 */ /* 0x000fe20000100800 */
[----:B------:R-:W-:-:S03]  /*198f0*/  LEA.HI.X.SX32 R3, R3, R26, 0x1, P0 ;  /* 0x0000001a03037211 */ /* 0x000fc600000f0eff */
[----:B------:R1:W-:Y:S01]  /*19900*/  STL [R1+0xe24], R0 ;  /* 0x000e240001007387 */ /* 0x0003e20000100800 */
[----:B0-----:R-:W-:-:S05]  /*19910*/  LEA.HI.X.SX32 R4, R24, R26, 0x1, P6 ;  /* 0x0000001a18047211 */ /* 0x001fca00030f0eff */
[----:B------:R-:W-:Y:S01]  /*19920*/  STL [R1+0xe28], R4 ;  /* 0x000e280401007387 */ /* 0x000fe20000100800 */
[----:B-1----:R-:W-:-:S03]  /*19930*/  LEA.HI.X.SX32 R0, R5, R26, 0x1, P1 ;  /* 0x0000001a05007211 */ /* 0x002fc600008f0eff */
[----:B------:R0:W-:Y:S04]  /*19940*/  STL [R1+0xe2c], R3 ;  /* 0x000e2c0301007387 */ /* 0x0001e80000100800 */
[----:B------:R1:W-:Y:S01]  /*19950*/  STL [R1+0xe30], R0 ;  /* 0x000e300001007387 */ /* 0x0003e20000100800 */
[-C--:B0-----:R-:W-:Y:S02]  /*19960*/  LEA.HI.X.SX32 R3, R29, R26.reuse, 0x1, P2 ;  /* 0x0000001a1d037211 */ /* 0x081fe400010f0eff */
[----:B-1----:R-:W-:-:S03]  /*19970*/  LEA.HI.X.SX32 R0, R27, R26, 0x1, P3 ;  /* 0x0000001a1b007211 */ /* 0x002fc600018f0eff */
[----:B------:R-:W-:Y:S04]  /*19980*/  STL [R1+0xe34], R3 ;  /* 0x000e340301007387 */ /* 0x000fe80000100800 */
[----:B------:R0:W-:Y:S01]  /*19990*/  STL [R1+0xd24], R0 ;  /* 0x000d240001007387 */ /* 0x0001e20000100800 */
[----:B--2---:R-:W-:-:S03]  /*199a0*/  ISETP.GE.AND P1, PT, R2, RZ, PT ;  /* 0x000000ff0200720c */ /* 0x004fc60003f26270 */
[----:B------:R1:W5:Y:S04]  /*199b0*/  LDL.LU R2, [R1+0x164c] ;  /* 0x00164c0001027983 */ /* 0x0003680000300800 */
        /* <DEDUP_REMOVED lines=449> */
[----:B------:R-:W2:Y:S04]  /*1b5d0*/  S2R R6, SR_TID.X ;  /* 0x0000000000067919 */ /* 0x000ea80000002100 */
        /* <DEDUP_REMOVED lines=10> */
[----:B--2---:R-:W-:Y:S01]  /*1b680*/  LOP3.LUT R6, R6, 0x3f, RZ, 0xc0, !PT ;  /* 0x0000003f06067812 */ /* 0x004fe200078ec0ff */
[----:B------:R-:W-:Y:S01]  /*1b690*/  IMAD.MOV.U32 R5, RZ, RZ, c[0x0][0x188] ;  /* 0x00006200ff057624 */ /* 0x000fe200078e00ff */
[----:B------:R-:W-:-:S03]  /*1b6a0*/  ISETP.NE.AND P0, PT, RZ, c[0x0][0x178], PT ;  /* 0x00005e00ff007a0c */ /* 0x000fc60003f05270 */
[----:B0-----:R-:W-:Y:S01]  /*1b6b0*/  IMAD.SHL.U32 R0, R6, 0x2, RZ ;  /* 0x0000000206007824 */ /* 0x001fe200078e00ff */
[----:B------:R-:W-:-:S05]  /*1b6c0*/  ULDC UR4, c[0x0][0x18c] ;  /* 0x0000630000047ab9 */ /* 0x000fca0000000800 */
[----:B------:R-:W2:Y:S01]  /*1b6d0*/  LDL.LU R0, [R1+0x584] ;  /* 0x0005840001007983 */ /* 0x000ea20000300800 */
[C---:B------:R-:W-:Y:S01]  /*1b6e0*/  IMAD R19, R5.reuse, 0x3e, RZ ;  /* 0x0000003e05137824 */ /* 0x040fe200078e02ff */
[----:B------:R-:W-:Y:S01]  /*1b6f0*/  USHF.L.U32 UR4, UR4, 0x5, URZ ;  /* 0x0000000504047899 */ /* 0x000fe2000800063f */
[C---:B------:R-:W-:Y:S01]  /*1b700*/  IMAD R20, R5.reuse, 0x3a, RZ ;  /* 0x0000003a05147824 */ /* 0x040fe200078e02ff */
[----:B------:R-:W3:Y:S01]  /*1b710*/  LDL.LU R3, [R1+0x580] ;  /* 0x0005800001037983 */ /* 0x000ee20000300800 */
[C---:B------:R-:W-:Y:S02]  /*1b720*/  IMAD.SHL.U32 R6, R5.reuse, 0x20, RZ ;  /* 0x0000002005067824 */ /* 0x040fe400078e00ff */
[C---:B------:R-:W-:Y:S02]  /*1b730*/  IMAD R21, R5.reuse, 0x36, RZ ;  /* 0x0000003605157824 */ /* 0x040fe400078e02ff */
[----:B------:R-:W-:-:S02]  /*1b740*/  IMAD R22, R5, 0x32, RZ ;  /* 0x0000003205167824 */ /* 0x000fc400078e02ff */
[C---:B------:R-:W-:Y:S02]  /*1b750*/  IMAD R23, R5.reuse, 0x2e, RZ ;  /* 0x0000002e05177824 */ /* 0x040fe400078e02ff */
[C---:B------:R-:W-:Y:S02]  /*1b760*/  IMAD R24, R5.reuse, 0x2a, RZ ;  /* 0x0000002a05187824 */ /* 0x040fe400078e02ff */
[C---:B------:R-:W-:Y:S02]  /*1b770*/  IMAD R25, R5.reuse, 0x26, RZ ;  /* 0x0000002605197824 */ /* 0x040fe400078e02ff */
[C---:B------:R-:W-:Y:S02]  /*1b780*/  IMAD R26, R5.reuse, 0x1f, RZ ;  /* 0x0000001f051a7824 */ /* 0x040fe400078e02ff */
        /* <DEDUP_REMOVED lines=13> */
[----:B------:R-:W-:-:S02]  /*1b860*/  IMAD.SHL.U32 R18, R5, 0x2, RZ ;  /* 0x0000000205127824 */ /* 0x000fc400078e00ff */
[----:B---3--:R-:W-:Y:S01]  /*1b870*/  @!P1 IMAD.MOV R3, RZ, RZ, -R3 ;  /* 0x000000ffff039224 */ /* 0x008fe200078e0a03 */
[----:B------:R-:W-:Y:S02]  /*1b880*/  @!P0 LOP3.LUT R3, RZ, c[0x0][0x178], RZ, 0x33, !PT ;  /* 0x00005e00ff038a12 */ /* 0x000fe400078e33ff */
[----:B--2---:R-:W-:-:S03]  /*1b890*/  SHF.R.S32.HI R0, RZ, 0x5, R0 ;  /* 0x00000005ff007819 */ /* 0x004fc60000011400 */
[----:B------:R-:W-:Y:S01]  /*1b8a0*/  IMAD R4, R3, c[0x0][0x184], RZ ;  /* 0x0000610003047a24 */ /* 0x000fe200078e02ff */
[----:B------:R-:W-:Y:S01]  /*1b8b0*/  SHF.R.S32.HI R3, RZ, 0x1f, R6 ;  /* 0x0000001fff037819 */ /* 0x000fe20000011406 */
[----:B------:R0:W-:Y:S03]  /*1b8c0*/  STL [R1+0x1628], R0 ;  /* 0x0016280001007387 */ /* 0x0001e60000100800 */
[----:B------:R-:W-:Y:S02]  /*1b8d0*/  SHF.L.U64.HI R3, R6, 0x1, R3 ;  /* 0x0000000106037819 */ /* 0x000fe40000010203 */
[----:B0-----:R-:W-:-:S04]  /*1b8e0*/  LEA R0, P0, R4, c[0x0][0x160], 0x1 ;  /* 0x0000580004007a11 */ /* 0x001fc800078008ff */
[-C--:B------:R-:W-:Y:S01]  /*1b8f0*/  IADD3 R6, P3, R19, R0.reuse, RZ ;  /* 0x0000000013067210 */ /* 0x080fe20007f7e0ff */
[----:B------:R-:W-:Y:S01]  /*1b900*/  STL [R1+0xd14], R0 ;  /* 0x000d140001007387 */ /* 0x000fe20000100800 */
[----:B------:R-:W-:Y:S02]  /*1b910*/  LEA.HI.X.SX32 R4, R4, c[0x0][0x164], 0x1, P0 ;  /* 0x0000590004047a11 */ /* 0x000fe400000f0eff */
[-C--:B------:R-:W-:Y:S01]  /*1b920*/  IADD3 R19, P6, R20, R0.reuse, RZ ;  /* 0x0000000014137210 */ /* 0x080fe20007fde0ff */
[----:B------:R0:W-:Y:S01]  /*1b930*/  STL [R1+0xd2c], R6 ;  /* 0x000d2c0601007387 */ /* 0x0001e20000100800 */
[----:B------:R-:W-:-:S03]  /*1b940*/  IADD3 R20, P2, R22, R0, RZ ;  /* 0x0000000016147210 */ /* 0x000fc60007f5e0ff */
[----:B------:R-:W-:Y:S01]  /*1b950*/  STL [R1+0xd10], R4 ;  /* 0x000d100401007387 */ /* 0x000fe20000100800 */
[----:B0-----:R-:W-:-:S03]  /*1b960*/  IADD3 R6, P5, R21, R0, RZ ;  /* 0x0000000015067210 */ /* 0x001fc60007fbe0ff */
[----:B------:R0:W-:Y:S04]  /*1b970*/  STL [R1+0xd3c], R19 ;  /* 0x000d3c1301007387 */ /* 0x0001e80000100800 */
[----:B------:R2:W-:Y:S04]  /*1b980*/  STL [R1+0xd4c], R6 ;  /* 0x000d4c0601007387 */ /* 0x0005e80000100800 */
[----:B------:R3:W-:Y:S01]  /*1b990*/  STL [R1+0xd5c], R20 ;  /* 0x000d5c1401007387 */ /* 0x0007e20000100800 */
[-C--:B0-----:R-:W-:Y:S02]  /*1b9a0*/  IADD3 R19, P0, R23, R0.reuse, RZ ;  /* 0x0000000017137210 */ /* 0x081fe40007f1e0ff */
[----:B--2---:R-:W-:-:S03]  /*1b9b0*/  IADD3 R6, P1, R24, R0, RZ ;  /* 0x0000000018067210 */ /* 0x004fc60007f3e0ff */
[----:B------:R0:W-:Y:S01]  /*1b9c0*/  STL [R1+0xd6c], R19 ;  /* 0x000d6c1301007387 */ /* 0x0001e20000100800 */
[----:B---3--:R-:W-:-:S03]  /*1b9d0*/  IADD3 R20, P4, R25, R0, RZ ;  /* 0x0000000019147210 */ /* 0x008fc60007f9e0ff */
[----:B------:R2:W-:Y:S04]  /*1b9e0*/  STL [R1+0xd7c], R6 ;  /* 0x000d7c0601007387 */ /* 0x0005e80000100800 */
[----:B------:R3:W-:Y:S01]  /*1b9f0*/  STL [R1+0xd8c], R20 ;  /* 0x000d8c1401007387 */ /* 0x0007e20000100800 */
[----:B0-----:R-:W-:Y:S02]  /*1ba00*/  LEA.HI.X.SX32 R19, R26, R4, 0x1, P3 ;  /* 0x000000041a137211 */ /* 0x001fe400018f0eff */
[----:B------:R-:W-:Y:S01]  /*1ba10*/  IADD3 R21, P3, R27, R0, RZ ;  /* 0x000000001b157210 */ /* 0x000fe20007f7e0ff */
[----:B--2---:R-:W-:Y:S02]  /*1ba20*/  IMAD R6, R5, 0x3c, RZ ;  /* 0x0000003c05067824 */ /* 0x004fe400078e02ff */
[----:B------:R0:W-:Y:S01]  /*1ba30*/  STL [R1+0xd28], R19 ;  /* 0x000d281301007387 */ /* 0x0001e20000100800 */
[----:B---3--:R-:W-:-:S03]  /*1ba40*/  LEA.HI.X.SX32 R20, R29, R4, 0x1, P6 ;  /* 0x000000041d147211 */ /* 0x008fc600030f0eff */
[----:B------:R2:W-:Y:S04]  /*1ba50*/  STL [R1+0xd9c], R21 ;  /* 0x000d9c1501007387 */ /* 0x0005e80000100800 */
[----:B------:R3:W-:Y:S01]  /*1ba60*/  STL [R1+0xd38], R20 ;  /* 0x000d381401007387 */ /* 0x0007e20000100800 */
[C---:B0-----:R-:W-:Y:S01]  /*1ba70*/  IMAD R19, R5.reuse, 0x1b, RZ ;  /* 0x0000001b05137824 */ /* 0x041fe200078e02ff */
[----:B--2---:R-:W-:Y:S01]  /*1ba80*/  IADD3 R21, P6, R6, R0, RZ ;  /* 0x0000000006157210 */ /* 0x004fe20007fde0ff */
[C---:B------:R-:W-:Y:S02]  /*1ba90*/  IMAD R6, R5.reuse, 0x19, RZ ;  /* 0x0000001905067824 */ /* 0x040fe400078e02ff */
[----:B---3--:R-:W-:Y:S02]  /*1baa0*/  IMAD R20, R5, 0x34, RZ ;  /* 0x0000003405147824 */ /* 0x008fe400078e02ff */
[----:B------:R0:W-:Y:S01]  /*1bab0*/  STL [R1+0xd34], R21 ;  /* 0x000d341501007387 */ /* 0x0001e20000100800 */
[----:B------:R-:W-:Y:S01]  /*1bac0*/  LEA.HI.X.SX32 R22, R19, R4, 0x1, P5 ;  /* 0x0000000413167211 */ /* 0x000fe200028f0eff */
[----:B------:R-:W-:-:S04]  /*1bad0*/  IMAD R19, R5, 0x2c, RZ ;  /* 0x0000002c05137824 */ /* 0x000fc800078e02ff */
[----:B------:R2:W-:Y:S01]  /*1bae0*/  STL [R1+0xd48], R22 ;  /* 0x000d481601007387 */ /* 0x0005e20000100800 */
[----:B0-----:R-:W-:Y:S02]  /*1baf0*/  IADD3 R21, P5, R20, R0, RZ ;  /* 0x0000000014157210 */ /* 0x001fe40007fbe0ff */
[-C--:B------:R-:W-:Y:S01]  /*1bb00*/  LEA.HI.X.SX32 R20, R6, R4.reuse, 0x1, P2 ;  /* 0x0000000406147211 */ /* 0x080fe200010f0eff */
[----:B------:R-:W-:Y:S02]  /*1bb10*/  IMAD R6, R5, 0x17, RZ ;  /* 0x0000001705067824 */ /* 0x000fe400078e02ff */
[----:B------:R0:W-:Y:S04]  /*1bb20*/  STL [R1+0xd54], R21 ;  /* 0x000d541501007387 */ /* 0x0001e80000100800 */
[----:B------:R3:W-:Y:S01]  /*1bb30*/  STL [R1+0xd58], R20 ;  /* 0x000d581401007387 */ /* 0x0007e20000100800 */
[----:B--2---:R-:W-:-:S02]  /*1bb40*/  LEA.HI.X.SX32 R22, R6, R4, 0x1, P0 ;  /* 0x0000000406167211 */ /* 0x004fc400000f0eff */
[----:B0-----:R-:W-:Y:S01]  /*1bb50*/  IADD3 R21, P2, R19, R0, RZ ;  /* 0x0000000013157210 */ /* 0x001fe20007f5e0ff */
[C---:B------:R-:W-:Y:S02]  /*1bb60*/  IMAD R19, R5.reuse, 0x15, RZ ;  /* 0x0000001505137824 */ /* 0x040fe400078e02ff */
[C---:B---3--:R-:W-:Y:S02]  /*1bb70*/  IMAD R20, R5.reuse, 0x24, RZ ;  /* 0x0000002405147824 */ /* 0x048fe400078e02ff */
[----:B------:R0:W-:Y:S01]  /*1bb80*/  STL [R1+0xd74], R21 ;  /* 0x000d741501007387 */ /* 0x0001e20000100800 */
[----:B------:R-:W-:Y:S01]  /*1bb90*/  IMAD R6, R5, 0x38, RZ ;  /* 0x0000003805067824 */ /* 0x000fe200078e02ff */
[----:B------:R-:W-:Y:S02]  /*1bba0*/  LEA.HI.X.SX32 R19, R19, R4, 0x1, P1 ;  /* 0x0000000413137211 */ /* 0x000fe400008f0eff */
[----:B------:R2:W-:Y:S01]  /*1bbb0*/  STL [R1+0xd68], R22 ;  /* 0x000d681601007387 */ /* 0x0005e20000100800 */
[----:B0-----:R-:W-:Y:S01]  /*1bbc0*/  IADD3 R21, P0, R20, R0, RZ ;  /* 0x0000000014157210 */ /* 0x001fe20007f1e0ff */
[----:B------:R-:W-:-:S04]  /*1bbd0*/  IMAD R20, R5, 0x13, RZ ;  /* 0x0000001305147824 */ /* 0x000fc800078e02ff */
[----:B------:R0:W-:Y:S04]  /*1bbe0*/  STL [R1+0xd94], R21 ;  /* 0x000d941501007387 */ /* 0x0001e80000100800 */
[----:B------:R3:W-:Y:S01]  /*1bbf0*/  STL [R1+0xd78], R19 ;  /* 0x000d781301007387 */ /* 0x0007e20000100800 */
[----:B--2---:R-:W-:Y:S02]  /*1bc00*/  LEA.HI.X.SX32 R22, R20, R4, 0x1, P4 ;  /* 0x0000000414167211 */ /* 0x004fe400020f0eff */
[----:B0-----:R-:W-:Y:S01]  /*1bc10*/  IADD3 R21, P1, R6, R0, RZ ;  /* 0x0000000006157210 */ /* 0x001fe20007f3e0ff */
[C---:B------:R-:W-:Y:S02]  /*1bc20*/  IMAD R6, R5.reuse, 0x28, RZ ;  /* 0x0000002805067824 */ /* 0x040fe400078e02ff */
[----:B---3--:R-:W-:-:S02]  /*1bc30*/  IMAD R19, R5, 0x11, RZ ;  /* 0x0000001105137824 */ /* 0x008fc400078e02ff */
[----:B------:R0:W-:Y:S03]  /*1bc40*/  STL [R1+0xd44], R21 ;  /* 0x000d441501007387 */ /* 0x0001e60000100800 */
[----:B------:R-:W-:Y:S02]  /*1bc50*/  LEA.HI.X.SX32 R20, R19, R4, 0x1, P3 ;  /* 0x0000000413147211 */ /* 0x000fe400018f0eff */
[-C--:B------:R-:W-:Y:S02]  /*1bc60*/  IADD3 R19, P3, R6, R0.reuse, RZ ;  /* 0x0000000006137210 */ /* 0x080fe40007f7e0ff */
[C---:B0-----:R-:W-:Y:S01]  /*1bc70*/  IADD3 R21, P4, R7.reuse, R0, RZ ;  /* 0x0000000007157210 */ /* 0x041fe20007f9e0ff */
[----:B------:R-:W-:Y:S01]  /*1bc80*/  STL [R1+0xd88], R22 ;  /* 0x000d881601007387 */ /* 0x000fe20000100800 */
[----:B------:R-:W-:Y:S01]  /*1bc90*/  LEA.HI.X.SX32 R7, R7, R4, 0x1, P6 ;  /* 0x0000000407077211 */ /* 0x000fe200030f0eff */
[----:B------:R-:W-:-:S02]  /*1bca0*/  IMAD R6, R5, 0xf, RZ ;  /* 0x0000000f05067824 */ /* 0x000fc400078e02ff */
[----:B------:R-:W-:Y:S04]  /*1bcb0*/  STL [R1+0xdac], R21 ;  /* 0x000dac1501007387 */ /* 0x000fe80000100800 */
[----:B------:R0:W-:Y:S04]  /*1bcc0*/  STL [R1+0xd98], R20 ;  /* 0x000d981401007387 */ /* 0x0001e80000100800 */
[----:B------:R2:W-:Y:S04]  /*1bcd0*/  STL [R1+0xd84], R19 ;  /* 0x000d841301007387 */ /* 0x0005e80000100800 */
[----:B------:R3:W-:Y:S01]  /*1bce0*/  STL [R1+0xd30], R7 ;  /* 0x000d300701007387 */ /* 0x0007e20000100800 */
[----:B0-----:R-:W-:Y:S01]  /*1bcf0*/  IADD3 R20, P6, R8, R0, RZ ;  /* 0x0000000008147210 */ /* 0x001fe20007fde0ff */
[----:B--2---:R-:W-:-:S04]  /*1bd00*/  IMAD R19, R5, 0x30, RZ ;  /* 0x0000003005137824 */ /* 0x004fc800078e02ff */
[----:B------:R0:W-:Y:S01]  /*1bd10*/  STL [R1+0xdbc], R20 ;  /* 0x000dbc1401007387 */ /* 0x0001e20000100800 */
[----:B---3--:R-:W-:Y:S01]  /*1bd20*/  LEA.HI.X.SX32 R7, R6, R4, 0x1, P4 ;  /* 0x0000000406077211 */ /* 0x008fe200020f0eff */
[----:B------:R-:W-:-:S04]  /*1bd30*/  IMAD R6, R5, 0xd, RZ ;  /* 0x0000000d05067824 */ /* 0x000fc800078e02ff */
[----:B------:R2:W-:Y:S01]  /*1bd40*/  STL [R1+0xda8], R7 ;  /* 0x000da80701007387 */ /* 0x0005e20000100800 */
[----:B0-----:R-:W-:Y:S02]  /*1bd50*/  IADD3 R20, P4, R19, R0, RZ ;  /* 0x0000000013147210 */ /* 0x001fe40007f9e0ff */
[-C--:B------:R-:W-:Y:S02]  /*1bd60*/  LEA.HI.X.SX32 R19, R8, R4.reuse, 0x1, P5 ;  /* 0x0000000408137211 */ /* 0x080fe400028f0eff */
[----:B------:R-:W-:Y:S01]  /*1bd70*/  LEA.HI.X.SX32 R8, R6, R4, 0x1, P6 ;  /* 0x0000000406087211 */ /* 0x000fe200030f0eff */
[----:B------:R-:W-:Y:S01]  /*1bd80*/  STL [R1+0xd64], R20 ;  /* 0x000d641401007387 */ /* 0x000fe20000100800 */
[----:B--2---:R-:W-:-:S03]  /*1bd90*/  IADD3 R7, P5, R9, R0, RZ ;  /* 0x0000000009077210 */ /* 0x004fc60007fbe0ff */
[----:B------:R-:W-:Y:S01]  /*1bda0*/  STL [R1+0xd50], R19 ;  /* 0x000d501301007387 */ /* 0x000fe20000100800 */
[----:B------:R-:W-:Y:S01]  /*1bdb0*/  IMAD R6, R5, 0xb, RZ ;  /* 0x0000000b05067824 */ /* 0x000fe200078e02ff */
[----:B------:R-:W-:Y:S02]  /*1bdc0*/  LEA.HI.X.SX32 R9, R9, R4, 0x1, P2 ;  /* 0x0000000409097211 */ /* 0x000fe400010f0eff */
[----:B------:R0:W-:Y:S04]  /*1bdd0*/  STL [R1+0xdcc], R7 ;  /* 0x000dcc0701007387 */ /* 0x0001e80000100800 */
[----:B------:R2:W-:Y:S01]  /*1bde0*/  STL [R1+0xdb8], R8 ;  /* 0x000db80801007387 */ /* 0x0005e20000100800 */
[-C--:B0-----:R-:W-:Y:S02]  /*1bdf0*/  IADD3 R7, P6, R10, R0.reuse, RZ ;  /* 0x000000000a077210 */ /* 0x081fe40007fde0ff */
[----:B--2---:R-:W-:-:S03]  /*1be00*/  IADD3 R8, P2, R11, R0, RZ ;  /* 0x000000000b087210 */ /* 0x004fc60007f5e0ff */
[----:B------:R0:W-:Y:S04]  /*1be10*/  STL [R1+0xddc], R7 ;  /* 0x000ddc0701007387 */ /* 0x0001e80000100800 */
[----:B------:R2:W-:Y:S04]  /*1be20*/  STL [R1+0xd70], R9 ;  /* 0x000d700901007387 */ /* 0x0005e80000100800 */
[----:B------:R3:W-:Y:S01]  /*1be30*/  STL [R1+0xdb4], R8 ;  /* 0x000db40801007387 */ /* 0x0007e20000100800 */
[----:B0-----:R-:W-:Y:S01]  /*1be40*/  LEA.HI.X.SX32 R7, R6, R4, 0x1, P5 ;  /* 0x0000000406077211 */ /* 0x001fe200028f0eff */
[----:B------:R-:W-:Y:S01]  /*1be50*/  IMAD R6, R5, 0x9, RZ ;  /* 0x0000000905067824 */ /* 0x000fe200078e02ff */
[----:B--2---:R-:W-:-:S03]  /*1be60*/  IADD3 R9, P5, R12, R0, RZ ;  /* 0x000000000c097210 */ /* 0x004fc60007fbe0ff */
[----:B------:R0:W-:Y:S01]  /*1be70*/  STL [R1+0xdc8], R7 ;  /* 0x000dc80701007387 */ /* 0x0001e20000100800 */
[----:B---3--:R-:W-:-:S03]  /*1be80*/  LEA.HI.X.SX32 R8, R10, R4, 0x1, P0 ;  /* 0x000000040a087211 */ /* 0x008fc600000f0eff */
[----:B------:R-:W-:Y:S01]  /*1be90*/  STL [R1+0xdec], R9 ;  /* 0x000dec0901007387 */ /* 0x000fe20000100800 */
[----:B------:R-:W-:-:S03]  /*1bea0*/  LEA.HI.X.SX32 R6, R6, R4, 0x1, P6 ;  /* 0x0000000406067211 */ /* 0x000fc600030f0eff */
[----:B------:R2:W-:Y:S01]  /*1beb0*/  STL [R1+0xd90], R8 ;  /* 0x000d900801007387 */ /* 0x0005e20000100800 */
[----:B0-----:R-:W-:-:S05]  /*1bec0*/  IADD3 R7, P0, R13, R0, RZ ;  /* 0x000000000d077210 */ /* 0x001fca0007f1e0ff */
[----:B------:R0:W-:Y:S01]  /*1bed0*/  STL [R1+0xdd4], R7 ;  /* 0x000dd40701007387 */ /* 0x0001e20000100800 */
[----:B--2---:R-:W-:-:S03]  /*1bee0*/  IADD3 R8, P6, R14, R0, RZ ;  /* 0x000000000e087210 */ /* 0x004fc60007fde0ff */
[----:B------:R2:W-:Y:S04]  /*1bef0*/  STL [R1+0xdd8], R6 ;  /* 0x000dd80601007387 */ /* 0x0005e80000100800 */
[----:B------:R3:W-:Y:S01]  /*1bf00*/  STL [R1+0xdfc], R8 ;  /* 0x000dfc0801007387 */ /* 0x0007e20000100800 */
[----:B0-----:R-:W-:Y:S02]  /*1bf10*/  LEA.HI.X.SX32 R7, R11, R4, 0x1, P1 ;  /* 0x000000040b077211 */ /* 0x001fe400008f0eff */
[----:B------:R-:W-:Y:S01]  /*1bf20*/  IADD3 R9, P1, R15, R0, RZ ;  /* 0x000000000f097210 */ /* 0x000fe20007f3e0ff */
[----:B--2---:R-:W-:Y:S02]  /*1bf30*/  IMAD R6, R5, 0x7, RZ ;  /* 0x0000000705067824 */ /* 0x004fe400078e02ff */
        /* <DEDUP_REMOVED lines=10> */
[----:B0-----:R-:W-:Y:S01]  /*1bfe0*/  LEA.HI.X.SX32 R7, R13, R4, 0x1, P3 ;  /* 0x000000040d077211 */ /* 0x001fe200018f0eff */
[C---:B--2---:R-:W-:Y:S01]  /*1bff0*/  IMAD R6, R5.reuse, 0x5, RZ ;  /* 0x0000000505067824 */ /* 0x044fe200078e02ff */
[----:B---3--:R-:W-:-:S03]  /*1c000*/  LEA R8, P3, R5, R0, 0x5 ;  /* 0x0000000005087211 */ /* 0x008fc600078628ff */
[----:B------:R0:W-:Y:S01]  /*1c010*/  STL [R1+0xd80], R7 ;  /* 0x000d800701007387 */ /* 0x0001e20000100800 */
[----:B------:R-:W-:-:S03]  /*1c020*/  LEA.HI.X.SX32 R9, R14, R4, 0x1, P0 ;  /* 0x000000040e097211 */ /* 0x000fc600000f0eff */
[----:B------:R2:W-:Y:S01]  /*1c030*/  STL [R1+0xda4], R8 ;  /* 0x000da40801007387 */ /* 0x0005e20000100800 */
[----:B0-----:R-:W-:-:S03]  /*1c040*/  LEA R7, P0, R5, R0, 0x4 ;  /* 0x0000000005077211 */ /* 0x001fc600078020ff */
[----:B------:R-:W-:Y:S01]  /*1c050*/  STL [R1+0xdd0], R9 ;  /* 0x000dd00901007387 */ /* 0x000fe20000100800 */
[----:B--2---:R-:W-:Y:S02]  /*1c060*/  LEA.HI.X.SX32 R8, R6, R4, 0x1, P6 ;  /* 0x0000000406087211 */ /* 0x004fe400030f0eff */
[----:B------:R-:W-:Y:S01]  /*1c070*/  LEA R6, P6, R5, R0, 0x3 ;  /* 0x0000000005067211 */ /* 0x000fe200078c18ff */
[----:B------:R0:W-:Y:S04]  /*1c080*/  STL [R1+0xde4], R7 ;  /* 0x000de40701007387 */ /* 0x0001e80000100800 */
[----:B------:R2:W-:Y:S04]  /*1c090*/  STL [R1+0xdf8], R8 ;  /* 0x000df80801007387 */ /* 0x0005e80000100800 */
[----:B------:R3:W-:Y:S01]  /*1c0a0*/  STL [R1+0xe04], R6 ;  /* 0x000e040601007387 */ /* 0x0007e20000100800 */
[----:B0-----:R-:W-:-:S02]  /*1c0b0*/  LEA.HI.X.SX32 R7, R15, R4, 0x1, P4 ;  /* 0x000000040f077211 */ /* 0x001fc400020f0eff */
[----:B--2---:R-:W-:-:S03]  /*1c0c0*/  IADD3 R8, P4, R18, R0, RZ ;  /* 0x0000000012087210 */ /* 0x004fc60007f9e0ff */
[----:B------:R0:W-:Y:S01]  /*1c0d0*/  STL [R1+0xd60], R7 ;  /* 0x000d600701007387 */ /* 0x0001e20000100800 */
[----:B---3--:R-:W-:-:S03]  /*1c0e0*/  LEA.HI.X.SX32 R6, R16, R4, 0x1, P1 ;  /* 0x0000000410067211 */ /* 0x008fc600008f0eff */
[----:B------:R-:W-:Y:S04]  /*1c0f0*/  STL [R1+0xe1c], R8 ;  /* 0x000e1c0801007387 */ /* 0x000fe80000100800 */
[----:B------:R2:W-:Y:S01]  /*1c100*/  STL [R1+0xdc0], R6 ;  /* 0x000dc00601007387 */ /* 0x0005e20000100800 */
[C---:B0-----:R-:W-:Y:S01]  /*1c110*/  LEA R7, P1, R5.reuse, R0, 0x2 ;  /* 0x0000000005077211 */ /* 0x041fe200078210ff */
[C---:B------:R-:W-:Y:S02]  /*1c120*/  IMAD R21, R5.reuse, 0x3, RZ ;  /* 0x0000000305157824 */ /* 0x040fe400078e02ff */
[----:B------:R-:W-:Y:S01]  /*1c130*/  IMAD.SHL.U32 R20, R5, 0x10, RZ ;  /* 0x0000001005147824 */ /* 0x000fe200078e00ff */
[----:B--2---:R-:W-:Y:S01]  /*1c140*/  LEA.HI.X.SX32 R6, R17, R4, 0x1, P2 ;  /* 0x0000000411067211 */ /* 0x004fe200010f0eff */
[----:B------:R0:W-:Y:S01]  /*1c150*/  STL [R1+0xe14], R7 ;  /* 0x000e140701007387 */ /* 0x0001e20000100800 */
[----:B------:R-:W-:-:S03]  /*1c160*/  IMAD.SHL.U32 R19, R5, 0x8, RZ ;  /* 0x0000000805137824 */ /* 0x000fc600078e00ff */
[----:B------:R2:W-:Y:S01]  /*1c170*/  STL [R1+0xdf0], R6 ;  /* 0x000df00601007387 */ /* 0x0005e20000100800 */
[-C--:B------:R-:W-:Y:S02]  /*1c180*/  LEA.HI.X.SX32 R9, R21, R4.reuse, 0x1, P5 ;  /* 0x0000000415097211 */ /* 0x080fe400028f0eff */
[-C--:B------:R-:W-:Y:S02]  /*1c190*/  LEA.HI.X.SX32 R8, R20, R4.reuse, 0x1, P3 ;  /* 0x0000000414087211 */ /* 0x080fe400018f0eff */
[-C--:B0-----:R-:W-:Y:S01]  /*1c1a0*/  LEA.HI.X.SX32 R7, R19, R4.reuse, 0x1, P0 ;  /* 0x0000000413077211 */ /* 0x081fe200000f0eff */
[C---:B--2---:R-:W-:Y:S01]  /*1c1b0*/  IMAD.SHL.U32 R6, R5.reuse, 0x4, RZ ;  /* 0x0000000405067824 */ /* 0x044fe200078e00ff */
[-C--:B------:R-:W-:Y:S01]  /*1c1c0*/  LEA.HI.X.SX32 R5, R5, R4.reuse, 0x1, P4 ;  /* 0x0000000405057211 */ /* 0x080fe200020f0eff */
[----:B------:R-:W-:Y:S03]  /*1c1d0*/  STL [R1+0xe08], R9 ;  /* 0x000e080901007387 */ /* 0x000fe60000100800 */
[-C--:B------:R-:W-:Y:S01]  /*1c1e0*/  LEA.HI.X.SX32 R6, R6, R4.reuse, 0x1, P6 ;  /* 0x0000000406067211 */ /* 0x080fe200030f0eff */
[----:B------:R-:W-:Y:S01]  /*1c1f0*/  STL [R1+0xda0], R8 ;  /* 0x000da00801007387 */ /* 0x000fe20000100800 */
[----:B------:R-:W-:-:S03]  /*1c200*/  LEA.HI.X.SX32 R4, R18, R4, 0x1, P1 ;  /* 0x0000000412047211 */ /* 0x000fc600008f0eff */
[----:B------:R-:W-:Y:S04]  /*1c210*/  STL [R1+0xde0], R7 ;  /* 0x000de00701007387 */ /* 0x000fe80000100800 */
[----:B------:R0:W-:Y:S04]  /*1c220*/  STL [R1+0xe00], R6 ;  /* 0x000e000601007387 */ /* 0x0001e80000100800 */
[----:B------:R-:W-:Y:S04]  /*1c230*/  STL [R1+0xe18], R5 ;  /* 0x000e180501007387 */ /* 0x000fe80000100800 */
[----:B------:R-:W-:Y:S04]  /*1c240*/  STL [R1+0x838], RZ ;  /* 0x000838ff01007387 */ /* 0x000fe80000100800 */
        /* <DEDUP_REMOVED lines=30> */
[----:B0-----:R-:W4:Y:S04]  /*1c430*/  LDL R6, [R1+0xd1c] ;  /* 0x000d1c0001067983 */ /* 0x001f280000100800 */
[----:B------:R-:W0:Y:S04]  /*1c440*/  S2R R0, SR_TID.X ;  /* 0x0000000000007919 */ /* 0x000e280000002100 */
[----:B------:R3:W-:Y:S04]  /*1c450*/  STL [R1+0x7b0], RZ ;  /* 0x0007b0ff01007387 */ /* 0x0007e80000100800 */
[----:B------:R3:W-:Y:S04]  /*1c460*/  STL [R1+0x7b4], RZ ;  /* 0x0007b4ff01007387 */ /* 0x0007e80000100800 */
[----:B------:R3:W-:Y:S04]  /*1c470*/  STL [R1+0x7b8], RZ ;  /* 0x0007b8ff01007387 */ /* 0x0007e80000100800 */
[----:B------:R3:W-:Y:S04]  /*1c480*/  STL [R1+0x7bc], RZ ;  /* 0x0007bcff01007387 */ /* 0x0007e80000100800 */
[----:B------:R3:W-:Y:S04]  /*1c490*/  STL [R1+0x7a0], RZ ;  /* 0x0007a0ff01007387 */ /* 0x0007e80000100800 */
[----:B------:R3:W-:Y:S01]  /*1c4a0*/  STL [R1+0x7a4], RZ ;  /* 0x0007a4ff01007387 */ /* 0x0007e20000100800 */
[----:B0-----:R-:W-:-:S03]  /*1c4b0*/  LOP3.LUT R0, R0, 0x3f, RZ, 0xc0, !PT ;  /* 0x0000003f00007812 */ /* 0x001fc600078ec0ff */
[----:B------:R3:W-:Y:S04]  /*1c4c0*/  STL [R1+0x7a8], RZ ;  /* 0x0007a8ff01007387 */ /* 0x0007e80000100800 */
[----:B------:R3:W-:Y:S04]  /*1c4d0*/  STL [R1+0x7ac], RZ ;  /* 0x0007acff01007387 */ /* 0x0007e80000100800 */
[----:B------:R3:W-:Y:S01]  /*1c4e0*/  STL [R1+0x790], RZ ;  /* 0x000790ff01007387 */ /* 0x0007e20000100800 */
[----:B------:R-:W-:-:S03]  /*1c4f0*/  IMAD.SHL.U32 R0, R0, 0x2, RZ ;  /* 0x0000000200007824 */ /* 0x000fc600078e00ff */
[----:B------:R3:W-:Y:S04]  /*1c500*/  STL [R1+0x794], RZ ;  /* 0x000794ff01007387 */ /* 0x0007e80000100800 */
[----:B------:R3:W-:Y:S04]  /*1c510*/  STL [R1+0x798], RZ ;  /* 0x000798ff01007387 */ /* 0x0007e80000100800 */
[----:B------:R3:W-:Y:S04]  /*1c520*/  STL [R1+0x79c], RZ ;  /* 0x00079cff01007387 */ /* 0x0007e80000100800 */
[----:B------:R3:W-:Y:S04]  /*1c530*/  STL [R1+0x780], RZ ;  /* 0x000780ff01007387 */ /* 0x0007e80000100800 */
[----:B------:R3:W-:Y:S01]  /*1c540*/  STL [R1+0x784], RZ ;  /* 0x000784ff01007387 */ /* 0x0007e20000100800 */
[----:B--2---:R-:W-:-:S03]  /*1c550*/  LOP3.LUT R4, R0, 0x10, RZ, 0x3c, !PT ;  /* 0x0000001000047812 */ /* 0x004fc600078e3cff */
[----:B------:R3:W-:Y:S01]  /*1c560*/  STL [R1+0x788], RZ ;  /* 0x000788ff01007387 */ /* 0x0007e20000100800 */
[----:B------:R-:W-:-:S03]  /*1c570*/  LOP3.LUT R7, R0, 0x20, RZ, 0x3c, !PT ;  /* 0x0000002000077812 */ /* 0x000fc600078e3cff */
[----:B------:R3:W-:Y:S01]  /*1c580*/  STL [R1+0x78c], RZ ;  /* 0x00078cff01007387 */ /* 0x0007e20000100800 */
[----:B------:R-:W-:-:S03]  /*1c590*/  LOP3.LUT R4, R0, 0x40, RZ, 0x3c, !PT ;  /* 0x0000004000047812 */ /* 0x000fc600078e3cff */
[----:B------:R3:W-:Y:S01]  /*1c5a0*/  STL [R1+0x770], RZ ;  /* 0x000770ff01007387 */ /* 0x0007e20000100800 */
[----:B------:R-:W-:-:S03]  /*1c5b0*/  LOP3.LUT R7, R0, 0x50, RZ, 0x3c, !PT ;  /* 0x0000005000077812 */ /* 0x000fc600078e3cff */
[----:B------:R3:W-:Y:S01]  /*1c5c0*/  STL [R1+0x774], RZ ;  /* 0x000774ff01007387 */ /* 0x0007e20000100800 */
[C---:B------:R-:W-:Y:S02]  /*1c5d0*/  LOP3.LUT R5, R0.reuse, 0x30, RZ, 0x3c, !PT ;  /* 0x0000003000057812 */ /* 0x040fe400078e3cff */
[C---:B------:R-:W-:Y:S01]  /*1c5e0*/  LOP3.LUT R4, R0.reuse, 0x70, RZ, 0x3c, !PT ;  /* 0x0000007000047812 */ /* 0x040fe200078e3cff */
[----:B------:R3:W-:Y:S01]  /*1c5f0*/  STL [R1+0x778], RZ ;  /* 0x000778ff01007387 */ /* 0x0007e20000100800 */
[----:B------:R-:W-:-:S03]  /*1c600*/  LOP3.LUT R5, R0, 0x60, RZ, 0x3c, !PT ;  /* 0x0000006000057812 */ /* 0x000fc600078e3cff */
[----:B------:R3:W-:Y:S04]  /*1c610*/  STL [R1+0x77c], RZ ;  /* 0x00077cff01007387 */ /* 0x0007e80000100800 */
[----:B------:R3:W-:Y:S04]  /*1c620*/  STL [R1+0x9c0], RZ ;  /* 0x0009c0ff01007387 */ /* 0x0007e80000100800 */
[----:B------:R3:W-:Y:S04]  /*1c630*/  STL [R1+0x9c4], RZ ;  /* 0x0009c4ff01007387 */ /* 0x0007e80000100800 */
[----:B------:R3:W-:Y:S04]  /*1c640*/  STL [R1+0x9c8], RZ ;  /* 0x0009c8ff01007387 */ /* 0x0007e80000100800 */
[----:B------:R3:W-:Y:S01]  /*1c650*/  STL [R1+0x9cc], RZ ;  /* 0x0009ccff01007387 */ /* 0x0007e20000100800 */
[----:B------:R-:W-:-:S02]  /*1c660*/  USHF.R.S32.HI UR5, URZ, 0x1f, UR4 ;  /* 0x0000001f3f057899 */ /* 0x000fc40008011404 */
[----:B------:R-:W-:Y:S02]  /*1c670*/  USHF.L.U32 UR8, UR4, 0x1, URZ ;  /* 0x0000000104087899 */ /* 0x000fe4000800063f */
[----:B------:R-:W-:Y:S01]  /*1c680*/  USHF.L.U64.HI UR5, UR4, 0x1, UR5 ;  /* 0x0000000104057899 */ /* 0x000fe20008010205 */
[C---:B----4-:R-:W-:Y:S02]  /*1c690*/  LOP3.LUT R7, R6.reuse, 0x20, RZ, 0x3c, !PT ;  /* 0x0000002006077812 */ /* 0x050fe400078e3cff */
[C---:B------:R-:W-:Y:S02]  /*1c6a0*/  LOP3.LUT R4, R6.reuse, 0x60, RZ, 0x3c, !PT ;  /* 0x0000006006047812 */ /* 0x040fe400078e3cff */
[----:B------:R-:W-:Y:S01]  /*1c6b0*/  LOP3.LUT R5, R6, 0x40, RZ, 0x3c, !PT ;  /* 0x0000004006057812 */ /* 0x000fe200078e3cff */
[----:B------:R3:W-:Y:S04]  /*1c6c0*/  STL [R1+0x1648], R7 ;  /* 0x0016480701007387 */ /* 0x0007e80000100800 */
[----:B------:R3:W-:Y:S04]  /*1c6d0*/  STL [R1+0x1640], R4 ;  /* 0x0016400401007387 */ /* 0x0007e80000100800 */
[----:B------:R3:W-:Y:S02]  /*1c6e0*/  STL [R1+0x1644], R5 ;  /* 0x0016440501007387 */ /* 0x0007e40000100800 */
.L_x_2:
[----:B------:R0:W-:Y:S04]  /*1c6f0*/  STL [R1+0x2c4c], R16 ;  /* 0x002c4c1001007387 */ /* 0x0001e80000100800 */
[----:B---3--:R-:W2:Y:S04]  /*1c700*/  LDL R7, [R1+0xd10] ;  /* 0x000d100001077983 */ /* 0x008ea80000100800 */
[----:B------:R-:W2:Y:S04]  /*1c710*/  LDL R6, [R1+0xd14] ;  /* 0x000d140001067983 */ /* 0x000ea80000100800 */
[----:B0-----:R-:W3:Y:S04]  /*1c720*/  LDL R16, [R1+0xd18] ;  /* 0x000d180001107983 */ /* 0x001ee80000100800 */
[----:B------:R-:W-:Y:S04]  /*1c730*/  STL [R1+0x2c48], R18 ;  /* 0x002c481201007387 */ /* 0x000fe80000100800 */
[----:B-----5:R-:W-:Y:S04]  /*1c740*/  STL [R1+0x2c44], R24 ;  /* 0x002c441801007387 */ /* 0x020fe80000100800 */
[----:B------:R-:W-:Y:S04]  /*1c750*/  STL [R1+0x2c40], R5 ;  /* 0x002c400501007387 */ /* 0x000fe80000100800 */
[----:B------:R-:W-:Y:S04]  /*1c760*/  STL [R1+0x2c3c], R8 ;  /* 0x002c3c0801007387 */ /* 0x000fe80000100800 */
[----:B------:R-:W-:Y:S04]  /*1c770*/  STL [R1+0x2c38], R9 ;  /* 0x002c380901007387 */ /* 0x000fe80000100800 */
[----:B------:R-:W-:Y:S04]  /*1c780*/  STL [R1+0x2c34], R12 ;  /* 0x002c340c01007387 */ /* 0x000fe80000100800 */
[----:B------:R-:W-:Y:S04]  /*1c790*/  STL [R1+0x2c30], R15 ;  /* 0x002c300f01007387 */ /* 0x000fe80000100800 */
[----:B------:R-:W-:Y:S04]  /*1c7a0*/  STL [R1+0x2c2c], R22 ;  /* 0x002c2c1601007387 */ /* 0x000fe80000100800 */
[----:B------:R0:W-:Y:S04]  /*1c7b0*/  STL [R1+0x2c28], R27 ;  /* 0x002c281b01007387 */ /* 0x0001e80000100800 */
[----:B------:R-:W-:Y:S04]  /*1c7c0*/  STL [R1+0x2c24], R29 ;  /* 0x002c241d01007387 */ /* 0x000fe80000100800 */
        /* <DEDUP_REMOVED lines=113> */
[----:B------:R-:W-:Y:S01]  /*1cee0*/  STL [R1+0x29cc], R28 ;  /* 0x0029cc1c01007387 */ /* 0x000fe20000100800 */
[----:B------:R-:W-:-:S03]  /*1cef0*/  IMAD.MOV.U32 R4, RZ, RZ, c[0x0][0x180] ;  /* 0x00006000ff047624 */ /* 0x000fc600078e00ff */
[----:B------:R-:W-:Y:S04]  /*1cf00*/  STL [R1+0x29d4], R28 ;  /* 0x0029d41c01007387 */ /* 0x000fe80000100800 */
[----:B------:R-:W-:Y:S04]  /*1cf10*/  STL [R1+0x29dc], R28 ;  /* 0x0029dc1c01007387 */ /* 0x000fe80000100800 */
[----:B------:R-:W-:Y:S04]  /*1cf20*/  STL [R1+0x29e4], R28 ;  /* 0x0029e41c01007387 */ /* 0x000fe80000100800 */
[----:B------:R-:W-:Y:S01]  /*1cf30*/  STL [R1+0x29ec], R28 ;  /* 0x0029ec1c01007387 */ /* 0x000fe20000100800 */
[----:B---3--:R-:W-:-:S03]  /*1cf40*/  IMAD R4, R16, -0x20, R4 ;  /* 0xffffffe010047824 */ /* 0x008fc600078e0204 */
[----:B------:R-:W-:Y:S04]  /*1cf50*/  STL [R1+0x29f4], R28 ;  /* 0x0029f41c01007387 */ /* 0x000fe80000100800 */
[----:B------:R-:W-:Y:S04]  /*1cf60*/  STL [R1+0x1758], R3 ;  /* 0x0017580301007387 */ /* 0x000fe80000100800 */
[----:B------:R-:W-:Y:S04]  /*1cf70*/  STL [R1+0x2978], R3 ;  /* 0x0029780301007387 */ /* 0x000fe80000100800 */
[----:B------:R-:W-:Y:S04]  /*1cf80*/  STL [R1+0x2980], R3 ;  /* 0x0029800301007387 */ /* 0x000fe80000100800 */
[----:B------:R-:W-:Y:S01]  /*1cf90*/  STL [R1+0x2988], R3 ;  /* 0x0029880301007387 */ /* 0x000fe20000100800 */
[----:B------:R-:W-:-:S03]  /*1cfa0*/  ISETP.GT.AND P0, PT, R4, RZ, PT ;  /* 0x000000ff0400720c */ /* 0x000fc60003f04270 */
[----:B------:R-:W-:Y:S04]  /*1cfb0*/  STL [R1+0x2990], R3 ;  /* 0x0029900301007387 */ /* 0x000fe80000100800 */
[----:B------:R-:W-:Y:S04]  /*1cfc0*/  STL [R1+0x2998], R3 ;  /* 0x0029980301007387 */ /* 0x000fe80000100800 */
[----:B------:R-:W-:Y:S04]  /*1cfd0*/  STL [R1+0x29a0], R3 ;  /* 0x0029a00301007387 */ /* 0x000fe80000100800 */
[----:B------:R-:W-:Y:S04]  /*1cfe0*/  STL [R1+0x29a8], R3 ;  /* 0x0029a80301007387 */ /* 0x000fe80000100800 */
[----:B------:R-:W-:Y:S04]  /*1cff0*/  STL [R1+0x29b0], R3 ;  /* 0x0029b00301007387 */ /* 0x000fe80000100800 */
[----:B------:R-:W-:Y:S04]  /*1d000*/  STL [R1+0x29b8], R3 ;  /* 0x0029b80301007387 */ /* 0x000fe80000100800 */
[----:B------:R-:W-:Y:S01]  /*1d010*/  STL [R1+0x29c0], R3 ;  /* 0x0029c00301007387 */ /* 0x000fe20000100800 */
[----:B------:R-:W-:-:S03]  /*1d020*/  PRMT R20, RZ, 0x7610, R20 ;  /* 0x00007610ff147816 */ /* 0x000fc60000000014 */
        /* <DEDUP_REMOVED lines=9> */
[----:B------:R-:W3:Y:S04]  /*1d0c0*/  LDL.LU R16, [R1+0x2c4c] ;  /* 0x002c4c0001107983 */ /* 0x000ee80000300800 */
[----:B--2---:R2:W4:Y:S04]  /*1d0d0*/  @P0 LDG.E.U16 R20, [R6.64] ;  /* 0x0000000606140981 */ /* 0x004528000c1e1500 */
[----:B--2---:R-:W2:Y:S04]  /*1d0e0*/  LDL R6, [R1+0xe18] ;  /* 0x000e180001067983 */ /* 0x004ea80000100800 */
[----:B------:R-:W2:Y:S01]  /*1d0f0*/  LDL R7, [R1+0xe1c] ;  /* 0x000e1c0001077983 */ /* 0x000ea20000100800 */
[----:B------:R-:W-:-:S02]  /*1d100*/  ISETP.GT.AND P1, PT, R4, 0x1, PT ;  /* 0x000000010400780c */ /* 0x000fc40003f24270 */
[----:B------:R-:W-:-:S11]  /*1d110*/  PRMT R23, RZ, 0x7610, R23 ;  /* 0x00007610ff177816 */ /* 0x000fd60000000017 */
[----:B--2---:R-:W-:-:S04]  /*1d120*/  @P1 LOP3.LUT R7, R7, R6, RZ, 0x3c, !PT ;  /* 0x0000000607071212 */ /* 0x004fc800078e3cff */
[----:B------:R-:W-:-:S04]  /*1d130*/  @P1 LOP3.LUT R6, R7, R6, RZ, 0x3c, !PT ;  /* 0x0000000607061212 */ /* 0x000fc800078e3cff */
[----:B------:R-:W-:-:S05]  /*1d140*/  @P1 LOP3.LUT R7, R7, R6, RZ, 0x3c, !PT ;  /* 0x0000000607071212 */ /* 0x000fca00078e3cff */
[----:B------:R2:W3:Y:S04]  /*1d150*/  @P1 LDG.E.U16 R23, [R6.64] ;  /* 0x0000000606171981 */ /* 0x0004e8000c1e1500 */
[----:B--2---:R-:W2:Y:S04]  /*1d160*/  LDL R6, [R1+0xe10] ;  /* 0x000e100001067983 */ /* 0x004ea80000100800 */
[----:B------:R-:W2:Y:S01]  /*1d170*/  LDL R7, [R1+0xe14] ;  /* 0x000e140001077983 */ /* 0x000ea20000100800 */
[----:B------:R-:W-:Y:S02]  /*1d180*/  ISETP.GT.AND P2, PT, R4, 0x2, PT ;  /* 0x000000020400780c */ /* 0x000fe40003f44270 */
[----:B------:R-:W-:Y:S01]  /*1d190*/  PRMT R25, RZ, 0x7610, R25 ;  /* 0x00007610ff197816 */ /* 0x000fe20000000019 */
[----:B---3--:R-:W-:Y:S10]  /*1d1a0*/  STL [R1+0x2b08], R23 ;  /* 0x002b081701007387 */ /* 0x008ff40000100800 */
[----:B--2---:R-:W-:-:S04]  /*1d1b0*/  @P2 LOP3.LUT R7, R7, R6, RZ, 0x3c, !PT ;  /* 0x0000000607072212 */ /* 0x004fc800078e3cff */
[----:B------:R-:W-:-:S04]  /*1d1c0*/  @P2 LOP3.LUT R6, R7, R6, RZ, 0x3c, !PT ;  /* 0x0000000607062212 */ /* 0x000fc800078e3cff */
[----:B------:R-:W-:-:S05]  /*1d1d0*/  @P2 LOP3.LUT R7, R7, R6, RZ, 0x3c, !PT ;  /* 0x0000000607072212 */ /* 0x000fca00078e3cff */
[----:B------:R2:W3:Y:S04]  /*1d1e0*/  @P2 LDG.E.U16 R25, [R6.64] ;  /* 0x0000000606192981 */ /* 0x0004e8000c1e1500 */
[----:B--2---:R-:W2:Y:S04]  /*1d1f0*/  LDL R6, [R1+0xe08] ;  /* 0x000e080001067983 */ /* 0x004ea80000100800 */
[----:B------:R-:W2:Y:S01]  /*1d200*/  LDL R7, [R1+0xe0c] ;  /* 0x000e0c0001077983 */ /* 0x000ea20000100800 */
[----:B------:R-:W-:Y:S02]  /*1d210*/  ISETP.GT.AND P3, PT, R4, 0x3, PT ;  /* 0x000000030400780c */ /* 0x000fe40003f64270 */
[----:B0-----:R-:W-:Y:S01]  /*1d220*/  PRMT R27, RZ, 0x7610, R27 ;  /* 0x00007610ff1b7816 */ /* 0x001fe2000000001b */
[----:B---3--:R-:W-:Y:S10]  /*1d230*/  STL [R1+0x2b00], R25 ;  /* 0x002b001901007387 */ /* 0x008ff40000100800 */
[----:B--2---:R-:W-:-:S04]  /*1d240*/  @P3 LOP3.LUT R7, R7, R6, RZ, 0x3c, !PT ;  /* 0x0000000607073212 */ /* 0x004fc800078e3cff */
[----:B------:R-:W-:-:S04]  /*1d250*/  @P3 LOP3.LUT R6, R7, R6, RZ, 0x3c, !PT ;  /* 0x0000000607063212 */ /* 0x000fc800078e3cff */
[----:B------:R-:W-:Y:S01]  /*1d260*/  @P3 LOP3.LUT R7, R7, R6, RZ, 0x3c, !PT ;  /* 0x0000000607073212 */ /* 0x000fe200078e3cff */
[----:B------:R-:W-:Y:S04]  /*1d270*/  STL [R1+0x2b04], R25 ;  /* 0x002b041901007387 */ /* 0x000fe80000100800 */
[----:B------:R0:W2:Y:S04]  /*1d280*/  @P3 LDG.E.U16 R27, [R6.64] ;  /* 0x00000006061b3981 */ /* 0x0000a8000c1e1500 */
[----:B0-----:R-:W3:Y:S04]  /*1d290*/  LDL R6, [R1+0xe00] ;  /* 0x000e000001067983 */ /* 0x001ee80000100800 */
[----:B------:R-:W3:Y:S01]  /*1d2a0*/  LDL R7, [R1+0xe04] ;  /* 0x000e040001077983 */ /* 0x000ee20000100800 */
[----:B------:R-:W-:-:S02]  /*1d2b0*/  ISETP.GT.AND P0, PT, R4, 0x4, PT ;  /* 0x000000040400780c */ /* 0x000fc40003f04270 */
[----:B------:R-:W-:-:S11]  /*1d2c0*/  PRMT R18, RZ, 0x7610, R18 ;  /* 0x00007610ff127816 */ /* 0x000fd60000000012 */
[----:B---3--:R-:W-:-:S04]  /*1d2d0*/  @P0 LOP3.LUT R7, R7, R6, RZ, 0x3c, !PT ;  /* 0x0000000607070212 */ /* 0x008fc800078e3cff */
[----:B------:R-:W-:-:S04]  /*1d2e0*/  @P0 LOP3.LUT R6, R7, R6, RZ, 0x3c, !PT ;  /* 0x0000000607060212 */ /* 0x000fc800078e3cff */
[----:B------:R-:W-:-:S05]  /*1d2f0*/  @P0 LOP3.LUT R7, R7, R6, RZ, 0x3c, !PT ;  /* 0x0000000607070212 */ /* 0x000fca00078e3cff */
[----:B------:R-:W3:Y:S04]  /*1d300*/  @P0 LDG.E.U16 R18, [R6.64] ;  /* 0x0000000606120981 */ /* 0x000ee8000c1e1500 */
[----:B--2---:R0:W-:Y:S04]  /*1d310*/  STL [R1+0x4], R27 ;  /* 0x0000041b01007387 */ /* 0x0041e80000100800 */
[----:B0-----:R-:W2:Y:S04]  /*1d320*/  LDL R27, [R1+0xde4] ;  /* 0x000de400011b7983 */ /* 0x001ea80000100800 */
[----:B---3--:R0:W-:Y:S04]  /*1d330*/  STL [R1+0x38], R18 ;  /* 0x0000381201007387 */ /* 0x0081e80000100800 */
[----:B0-----:R-:W3:Y:S04]  /*1d340*/  LDL.LU R18, [R1+0x2c48] ;  /* 0x002c480001127983 */ /* 0x001ee80000300800 */
[----:B------:R-:W2:Y:S04]  /*1d350*/  LDL R6, [R1+0xdf8] ;  /* 0x000df80001067983 */ /* 0x000ea80000100800 */
[----:B------:R-:W2:Y:S01]  /*1d360*/  LDL R7, [R1+0xdfc] ;  /* 0x000dfc0001077983 */ /* 0x000ea20000100800 */
[----:B------:R-:W-:-:S02]  /*1d370*/  ISETP.GT.AND P1, PT, R4, 0x5, PT ;  /* 0x000000050400780c */ /* 0x000fc40003f24270 */
[----:B------:R-:W-:-:S11]  /*1d380*/  PRMT R24, RZ, 0x7610, R24 ;  /* 0x00007610ff187816 */ /* 0x000fd60000000018 */
[----:B--2---:R-:W-:-:S04]  /*1d390*/  @P1 LOP3.LUT R7, R7, R6, RZ, 0x3c, !PT ;  /* 0x0000000607071212 */ /* 0x004fc800078e3cff */
[----:B------:R-:W-:-:S04]  /*1d3a0*/  @P1 LOP3.LUT R6, R7, R6, RZ, 0x3c, !PT ;  /* 0x0000000607061212 */ /* 0x000fc800078e3cff */
[----:B------:R-:W-:-:S05]  /*1d3b0*/  @P1 LOP3.LUT R7, R7, R6, RZ, 0x3c, !PT ;  /* 0x0000000607071212 */ /* 0x000fca00078e3cff */
[----:B------:R-:W2:Y:S01]  /*1d3c0*/  @P1 LDG.E.U16 R24, [R6.64] ;  /* 0x0000000606181981 */ /* 0x000ea2000c1e1500 */
[----:B------:R-:W-:-:S03]  /*1d3d0*/  ISETP.GT.AND P2, PT, R4, 0x6, PT ;  /* 0x000000060400780c */ /* 0x000fc60003f44270 */
[----:B--2---:R0:W-:Y:S04]  /*1d3e0*/  STL [R1+0x58], R24 ;  /* 0x0000581801007387 */ /* 0x0041e80000100800 */
[----:B0-----:R-:W2:Y:S04]  /*1d3f0*/  LDL.LU R24, [R1+0x2c44] ;  /* 0x002c440001187983 */ /* 0x001ea80000300800 */
[----:B------:R-:W2:Y:S04]  /*1d400*/  LDL R6, [R1+0xdf0] ;  /* 0x000df00001067983 */ /* 0x000ea80000100800 */
[----:B------:R-:W2:Y:S01]  /*1d410*/  LDL R7, [R1+0xdf4] ;  /* 0x000df40001077983 */ /* 0x000ea20000100800 */
[----:B------:R-:W-:-:S02]  /*1d420*/  PRMT R5, RZ, 0x7610, R5 ;  /* 0x00007610ff057816 */ /* 0x000fc40000000005 */
        /* <DEDUP_REMOVED lines=14> */
[C---:B------:R-:W-:Y:S02]  /*1d510*/  ISETP.GT.AND P0, PT, R4.reuse, 0x8, PT ;  /* 0x000000080400780c */ /* 0x040fe40003f04270 */
[----:B------:R-:W-:Y:S01]  /*1d520*/  PRMT R14, RZ, 0x7610, R14 ;  /* 0x00007610ff0e7816 */ /* 0x000fe2000000000e */
[----:B--2---:R0:W-:Y:S04]  /*1d530*/  STL [R1+0x64], R8 ;  /* 0x0000640801007387 */ /* 0x0041e80000100800 */
[----:B0-----:R-:W2:Y:S04]  /*1d540*/  LDL.LU R8, [R1+0x2c3c] ;  /* 0x002c3c0001087983 */ /* 0x001ea80000300800 */
[----:B------:R-:W2:Y:S02]  /*1d550*/  LDL R7, [R1+0xde0] ;  /* 0x000de00001077983 */ /* 0x000ea40000100800 */
[----:B------:R-:W-:Y:S01]  /*1d560*/  @P0 IMAD.MOV.U32 R6, RZ, RZ, R27 ;  /* 0x000000ffff060224 */ /* 0x000fe200078e001b */
[----:B------:R-:W-:-:S02]  /*1d570*/  ISETP.GT.AND P1, PT, R4, 0x9, PT ;  /* 0x000000090400780c */ /* 0x000fc40003f24270 */
[----:B------:R-:W-:Y:S01]  /*1d580*/  PRMT R17, RZ, 0x7610, R17 ;  /* 0x00007610ff117816 */ /* 0x000fe20000000011 */
[----:B------:R-:W3:Y:S04]  /*1d590*/  LDL R27, [R1+0xdc4] ;  /* 0x000dc400011b7983 */ /* 0x000ee80000100800 */
[----:B--2---:R0:W2:Y:S04]  /*1d5a0*/  @P0 LDG.E.U16 R14, [R6.64] ;  /* 0x00000006060e0981 */ /* 0x0040a8000c1e1500 */
[----:B0-----:R-:W2:Y:S04]  /*1d5b0*/  LDL R6, [R1+0xdd8] ;  /* 0x000dd80001067983 */ /* 0x001ea80000100800 */
[----:B------:R-:W2:Y:S02]  /*1d5c0*/  LDL R7, [R1+0xddc] ;  /* 0x000ddc0001077983 */ /* 0x000ea40000100800 */
[----:B--2---:R-:W-:-:S04]  /*1d5d0*/  @P1 LOP3.LUT R7, R7, R6, RZ, 0x3c, !PT ;  /* 0x0000000607071212 */ /* 0x004fc800078e3cff */
[----:B------:R-:W-:-:S04]  /*1d5e0*/  @P1 LOP3.LUT R6, R7, R6, RZ, 0x3c, !PT ;  /* 0x0000000607061212 */ /* 0x000fc800078e3cff */
[----:B------:R-:W-:-:S05]  /*1d5f0*/  @P1 LOP3.LUT R7, R7, R6, RZ, 0x3c, !PT ;  /* 0x0000000607071212 */ /* 0x000fca00078e3cff */
[----:B------:R0:W2:Y:S04]  /*1d600*/  @P1 LDG.E.U16 R17, [R6.64] ;  /* 0x0000000606111981 */ /* 0x0000a8000c1e1500 */
[----:B0-----:R-:W2:Y:S04]  /*1d610*/  LDL R6, [R1+0xdd0] ;  /* 0x000dd00001067983 */ /* 0x001ea80000100800 */
[----:B------:R-:W2:Y:S01]  /*1d620*/  LDL R7, [R1+0xdd4] ;  /* 0x000dd40001077983 */ /* 0x000ea20000100800 */
[----:B------:R-:W-:Y:S02]  /*1d630*/  ISETP.GT.AND P2, PT, R4, 0xa, PT ;  /* 0x0000000a0400780c */ /* 0x000fe40003f44270 */
[----:B------:R-:W-:-:S11]  /*1d640*/  PRMT R19, RZ, 0x7610, R19 ;  /* 0x00007610ff137816 */ /* 0x000fd60000000013 */
[----:B--2---:R-:W-:-:S04]  /*1d650*/  @P2 LOP3.LUT R7, R7, R6, RZ, 0x3c, !PT ;  /* 0x0000000607072212 */ /* 0x004fc800078e3cff */
[----:B------:R-:W-:-:S04]  /*1d660*/  @P2 LOP3.LUT R6, R7, R6, RZ, 0x3c, !PT ;  /* 0x0000000607062212 */ /* 0x000fc800078e3cff */
[----:B------:R-:W-:-:S05]  /*1d670*/  @P2 LOP3.LUT R7, R7, R6, RZ, 0x3c, !PT ;  /* 0x0000000607072212 */ /* 0x000fca00078e3cff */
[----:B------:R0:W2:Y:S04]  /*1d680*/  @P2 LDG.E.U16 R19, [R6.64] ;  /* 0x0000000606132981 */ /* 0x0000a8000c1e1500 */
[----:B0-----:R-:W3:Y:S04]  /*1d690*/  LDL R6, [R1+0xdc8] ;  /* 0x000dc80001067983 */ /* 0x001ee80000100800 */
[----:B------:R-:W3:Y:S01]  /*1d6a0*/  LDL R7, [R1+0xdcc] ;  /* 0x000dcc0001077983 */ /* 0x000ee20000100800 */
[----:B------:R-:W-:Y:S02]  /*1d6b0*/  ISETP.GT.AND P3, PT, R4, 0xb, PT ;  /* 0x0000000b0400780c */ /* 0x000fe40003f64270 */
[----:B------:R-:W-:Y:S01]  /*1d6c0*/  PRMT R21, RZ, 0x7610, R21 ;  /* 0x00007610ff157816 */ /* 0x000fe20000000015 */
[----:B--2---:R-:W-:Y:S10]  /*1d6d0*/  STL [R1+0x2afc], R19 ;  /* 0x002afc1301007387 */ /* 0x004ff40000100800 */
[----:B---3--:R-:W-:-:S04]  /*1d6e0*/  @P3 LOP3.LUT R7, R7, R6, RZ, 0x3c, !PT ;  /* 0x0000000607073212 */ /* 0x008fc800078e3cff */
[----:B------:R-:W-:-:S04]  /*1d6f0*/  @P3 LOP3.LUT R6, R7, R6, RZ, 0x3c, !PT ;  /* 0x0000000607063212 */ /* 0x000fc800078e3cff */
[----:B------:R-:W-:-:S05]  /*1d700*/  @P3 LOP3.LUT R7, R7, R6, RZ, 0x3c, !PT ;  /* 0x0000000607073212 */ /* 0x000fca00078e3cff */
[----:B------:R0:W2:Y:S04]  /*1d710*/  @P3 LDG.E.U16 R21, [R6.64] ;  /* 0x0000000606153981 */ /* 0x0000a8000c1e1500 */
[----:B0-----:R-:W3:Y:S01]  /*1d720*/  LDL R7, [R1+0xdc0] ;  /* 0x000dc00001077983 */ /* 0x001ee20000100800 */
[----:B------:R-:W-:Y:S02]  /*1d730*/  ISETP.GT.AND P0, PT, R4, 0xc, PT ;  /* 0x0000000c0400780c */ /* 0x000fe40003f04270 */
[----:B------:R-:W-:-:S11]  /*1d740*/  PRMT R26, RZ, 0x7610, R26 ;  /* 0x00007610ff1a7816 */ /* 0x000fd6000000001a */
[----:B------:R-:W-:Y:S01]  /*1d750*/  @P0 IMAD.MOV.U32 R6, RZ, RZ, R27 ;  /* 0x000000ffff060224 */ /* 0x000fe200078e001b */
[----:B--2---:R-:W-:Y:S01]  /*1d760*/  STL [R1+0x2af0], R21 ;  /* 0x002af01501007387 */ /* 0x004fe20000100800 */
[----:B------:R-:W-:Y:S02]  /*1d770*/  ISETP.GT.AND P1, PT, R4, 0xd, PT ;  /* 0x0000000d0400780c */ /* 0x000fe40003f24270 */
[----:B------:R-:W-:Y:S01]  /*1d780*/  PRMT R9, RZ, 0x7610, R9 ;  /* 0x00007610ff097816 */ /* 0x000fe20000000009 */
[----:B------:R-:W2:Y:S04]  /*1d790*/  LDL R27, [R1+0xd9c] ;  /* 0x000d9c00011b7983 */ /* 0x000ea80000100800 */
[----:B---3--:R0:W3:Y:S04]  /*1d7a0*/  @P0 LDG.E.U16 R26, [R6.64] ;  /* 0x00000006061a0981 */ /* 0x0080e8000c1e1500 */
[----:B0-----:R-:W2:Y:S04]  /*1d7b0*/  LDL R6, [R1+0xdb8] ;  /* 0x000db80001067983 */ /* 0x001ea80000100800 */
[----:B------:R-:W2:Y:S02]  /*1d7c0*/  LDL R7, [R1+0xdbc] ;  /* 0x000dbc0001077983 */ /* 0x000ea40000100800 */
[----:B--2---:R-:W-:-:S04]  /*1d7d0*/  @P1 LOP3.LUT R7, R7, R6, RZ, 0x3c, !PT ;  /* 0x0000000607071212 */ /* 0x004fc800078e3cff */
[----:B------:R-:W-:-:S04]  /*1d7e0*/  @P1 LOP3.LUT R6, R7, R6, RZ, 0x3c, !PT ;  /* 0x0000000607061212 */ /* 0x000fc800078e3cff */
[----:B------:R-:W-:-:S05]  /*1d7f0*/  @P1 LOP3.LUT R7, R7, R6, RZ, 0x3c, !PT ;  /* 0x0000000607071212 */ /* 0x000fca00078e3cff */
[----:B------:R-:W2:Y:S04]  /*1d800*/  @P1 LDG.E.U16 R9, [R6.64] ;  /* 0x0000000606091981 */ /* 0x000ea8000c1e1500 */
[----:B---3--:R-:W-:Y:S04]  /*1d810*/  STL [R1+0x2ae8], R26 ;  /* 0x002ae81a01007387 */ /* 0x008fe80000100800 */
[----:B------:R-:W-:Y:S04]  /*1d820*/  STL [R1+0x2aec], R26 ;  /* 0x002aec1a01007387 */ /* 0x000fe80000100800 */
[----:B------:R-:W-:Y:S04]  /*1d830*/  STL [R1+0x2af4], R26 ;  /* 0x002af41a01007387 */ /* 0x000fe80000100800 */
[----:B------:R-:W-:Y:S04]  /*1d840*/  STL [R1+0x2af8], R26 ;  /* 0x002af81a01007387 */ /* 0x000fe80000100800 */
[----:B--2---:R0:W-:Y:S04]  /*1d850*/  STL [R1+0x28], R9 ;  /* 0x0000280901007387 */ /* 0x0041e80000100800 */
[----:B0-----:R-:W2:Y:S04]  /*1d860*/  LDL.LU R9, [R1+0x2c38] ;  /* 0x002c380001097983 */ /* 0x001ea80000300800 */
[----:B------:R-:W3:Y:S04]  /*1d870*/  LDL R6, [R1+0xdb0] ;  /* 0x000db00001067983 */ /* 0x000ee80000100800 */
[----:B------:R-:W3:Y:S01]  /*1d880*/  LDL R7, [R1+0xdb4] ;  /* 0x000db40001077983 */ /* 0x000ee20000100800 */
[----:B------:R-:W-:-:S02]  /*1d890*/  ISETP.GT.AND P2, PT, R4, 0xe, PT ;  /* 0x0000000e0400780c */ /* 0x000fc40003f44270 */
[----:B------:R-:W-:-:S11]  /*1d8a0*/  PRMT R12, RZ, 0x7610, R12 ;  /* 0x00007610ff0c7816 */ /* 0x000fd6000000000c */
[----:B---3--:R-:W-:-:S04]  /*1d8b0*/  @P2 LOP3.LUT R7, R7, R6, RZ, 0x3c, !PT ;  /* 0x0000000607072212 */ /* 0x008fc800078e3cff */
[----:B------:R-:W-:-:S04]  /*1d8c0*/  @P2 LOP3.LUT R6, R7, R6, RZ, 0x3c, !PT ;  /* 0x0000000607062212 */ /* 0x000fc800078e3cff */
[----:B------:R-:W-:-:S05]  /*1d8d0*/  @P2 LOP3.LUT R7, R7, R6, RZ, 0x3c, !PT ;  /* 0x0000000607072212 */ /* 0x000fca00078e3cff */
[----:B------:R-:W3:Y:S01]  /*1d8e0*/  @P2 LDG.E.U16 R12, [R6.64] ;  /* 0x00000006060c2981 */ /* 0x000ee2000c1e1500 */
[----:B------:R-:W-:-:S03]  /*1d8f0*/  ISETP.GT.AND P3, PT, R4, 0xf, PT ;  /* 0x0000000f0400780c */ /* 0x000fc60003f64270 */
[----:B---3--:R0:W-:Y:S04]  /*1d900*/  STL [R1+0x54], R12 ;  /* 0x0000540c01007387 */ /* 0x0081e80000100800 */
[----:B0-----:R-:W3:Y:S04]  /*1d910*/  LDL.LU R12, [R1+0x2c34] ;  /* 0x002c3400010c7983 */ /* 0x001ee80000300800 */
        /* <DEDUP_REMOVED lines=13> */
[----:B------:R-:W-:Y:S02]  /*1d9f0*/  ISETP.GT.AND P1, PT, R4, 0x11, PT ;  /* 0x000000110400780c */ /* 0x000fe40003f24270 */
[----:B--2---:R-:W-:-:S04]  /*1da00*/  @P0 LOP3.LUT R7, R7, R6, RZ, 0x3c, !PT ;  /* 0x0000000607070212 */ /* 0x004fc800078e3cff */
[----:B------:R-:W-:-:S04]  /*1da10*/  @P0 LOP3.LUT R6, R7, R6, RZ, 0x3c, !PT ;  /* 0x0000000607060212 */ /* 0x000fc800078e3cff */
[----:B------:R-:W-:-:S05]  /*1da20*/  @P0 LOP3.LUT R7, R7, R6, RZ, 0x3c, !PT ;  /* 0x0000000607070212 */ /* 0x000fca00078e3cff */
[----:B------:R0:W2:Y:S04]  /*1da30*/  @P0 LDG.E.U16 R10, [R6.64] ;  /* 0x00000006060a0981 */ /* 0x0000a8000c1e1500 */
[----:B0-----:R-:W2:Y:S01]  /*1da40*/  LDL R7, [R1+0xd98] ;  /* 0x000d980001077983 */ /* 0x001ea20000100800 */
[----:B------:R-:W-:Y:S01]  /*1da50*/  PRMT R11, RZ, 0x7610, R11 ;  /* 0x00007610ff0b7816 */ /* 0x000fe2000000000b */
[----:B------:R-:W-:Y:S01]  /*1da60*/  @P1 IMAD.MOV.U32 R6, RZ, RZ, R27 ;  /* 0x000000ffff061224 */ /* 0x000fe200078e001b */
[----:B------:R-:W-:Y:S01]  /*1da70*/  ISETP.GT.AND P2, PT, R4, 0x12, PT ;  /* 0x000000120400780c */ /* 0x000fe20003f44270 */
[----:B------:R-:W3:Y:S04]  /*1da80*/  LDL R27, [R1+0xd7c] ;  /* 0x000d7c00011b7983 */ /* 0x000ee80000100800 */
[----:B--2---:R0:W2:Y:S04]  /*1da90*/  @P1 LDG.E.U16 R11, [R6.64] ;  /* 0x00000006060b1981 */ /* 0x0040a8000c1e1500 */
[----:B0-----:R-:W2:Y:S04]  /*1daa0*/  LDL R6, [R1+0xd90] ;  /* 0x000d900001067983 */ /* 0x001ea80000100800 */
[----:B------:R-:W2:Y:S01]  /*1dab0*/  LDL R7, [R1+0xd94] ;  /* 0x000d940001077983 */ /* 0x000ea20000100800 */
[----:B------:R-:W-:-:S02]  /*1dac0*/  PRMT R13, RZ, 0x7610, R13 ;  /* 0x00007610ff0d7816 */ /* 0x000fc4000000000d */
        /* <DEDUP_REMOVED lines=20> */
[----:B0-----:R-:W2:Y:S01]  /*1dc10*/  LDL R7, [R1+0xd78] ;  /* 0x000d780001077983 */ /* 0x001ea20000100800 */
[----:B------:R-:W-:Y:S02]  /*1dc20*/  ISETP.GT.AND P0, PT, R4, 0x15, PT ;  /* 0x000000150400780c */ /* 0x000fe40003f04270 */
[----:B------:R-:W-:-:S11]  /*1dc30*/  PRMT R24, RZ, 0x7610, R24 ;  /* 0x00007610ff187816 */ /* 0x000fd60000000018 */
[----:B---3--:R-:W-:Y:S01]  /*1dc40*/  @P0 IMAD.MOV.U32 R6, RZ, RZ, R27 ;  /* 0x000000ffff060224 */ /* 0x008fe200078e001b */
[----:B------:R-:W-:Y:S01]  /*1dc50*/  ISETP.GT.AND P1, PT, R4, 0x16, PT ;  /* 0x000000160400780c */ /* 0x000fe20003f24270 */
[----:B------:R-:W3:Y:S04]  /*1dc60*/  LDL R27, [R1+0xd5c] ;  /* 0x000d5c00011b7983 */ /* 0x000ee80000100800 */
[----:B--2---:R0:W2:Y:S04]  /*1dc70*/  @P0 LDG.E.U16 R24, [R6.64] ;  /* 0x0000000606180981 */ /* 0x0040a8000c1e1500 */
[----:B0-----:R-:W3:Y:S04]  /*1dc80*/  LDL R6, [R1+0xd70] ;  /* 0x000d700001067983 */ /* 0x001ee80000100800 */
[----:B------:R-:W3:Y:S01]  /*1dc90*/  LDL R7, [R1+0xd74] ;  /* 0x000d740001077983 */ /* 0x000ee20000100800 */
[----:B------:R-:W-:-:S03]  /*1dca0*/  PRMT R5, RZ, 0x7610, R5 ;  /* 0x00007610ff057816 */ /* 0x000fc60000000005 */
[----:B--2---:R-:W-:Y:S01]  /*1dcb0*/  STL [R1+0x2adc], R24 ;  /* 0x002adc1801007387 */ /* 0x004fe20000100800 */
[----:B---3--:R-:W-:-:S04]  /*1dcc0*/  @P1 LOP3.LUT R7, R7, R6, RZ, 0x3c, !PT ;  /* 0x0000000607071212 */ /* 0x008fc800078e3cff */
[----:B------:R-:W-:-:S04]  /*1dcd0*/  @P1 LOP3.LUT R6, R7, R6, RZ, 0x3c, !PT ;  /* 0x0000000607061212 */ /* 0x000fc800078e3cff */
[----:B------:R-:W-:Y:S01]  /*1dce0*/  @P1 LOP3.LUT R7, R7, R6, RZ, 0x3c, !PT ;  /* 0x0000000607071212 */ /* 0x000fe200078e3cff */
[----:B------:R-:W-:Y:S04]  /*1dcf0*/  STL [R1+0x2ae0], R24 ;  /* 0x002ae01801007387 */ /* 0x000fe80000100800 */
        /* <DEDUP_REMOVED lines=17> */
[----:B------:R-:W-:Y:S02]  /*1de10*/  PRMT R8, RZ, 0x7610, R8 ;  /* 0x00007610ff087816 */ /* 0x000fe40000000008 */
[----:B------:R-:W-:-:S09]  /*1de20*/  ISETP.GT.AND P4, PT, R4, 0x19, PT ;  /* 0x000000190400780c */ /* 0x000fd20003f84270 */
[----:B--2---:R-:W-:-:S04]  /*1de30*/  @P3 LOP3.LUT R7, R7, R6, RZ, 0x3c, !PT ;  /* 0x0000000607073212 */ /* 0x004fc800078e3cff */
[----:B------:R-:W-:-:S04]  /*1de40*/  @P3 LOP3.LUT R6, R7, R6, RZ, 0x3c, !PT ;  /* 0x0000000607063212 */ /* 0x000fc800078e3cff */
[----:B------:R-:W-:-:S05]  /*1de50*/  @P3 LOP3.LUT R7, R7, R6, RZ, 0x3c, !PT ;  /* 0x0000000607073212 */ /* 0x000fca00078e3cff */
[----:B------:R0:W2:Y:S04]  /*1de60*/  @P3 LDG.E.U16 R8, [R6.64] ;  /* 0x0000000606083981 */ /* 0x0000a8000c1e1500 */
[----:B0-----:R-:W2:Y:S01]  /*1de70*/  LDL R7, [R1+0xd58] ;  /* 0x000d580001077983 */ /* 0x001ea20000100800 */
[----:B------:R-:W-:-:S03]  /*1de80*/  @P4 IMAD.MOV.U32 R6, RZ, RZ, R27 ;  /* 0x000000ffff064224 */ /* 0x000fc600078e001b */
[----:B------:R-:W0:Y:S01]  /*1de90*/  S2R R27, SR_TID.X ;  /* 0x00000000001b7919 */ /* 0x000e220000002100 */
[----:B------:R-:W-:Y:S02]  /*1dea0*/  PRMT R9, RZ, 0x7610, R9 ;  /* 0x00007610ff097816 */ /* 0x000fe40000000009 */
[C---:B------:R-:W-:Y:S02]  /*1deb0*/  ISETP.GT.AND P0, PT, R4.reuse, 0x1a, PT ;  /* 0x0000001a0400780c */ /* 0x040fe40003f04270 */
[C---:B------:R-:W-:Y:S02]  /*1dec0*/  ISETP.GT.AND P1, PT, R4.reuse, 0x1b, PT ;  /* 0x0000001b0400780c */ /* 0x040fe40003f24270 */
[C---:B------:R-:W-:Y:S02]  /*1ded0*/  ISETP.GT.AND P3, PT, R4.reuse, 0x1c, PT ;  /* 0x0000001c0400780c */ /* 0x040fe40003f64270 */
[C---:B------:R-:W-:Y:S02]  /*1dee0*/  ISETP.GT.AND P5, PT, R4.reuse, 0x1e, PT ;  /* 0x0000001e0400780c */ /* 0x040fe40003fa4270 */
[----:B------:R-:W-:-:S02]  /*1def0*/  ISETP.GT.AND P6, PT, R4, 0x1f, PT ;  /* 0x0000001f0400780c */ /* 0x000fc40003fc4270 */
[----:B0-----:R-:W-:-:S04]  /*1df00*/  LOP3.LUT R27, R27, 0x1f, RZ, 0xc0, !PT ;  /* 0x0000001f1b1b7812 */ /* 0x001fc800078ec0ff */
[----:B------:R-:W-:Y:S02]  /*1df10*/  ISETP.GE.AND P2, PT, R27, R4, PT ;  /* 0x000000041b00720c */ /* 0x000fe40003f46270 */
[----:B------:R-:W3:Y:S04]  /*1df20*/  LDL.LU R27, [R1+0x2c28] ;  /* 0x002c2800011b7983 */ /* 0x000ee80000300800 */
[----:B--2---:R0:W2:Y:S01]  /*1df30*/  @P4 LDG.E.U16 R9, [R6.64] ;  /* 0x0000000606094981 */ /* 0x0040a2000c1e1500 */
[----:B------:R-:W-:-:S03]  /*1df40*/  ISETP.GT.AND P4, PT, R4, 0x1d, PT ;  /* 0x0000001d0400780c */ /* 0x000fc60003f84270 */
[----:B------:R-:W2:Y:S01]  /*1df50*/  LDL R4, [R1+0xd50] ;  /* 0x000d500001047983 */ /* 0x000ea20000100800 */
[----:B0-----:R-:W-:Y:S02]  /*1df60*/  PRMT R6, RZ, 0x7610, R6 ;  /* 0x00007610ff067816 */ /* 0x001fe40000000006 */
[----:B--2---:R-:W-:-:S04]  /*1df70*/  @P0 LOP3.LUT R5, R5, R4, RZ, 0x3c, !PT ;  /* 0x0000000405050212 */ /* 0x004fc800078e3cff */
[----:B------:R-:W-:-:S04]  /*1df80*/  @P0 LOP3.LUT R4, R5, R4, RZ, 0x3c, !PT ;  /* 0x0000000405040212 */ /* 0x000fc800078e3cff */
[----:B------:R-:W-:-:S05]  /*1df90*/  @P0 LOP3.LUT R5, R5, R4, RZ, 0x3c, !PT ;  /* 0x0000000405050212 */ /* 0x000fca00078e3cff */
[----:B------:R0:W2:Y:S04]  /*1dfa0*/  @P0 LDG.E.U16 R6, [R4.64] ;  /* 0x0000000604060981 */ /* 0x0000a8000c1e1500 */
[----:B0-----:R-:W2:Y:S04]  /*1dfb0*/  LDL R4, [R1+0xd48] ;  /* 0x000d480001047983 */ /* 0x001ea80000100800 */
[----:B------:R-:W2:Y:S01]  /*1dfc0*/  LDL R5, [R1+0xd4c] ;  /* 0x000d4c0001057983 */ /* 0x000ea20000100800 */
[----:B------:R-:W-:Y:S02]  /*1dfd0*/  PRMT R7, RZ, 0x7610, R7 ;  /* 0x00007610ff077816 */ /* 0x000fe40000000007 */
        /* <DEDUP_REMOVED lines=18> */
[----:B0-----:R-:W4:Y:S04]  /*1e100*/  LDL R4, [R1+0xd30] ;  /* 0x000d300001047983 */ /* 0x001f280000100800 */
[----:B------:R-:W4:Y:S01]  /*1e110*/  LDL R5, [R1+0xd34] ;  /* 0x000d340001057983 */ /* 0x000f220000100800 */
[----:B---3--:R-:W-:-:S03]  /*1e120*/  PRMT R22, RZ, 0x7610, R22 ;  /* 0x00007610ff167816 */ /* 0x008fc60000000016 */
[----:B--2---:R-:W-:Y:S01]  /*1e130*/  STL [R1+0x2ad8], R15 ;  /* 0x002ad80f01007387 */ /* 0x004fe20000100800 */
[----:B----4-:R-:W-:-:S04]  /*1e140*/  @P5 LOP3.LUT R5, R5, R4, RZ, 0x3c, !PT ;  /* 0x0000000405055212 */ /* 0x010fc800078e3cff */
[----:B------:R-:W-:-:S04]  /*1e150*/  @P5 LOP3.LUT R4, R5, R4, RZ, 0x3c, !PT ;  /* 0x0000000405045212 */ /* 0x000fc800078e3cff */
[----:B------:R-:W-:-:S05]  /*1e160*/  @P5 LOP3.LUT R5, R5, R4, RZ, 0x3c, !PT ;  /* 0x0000000405055212 */ /* 0x000fca00078e3cff */
[----:B------:R0:W2:Y:S04]  /*1e170*/  @P5 LDG.E.U16 R22, [R4.64] ;  /* 0x0000000604165981 */ /* 0x0000a8000c1e1500 */
[----:B0-----:R-:W3:Y:S04]  /*1e180*/  LDL R4, [R1+0xd28] ;  /* 0x000d280001047983 */ /* 0x001ee80000100800 */
[----:B------:R-:W3:Y:S01]  /*1e190*/  LDL R5, [R1+0xd2c] ;  /* 0x000d2c0001057983 */ /* 0x000ee20000100800 */
[----:B------:R-:W-:Y:S02]  /*1e1a0*/  PRMT R29, RZ, 0x7610, R29 ;  /* 0x00007610ff1d7816 */ /* 0x000fe4000000001d */
[----:B---3--:R-:W-:-:S04]  /*1e1b0*/  @P6 LOP3.LUT R5, R5, R4, RZ, 0x3c, !PT ;  /* 0x0000000405056212 */ /* 0x008fc800078e3cff */
[----:B------:R-:W-:-:S04]  /*1e1c0*/  @P6 LOP3.LUT R4, R5, R4, RZ, 0x3c, !PT ;  /* 0x0000000405046212 */ /* 0x000fc800078e3cff */
[----:B------:R-:W-:-:S05]  /*1e1d0*/  @P6 LOP3.LUT R5, R5, R4, RZ, 0x3c, !PT ;  /* 0x0000000405056212 */ /* 0x000fca00078e3cff */
[----:B------:R-:W3:Y:S04]  /*1e1e0*/  @P6 LDG.E.U16 R29, [R4.64] ;  /* 0x00000006041d6981 */ /* 0x000ee8000c1e1500 */
[----:B--2---:R-:W-:Y:S04]  /*1e1f0*/  STL [R1+0x2ac4], R22 ;  /* 0x002ac41601007387 */ /* 0x004fe80000100800 */
[----:B------:R-:W-:Y:S04]  /*1e200*/  STL [R1+0x2ac8], R22 ;  /* 0x002ac81601007387 */ /* 0x000fe80000100800 */
[----:B------:R-:W-:Y:S01]  /*1e210*/  STL [R1+0x2acc], R22 ;  /* 0x002acc1601007387 */ /* 0x000fe20000100800 */
[----:B------:R-:W-:-:S03]  /*1e220*/  PRMT R27, RZ, 0x7610, R27 ;  /* 0x00007610ff1b7816 */ /* 0x000fc6000000001b */
[----:B------:R-:W-:Y:S06]  /*1e230*/  BAR.SYNC.DEFER_BLOCKING 0x0 ;  /* 0x0000000000007b1d */ /* 0x000fec0000010000 */
[----:B---3--:R0:W-:Y:S04]  /*1e240*/  STL [R1], R29 ;  /* 0x0000001d01007387 */ /* 0x0081e80000100800 */
[----:B0-----:R-:W2:Y:S04]  /*1e250*/  LDL.LU R29, [R1+0x2c24] ;  /* 0x002c2400011d7983 */ /* 0x001ea80000300800 */
[----:B------:R-:W3:Y:S04]  /*1e260*/  LDL R4, [R1+0x1614] ;  /* 0x0016140001047983 */ /* 0x000ee80000100800 */
[----:B------:R-:W3:Y:S02]  /*1e270*/  LDL R5, [R1+0x1618] ;  /* 0x0016180001057983 */ /* 0x000ee40000100800 */
[----:B---3--:R-:W-:-:S04]  /*1e280*/  @!P2 LOP3.LUT R5, R5, R4, RZ, 0x3c, !PT ;  /* 0x000000040505a212 */ /* 0x008fc800078e3cff */
[----:B------:R-:W-:-:S04]  /*1e290*/  @!P2 LOP3.LUT R4, R5, R4, RZ, 0x3c, !PT ;  /* 0x000000040504a212 */ /* 0x000fc800078e3cff */
[----:B------:R-:W-:-:S05]  /*1e2a0*/  @!P2 LOP3.LUT R5, R5, R4, RZ, 0x3c, !PT ;  /* 0x000000040505a212 */ /* 0x000fca00078e3cff */
[----:B------:R0:W3:Y:S04]  /*1e2b0*/  @!P2 LDG.E.U16 R27, [R4.64] ;  /* 0x00000006041ba981 */ /* 0x0000e8000c1e1500 */
[----:B0-----:R-:W4:Y:S04]  /*1e2c0*/  LDL R4, [R1+0xe2c] ;  /* 0x000e2c0001047983 */ /* 0x001f280000100800 */
[----:B------:R-:W4:Y:S01]  /*1e2d0*/  LDL R5, [R1+0x1608] ;  /* 0x0016080001057983 */ /* 0x000f220000100800 */
[----:B--2---:R-:W-:-:S03]  /*1e2e0*/  PRMT R29, RZ, 0x7610, R29 ;  /* 0x00007610ff1d7816 */ /* 0x004fc6000000001d */
[----:B---3--:R-:W-:Y:S04]  /*1e2f0*/  STL [R1+0x2ab0], R27 ;  /* 0x002ab01b01007387 */ /* 0x008fe80000100800 */
[----:B------:R-:W-:Y:S01]  /*1e300*/  STL [R1+0x2ab4], R27 ;  /* 0x002ab41b01007387 */ /* 0x000fe20000100800 */
[----:B----4-:R-:W-:-:S04]  /*1e310*/  @!P2 LOP3.LUT R5, R5, R4, RZ, 0x3c, !PT ;  /* 0x000000040505a212 */ /* 0x010fc800078e3cff */
[C---:B------:R-:W-:Y:S01]  /*1e320*/  @!P2 LOP3.LUT R4, R5.reuse, R4, RZ, 0x3c, !PT ;  /* 0x000000040504a212 */ /* 0x040fe200078e3cff */
[----:B------:R-:W-:Y:S03]  /*1e330*/  STL [R1+0x2ab8], R27 ;  /* 0x002ab81b01007387 */ /* 0x000fe60000100800 */
[----:B------:R-:W-:Y:S01]  /*1e340*/  @!P2 LOP3.LUT R5, R5, R4, RZ, 0x3c, !PT ;  /* 0x000000040505a212 */ /* 0x000fe200078e3cff */
[----:B------:R-:W-:Y:S04]  /*1e350*/  STL [R1+0x2abc], R27 ;  /* 0x002abc1b01007387 */ /* 0x000fe80000100800 */
[----:B------:R-:W-:Y:S04]  /*1e360*/  STL [R1+0x2ac0], R27 ;  /* 0x002ac01b01007387 */ /* 0x000fe80000100800 */
[----:B------:R0:W2:Y:S04]  /*1e370*/  @!P2 LDG.E.U16 R29, [R4.64] ;  /* 0x00000006041da981 */ /* 0x0000a8000c1e1500 */
[----:B0-----:R-:W3:Y:S04]  /*1e380*/  LDL R4, [R1+0x15f4] ;  /* 0x0015f40001047983 */ /* 0x001ee80000100800 */
[----:B------:R-:W3:Y:S01]  /*1e390*/  LDL R5, [R1+0x15f8] ;  /* 0x0015f80001057983 */ /* 0x000ee20000100800 */
[----:B------:R-:W-:-:S02]  /*1e3a0*/  PRMT R0, RZ, 0x7610, R0 ;  /* 0x00007610ff007816 */ /* 0x000fc40000000000 */
[----:B---3--:R-:W-:-:S04]  /*1e3b0*/  @!P2 LOP3.LUT R5, R5, R4, RZ, 0x3c, !PT ;  /* 0x000000040505a212 */ /* 0x008fc800078e3cff */
[----:B------:R-:W-:-:S04]  /*1e3c0*/  @!P2 LOP3.LUT R4, R5, R4, RZ, 0x3c, !PT ;  /* 0x000000040504a212 */ /* 0x000fc800078e3cff */
[----:B------:R-:W-:-:S05]  /*1e3d0*/  @!P2 LOP3.LUT R5, R5, R4, RZ, 0x3c, !PT ;  /* 0x000000040505a212 */ /* 0x000fca00078e3cff */
[----:B------:R-:W3:Y:S04]  /*1e3e0*/  @!P2 LDG.E.U16 R0, [R4.64] ;  /* 0x000000060400a981 */ /* 0x000ee8000c1e1500 */
[----:B--2---:R-:W-:Y:S04]  /*1e3f0*/  STL [R1+0x2ad0], R29 ;  /* 0x002ad01d01007387 */ /* 0x004fe80000100800 */
[----:B------:R-:W-:Y:S04]  /*1e400*/  STL [R1+0x2ad4], R29 ;  /* 0x002ad41d01007387 */ /* 0x000fe80000100800 */
[----:B---3--:R0:W-:Y:S04]  /*1e410*/  STL [R1+0x8], R0 ;  /* 0x0000080001007387 */ /* 0x0081e80000100800 */
[----:B0-----:R-:W2:Y:S04]  /*1e420*/  LDL.LU R0, [R1+0x2c20] ;  /* 0x002c200001007983 */ /* 0x001ea80000300800 */
[----:B------:R-:W3:Y:S04]  /*1e430*/  LDL R4, [R1+0x15d4] ;  /* 0x0015d40001047983 */ /* 0x000ee80000100800 */
[----:B------:R-:W3:Y:S01]  /*1e440*/  LDL R5, [R1+0x15d8] ;  /* 0x0015d80001057983 */ /* 0x000ee20000100800 */
[----:B--2---:R-:W-:-:S02]  /*1e450*/  PRMT R0, RZ, 0x7610, R0 ;  /* 0x00007610ff007816 */ /* 0x004fc40000000000 */
[----:B---3--:R-:W-:-:S04]  /*1e460*/  @!P2 LOP3.LUT R5, R5, R4, RZ, 0x3c, !PT ;  /* 0x000000040505a212 */ /* 0x008fc800078e3cff */
[----:B------:R-:W-:-:S04]  /*1e470*/  @!P2 LOP3.LUT R4, R5, R4, RZ, 0x3c, !PT ;  /* 0x000000040504a212 */ /* 0x000fc800078e3cff */
[----:B------:R-:W-:-:S05]  /*1e480*/  @!P2 LOP3.LUT R5, R5, R4, RZ, 0x3c, !PT ;  /* 0x000000040505a212 */ /* 0x000fca00078e3cff */
[----:B------:R-:W2:Y:S04]  /*1e490*/  @!P2 LDG.E.U16 R0, [R4.64] ;  /* 0x000000060400a981 */ /* 0x000ea8000c1e1500 */
[----:B--2---:R0:W-:Y:S04]  /*1e4a0*/  STL [R1+0xc], R0 ;  /* 0x00000c0001007387 */ /* 0x0041e80000100800 */
        /* <DEDUP_REMOVED lines=282> */
[----:B------:R-:W-:-:S02]  /*1f650*/  PRMT R3, RZ, 0x7610, R3 ;  /* 0x00007610ff037816 */ /* 0x000fc40000000003 */
[----:B---3--:R-:W-:-:S04]  /*1f660*/  @!P2 LOP3.LUT R5, R5, R4, RZ, 0x3c, !PT ;  /* 0x000000040505a212 */ /* 0x008fc800078e3cff */
[----:B------:R-:W-:-:S04]  /*1f670*/  @!P2 LOP3.LUT R4, R5, R4, RZ, 0x3c, !PT ;  /* 0x000000040504a212 */ /* 0x000fc800078e3cff */
[----:B------:R-:W-:-:S05]  /*1f680*/  @!P2 LOP3.LUT R5, R5, R4, RZ, 0x3c, !PT ;  /* 0x000000040505a212 */ /* 0x000fca00078e3cff */
[----:B------:R0:W3:Y:S04]  /*1f690*/  @!P2 LDG.E.U16 R3, [R4.64] ;  /* 0x000000060403a981 */ /* 0x0000e8000c1e1500 */
[----:B0-----:R-:W4:Y:S04]  /*1f6a0*/  LDL R4, [R1+0x11b4] ;  /* 0x0011b40001047983 */ /* 0x001f280000100800 */
[----:B------:R-:W4:Y:S01]  /*1f6b0*/  LDL R5, [R1+0x11b8] ;  /* 0x0011b80001057983 */ /* 0x000f220000100800 */
[----:B------:R-:W-:-:S03]  /*1f6c0*/  PRMT R2, RZ, 0x7610, R2 ;  /* 0x00007610ff027816 */ /* 0x000fc60000000002 */
[----:B---3--:R-:W-:Y:S01]  /*1f6d0*/  STL [R1+0x2a80], R3 ;  /* 0x002a800301007387 */ /* 0x008fe20000100800 */
[----:B----4-:R-:W-:-:S04]  /*1f6e0*/  @!P2 LOP3.LUT R5, R5, R4, RZ, 0x3c, !PT ;  /* 0x000000040505a212 */ /* 0x010fc800078e3cff */
[----:B------:R-:W-:-:S04]  /*1f6f0*/  @!P2 LOP3.LUT R4, R5, R4, RZ, 0x3c, !PT ;  /* 0x000000040504a212 */ /* 0x000fc800078e3cff */
[----:B------:R-:W-:Y:S01]  /*1f700*/  @!P2 LOP3.LUT R5, R5, R4, RZ, 0x3c, !PT ;  /* 0x000000040505a212 */ /* 0x000fe200078e3cff */
[----:B------:R-:W-:Y:S04]  /*1f710*/  STL [R1+0x2aac], R3 ;  /* 0x002aac0301007387 */ /* 0x000fe80000100800 */
[----:B------:R0:W3:Y:S04]  /*1f720*/  @!P2 LDG.E.U16 R2, [R4.64] ;  /* 0x000000060402a981 */ /* 0x0000e8000c1e1500 */
[----:B0-----:R-:W4:Y:S04]  /*1f730*/  LDL R4, [R1+0x1194] ;  /* 0x0011940001047983 */ /* 0x001f280000100800 */
[----:B------:R-:W4:Y:S01]  /*1f740*/  LDL R5, [R1+0x1198] ;  /* 0x0011980001057983 */ /* 0x000f220000100800 */
[----:B--2---:R-:W-:-:S02]  /*1f750*/  PRMT R0, RZ, 0x7610, R0 ;  /* 0x00007610ff007816 */ /* 0x004fc40000000000 */
[----:B----4-:R-:W-:-:S04]  /*1f760*/  @!P2 LOP3.LUT R5, R5, R4, RZ, 0x3c, !PT ;  /* 0x000000040505a212 */ /* 0x010fc800078e3cff */
[----:B------:R-:W-:-:S04]  /*1f770*/  @!P2 LOP3.LUT R4, R5, R4, RZ, 0x3c, !PT ;  /* 0x000000040504a212 */ /* 0x000fc800078e3cff */
[----:B------:R-:W-:-:S05]  /*1f780*/  @!P2 LOP3.LUT R5, R5, R4, RZ, 0x3c, !PT ;  /* 0x000000040505a212 */ /* 0x000fca00078e3cff */
[----:B------:R-:W2:Y:S04]  /*1f790*/  @!P2 LDG.E.U16 R0, [R4.64] ;  /* 0x000000060400a981 */ /* 0x000ea8000c1e1500 */
[----:B---3--:R-:W-:Y:S04]  /*1f7a0*/  STL [R1+0x2a84], R2 ;  /* 0x002a840201007387 */ /* 0x008fe80000100800 */
[----:B------:R-:W-:Y:S04]  /*1f7b0*/  STL [R1+0x2aa4], R2 ;  /* 0x002aa40201007387 */ /* 0x000fe80000100800 */
        /* <DEDUP_REMOVED lines=334> */
[----:B------:R-:W2:Y:S04]  /*20ca0*/  LDL R4, [R1+0x14cc] ;  /* 0x0014cc0001047983 */ /* 0x000ea80000100800 */
[----:B------:R-:W2:Y:S04]  /*20cb0*/  LDL R5, [R1+0x14d0] ;  /* 0x0014d00001057983 */ /* 0x000ea80000100800 */
[----:B0-----:R-:W0:Y:S02]  /*20cc0*/  S2R R0, SR_TID.X ;  /* 0x0000000000007919 */ /* 0x001e240000002100 */
[----:B0-----:R-:W-:-:S05]  /*20cd0*/  LOP3.LUT R0, R0, 0x3f, RZ, 0xc0, !PT ;  /* 0x0000003f00007812 */ /* 0x001fca00078ec0ff */
[----:B------:R-:W-:-:S05]  /*20ce0*/  IMAD.SHL.U32 R0, R0, 0x2, RZ ;  /* 0x0000000200007824 */ /* 0x000fca00078e00ff */
[----:B------:R0:W-:Y:S02]  /*20cf0*/  STS.U16 [R0+0x8000], R20 ;  /* 0x0080001400007388 */ /* 0x0001e40000000400 */
[----:B0-----:R-:W-:Y:S02]  /*20d00*/  PRMT R0, RZ, 0x7610, R0 ;  /* 0x00007610ff007816 */ /* 0x001fe40000000000 */
[----:B--2---:R-:W-:-:S04]  /*20d10*/  @!P2 LOP3.LUT R5, R5, R4, RZ, 0x3c, !PT ;  /* 0x000000040505a212 */ /* 0x004fc800078e3cff */
[----:B------:R-:W-:-:S04]  /*20d20*/  @!P2 LOP3.LUT R4, R5, R4, RZ, 0x3c, !PT ;  /* 0x000000040504a212 */ /* 0x000fc800078e3cff */
[----:B------:R-:W-:-:S05]  /*20d30*/  @!P2 LOP3.LUT R5, R5, R4, RZ, 0x3c, !PT ;  /* 0x000000040505a212 */ /* 0x000fca00078e3cff */
[----:B------:R-:W2:Y:S04]  /*20d40*/  @!P2 LDG.E.U16 R0, [R4.64] ;  /* 0x000000060400a981 */ /* 0x000ea8000c1e1500 */
[----:B------:R-:W-:Y:S04]  /*20d50*/  STL [R1+0x2a88], R20 ;  /* 0x002a881401007387 */ /* 0x000fe80000100800 */
        /* <DEDUP_REMOVED lines=13> */
[----:B------:R-:W-:Y:S04]  /*20e30*/  STL [R1+0x2a98], R14 ;  /* 0x002a980e01007387 */ /* 0x000fe80000100800 */
[----:B------:R-:W-:Y:S04]  /*20e40*/  STL [R1+0x2aa0], R14 ;  /* 0x002aa00e01007387 */ /* 0x000fe80000100800 */
[----:B--2---:R-:W-:Y:S04]  /*20e50*/  STL [R1+0x134], R0 ;  /* 0x0001340001007387 */ /* 0x004fe80000100800 */
[----:B------:R-:W2:Y:S04]  /*20e60*/  LDL R4, [R1+0x148c] ;  /* 0x00148c0001047983 */ /* 0x000ea80000100800 */
[----:B------:R-:W2:Y:S01]  /*20e70*/  LDL R5, [R1+0x1490] ;  /* 0x0014900001057983 */ /* 0x000ea20000100800 */
[----:B------:R-:W-:-:S03]  /*20e80*/  PRMT R28, RZ, 0x7610, R28 ;  /* 0x00007610ff1c7816 */ /* 0x000fc6000000001c */
[----:B------:R-:W-:Y:S01]  /*20e90*/  STL [R1+0x2a90], R10 ;  /* 0x002a900a01007387 */ /* 0x000fe20000100800 */
[----:B--2---:R-:W-:-:S04]  /*20ea0*/  @!P2 LOP3.LUT R5, R5, R4, RZ, 0x3c, !PT ;  /* 0x000000040505a212 */ /* 0x004fc800078e3cff */
[----:B------:R-:W-:-:S04]  /*20eb0*/  @!P2 LOP3.LUT R4, R5, R4, RZ, 0x3c, !PT ;  /* 0x000000040504a212 */ /* 0x000fc800078e3cff */
[----:B------:R-:W-:-:S05]  /*20ec0*/  @!P2 LOP3.LUT R5, R5, R4, RZ, 0x3c, !PT ;  /* 0x000000040505a212 */ /* 0x000fca00078e3cff */
[----:B------:R0:W2:Y:S04]  /*20ed0*/  @!P2 LDG.E.U16 R28, [R4.64] ;  /* 0x00000006041ca981 */ /* 0x0000a8000c1e1500 */
[----:B0-----:R-:W3:Y:S04]  /*20ee0*/  LDL R4, [R1+0x146c] ;  /* 0x00146c0001047983 */ /* 0x001ee80000100800 */
[----:B------:R-:W3:Y:S01]  /*20ef0*/  LDL R5, [R1+0x1470] ;  /* 0x0014700001057983 */ /* 0x000ee20000100800 */
[----:B------:R-:W-:Y:S02]  /*20f00*/  PRMT R23, RZ, 0x7610, R23 ;  /* 0x00007610ff177816 */ /* 0x000fe40000000017 */
[----:B---3--:R-:W-:-:S04]  /*20f10*/  @!P2 LOP3.LUT R5, R5, R4, RZ, 0x3c, !PT ;  /* 0x000000040505a212 */ /* 0x008fc800078e3cff */
[----:B------:R-:W-:-:S04]  /*20f20*/  @!P2 LOP3.LUT R4, R5, R4, RZ, 0x3c, !PT ;  /* 0x000000040504a212 */ /* 0x000fc800078e3cff */
[----:B------:R-:W-:-:S05]  /*20f30*/  @!P2 LOP3.LUT R5, R5, R4, RZ, 0x3c, !PT ;  /* 0x000000040505a212 */ /* 0x000fca00078e3cff */
[----:B------:R-:W3:Y:S04]  /*20f40*/  @!P2 LDG.E.U16 R23, [R4.64] ;  /* 0x000000060417a981 */ /* 0x000ee8000c1e1500 */
[----:B------:R-:W-:Y:S04]  /*20f50*/  STL [R1+0x2a94], R8 ;  /* 0x002a940801007387 */ /* 0x000fe80000100800 */
[----:B------:R-:W-:Y:S04]  /*20f60*/  STL [R1+0x2a9c], R8 ;  /* 0x002a9c0801007387 */ /* 0x000fe80000100800 */
[----:B--2---:R-:W-:Y:S04]  /*20f70*/  STL [R1+0x124], R28 ;  /* 0x0001241c01007387 */ /* 0x004fe80000100800 */
[----:B---3--:R0:W-:Y:S04]  /*20f80*/  STL [R1+0x114], R23 ;  /* 0x0001141701007387 */ /* 0x0081e80000100800 */
[----:B0-----:R-:W2:Y:S04]  /*20f90*/  LDL.LU R23, [R1+0x2b08] ;  /* 0x002b080001177983 */ /* 0x001ea80000300800 */
[----:B------:R-:W3:Y:S04]  /*20fa0*/  LDL R4, [R1+0x144c] ;  /* 0x00144c0001047983 */ /* 0x000ee80000100800 */
[----:B------:R-:W3:Y:S01]  /*20fb0*/  LDL R5, [R1+0x1450] ;  /* 0x0014500001057983 */ /* 0x000ee20000100800 */
[----:B------:R-:W-:-:S03]  /*20fc0*/  PRMT R25, RZ, 0x7610, R25 ;  /* 0x00007610ff197816 */ /* 0x000fc60000000019 */
[----:B------:R-:W0:Y:S01]  /*20fd0*/  S2R R0, SR_TID.X ;  /* 0x0000000000007919 */ /* 0x000e220000002100 */
[----:B---3--:R-:W-:-:S04]  /*20fe0*/  @!P2 LOP3.LUT R5, R5, R4, RZ, 0x3c, !PT ;  /* 0x000000040505a212 */ /* 0x008fc800078e3cff */
[----:B------:R-:W-:-:S04]  /*20ff0*/  @!P2 LOP3.LUT R4, R5, R4, RZ, 0x3c, !PT ;  /* 0x000000040504a212 */ /* 0x000fc800078e3cff */
[----:B------:R-:W-:-:S05]  /*21000*/  @!P2 LOP3.LUT R5, R5, R4, RZ, 0x3c, !PT ;  /* 0x000000040505a212 */ /* 0x000fca00078e3cff */
[----:B------:R-:W3:Y:S01]  /*21010*/  @!P2 LDG.E.U16 R25, [R4.64] ;  /* 0x000000060419a981 */ /* 0x000ee2000c1e1500 */
[----:B0-----:R-:W-:-:S05]  /*21020*/  LOP3.LUT R0, R0, 0x3f, RZ, 0xc0, !PT ;  /* 0x0000003f00007812 */ /* 0x001fca00078ec0ff */
[----:B------:R-:W-:-:S05]  /*21030*/  IMAD.SHL.U32 R0, R0, 0x2, RZ ;  /* 0x0000000200007824 */ /* 0x000fca00078e00ff */
[----:B------:R-:W-:Y:S01]  /*21040*/  LOP3.LUT R28, R0, 0x10, RZ, 0x3c, !PT ;  /* 0x00000010001c7812 */ /* 0x000fe200078e3cff */
[----:B------:R-:W-:Y:S04]  /*21050*/  STS.U16 [R0+0x8800], R10 ;  /* 0x0088000a00007388 */ /* 0x000fe80000000400 */
[----:B------:R-:W-:Y:S04]  /*21060*/  STS.U16 [R0+0x8c00], R8 ;  /* 0x008c000800007388 */ /* 0x000fe80000000400 */
[----:B--2---:R-:W-:Y:S04]  /*21070*/  STS.U16 [R28+0x8080], R23 ;  /* 0x008080171c007388 */ /* 0x004fe80000000400 */
[----:B------:R0:W-:Y:S04]  /*21080*/  STL [R1+0x2aa8], R23 ;  /* 0x002aa81701007387 */ /* 0x0001e80000100800 */
[----:B0-----:R-:W2:Y:S04]  /*21090*/  LDL R23, [R1+0x1430] ;  /* 0x0014300001177983 */ /* 0x001ea80000100800 */
[----:B---3--:R0:W-:Y:S04]  /*210a0*/  STL [R1+0x104], R25 ;  /* 0x0001041901007387 */ /* 0x0081e80000100800 */
[----:B0-----:R-:W3:Y:S04]  /*210b0*/  LDL.LU R25, [R1+0x2b04] ;  /* 0x002b040001197983 */ /* 0x001ee80000300800 */
[----:B------:R-:W4:Y:S01]  /*210c0*/  LDL R5, [R1+0x142c] ;  /* 0x00142c0001057983 */ /* 0x000f220000100800 */
[----:B------:R-:W-:Y:S01]  /*210d0*/  PRMT R21, RZ, 0x7610, R21 ;  /* 0x00007610ff157816 */ /* 0x000fe20000000015 */
[----:B--2---:R-:W-:Y:S01]  /*210e0*/  @!P2 IMAD.MOV.U32 R4, RZ, RZ, R23 ;  /* 0x000000ffff04a224 */ /* 0x004fe200078e0017 */
[----:B------:R-:W-:Y:S01]  /*210f0*/  PRMT R0, RZ, 0x7610, R0 ;  /* 0x00007610ff007816 */ /* 0x000fe20000000000 */
[----:B------:R-:W2:Y:S04]  /*21100*/  LDL R23, [R1+0x13b0] ;  /* 0x0013b00001177983 */ /* 0x000ea80000100800 */
[----:B----4-:R0:W4:Y:S04]  /*21110*/  @!P2 LDG.E.U16 R21, [R4.64] ;  /* 0x000000060415a981 */ /* 0x010128000c1e1500 */
[----:B0-----:R-:W2:Y:S04]  /*21120*/  LDL R4, [R1+0x140c] ;  /* 0x00140c0001047983 */ /* 0x001ea80000100800 */
[----:B------:R-:W2:Y:S02]  /*21130*/  LDL R5, [R1+0x1410] ;  /* 0x0014100001057983 */ /* 0x000ea40000100800 */
[----:B--2---:R-:W-:-:S04]  /*21140*/  @!P2 LOP3.LUT R5, R5, R4, RZ, 0x3c, !PT ;  /* 0x000000040505a212 */ /* 0x004fc800078e3cff */
[----:B------:R-:W-:-:S04]  /*21150*/  @!P2 LOP3.LUT R4, R5, R4, RZ, 0x3c, !PT ;  /* 0x000000040504a212 */ /* 0x000fc800078e3cff */
[----:B------:R-:W-:-:S05]  /*21160*/  @!P2 LOP3.LUT R5, R5, R4, RZ, 0x3c, !PT ;  /* 0x000000040505a212 */ /* 0x000fca00078e3cff */
[----:B------:R-:W2:Y:S04]  /*21170*/  @!P2 LDG.E.U16 R0, [R4.64] ;  /* 0x000000060400a981 */ /* 0x000ea8000c1e1500 */
[----:B----4-:R0:W-:Y:S04]  /*21180*/  STL [R1+0xfc], R21 ;  /* 0x0000fc1501007387 */ /* 0x0101e80000100800 */
[----:B0-----:R-:W4:Y:S04]  /*21190*/  LDL.LU R21, [R1+0x4] ;  /* 0x0000040001157983 */ /* 0x001f280000300800 */
[----:B--2---:R-:W-:Y:S04]  /*211a0*/  STL [R1+0xf8], R0 ;  /* 0x0000f80001007387 */ /* 0x004fe80000100800 */
[----:B------:R-:W2:Y:S04]  /*211b0*/  LDL R4, [R1+0x13ec] ;  /* 0x0013ec0001047983 */ /* 0x000ea80000100800 */
[----:B------:R-:W2:Y:S01]  /*211c0*/  LDL R5, [R1+0x13f0] ;  /* 0x0013f00001057983 */ /* 0x000ea20000100800 */
[----:B---3--:R-:W-:-:S02]  /*211d0*/  PRMT R25, RZ, 0x7610, R25 ;  /* 0x00007610ff197816 */ /* 0x008fc40000000019 */
[----:B--2---:R-:W-:-:S04]  /*211e0*/  @!P2 LOP3.LUT R5, R5, R4, RZ, 0x3c, !PT ;  /* 0x000000040505a212 */ /* 0x004fc800078e3cff */
        /* <DEDUP_REMOVED lines=11> */
[----:B------:R-:W3:Y:S01]  /*212a0*/  @!P2 LDG.E.U16 R19, [R4.64] ;  /* 0x000000060413a981 */ /* 0x000ee2000c1e1500 */
[----:B------:R-:W-:-:S03]  /*212b0*/  PRMT R20, RZ, 0x7610, R20 ;  /* 0x00007610ff147816 */ /* 0x000fc60000000014 */
[----:B---3--:R0:W-:Y:S04]  /*212c0*/  STL [R1+0xf0], R19 ;  /* 0x0000f01301007387 */ /* 0x0081e80000100800 */
[----:B0-----:R-:W3:Y:S04]  /*212d0*/  LDL.LU R19, [R1+0x2afc] ;  /* 0x002afc0001137983 */ /* 0x001ee80000300800 */
[----:B------:R-:W2:Y:S01]  /*212e0*/  LDL R5, [R1+0x13ac] ;  /* 0x0013ac0001057983 */ /* 0x000ea20000100800 */
[----:B------:R-:W-:-:S05]  /*212f0*/  @!P2 IMAD.MOV.U32 R4, RZ, RZ, R23 ;  /* 0x000000ffff04a224 */ /* 0x000fca00078e0017 */
[----:B--2---:R0:W2:Y:S04]  /*21300*/  @!P2 LDG.E.U16 R20, [R4.64] ;  /* 0x000000060414a981 */ /* 0x0040a8000c1e1500 */
[----:B0-----:R-:W2:Y:S04]  /*21310*/  LDL R4, [R1+0x138c] ;  /* 0x00138c0001047983 */ /* 0x001ea80000100800 */
[----:B------:R-:W2:Y:S01]  /*21320*/  LDL R5, [R1+0x1390] ;  /* 0x0013900001057983 */ /* 0x000ea20000100800 */
[----:B------:R-:W-:Y:S02]  /*21330*/  PRMT R26, RZ, 0x7610, R26 ;  /* 0x00007610ff1a7816 */ /* 0x000fe4000000001a */
[----:B--2---:R-:W-:-:S04]  /*21340*/  @!P2 LOP3.LUT R5, R5, R4, RZ, 0x3c, !PT ;  /* 0x000000040505a212 */ /* 0x004fc800078e3cff */
[----:B------:R-:W-:-:S04]  /*21350*/  @!P2 LOP3.LUT R4, R5, R4, RZ, 0x3c, !PT ;  /* 0x000000040504a212 */ /* 0x000fc800078e3cff */
[----:B------:R-:W-:-:S05]  /*21360*/  @!P2 LOP3.LUT R5, R5, R4, RZ, 0x3c, !PT ;  /* 0x000000040505a212 */ /* 0x000fca00078e3cff */
[----:B------:R-:W2:Y:S04]  /*21370*/  @!P2 LDG.E.U16 R26, [R4.64] ;  /* 0x00000006041aa981 */ /* 0x000ea8000c1e1500 */
[----:B------:R0:W-:Y:S04]  /*21380*/  STL [R1+0xec], R20 ;  /* 0x0000ec1401007387 */ /* 0x0001e80000100800 */
[----:B0-----:R-:W3:Y:S04]  /*21390*/  LDL R20, [R1+0x1330] ;  /* 0x0013300001147983 */ /* 0x001ee80000100800 */
[----:B--2---:R0:W-:Y:S04]  /*213a0*/  STL [R1+0xe8], R26 ;  /* 0x0000e81a01007387 */ /* 0x0041e80000100800 */
[----:B0-----:R-:W2:Y:S04]  /*213b0*/  LDL.LU R26, [R1+0x2af8] ;  /* 0x002af800011a7983 */ /* 0x001ea80000300800 */
[----:B------:R-:W3:Y:S04]  /*213c0*/  LDL R4, [R1+0x136c] ;  /* 0x00136c0001047983 */ /* 0x000ee80000100800 */
[----:B------:R-:W3:Y:S04]  /*213d0*/  LDL R5, [R1+0x1370] ;  /* 0x0013700001057983 */ /* 0x000ee80000100800 */
[----:B------:R-:W0:Y:S01]  /*213e0*/  S2R R0, SR_TID.X ;  /* 0x0000000000007919 */ /* 0x000e220000002100 */
[----:B--2---:R-:W-:-:S02]  /*213f0*/  PRMT R26, RZ, 0x7610, R26 ;  /* 0x00007610ff1a7816 */ /* 0x004fc4000000001a */
[----:B---3--:R-:W-:-:S04]  /*21400*/  @!P2 LOP3.LUT R5, R5, R4, RZ, 0x3c, !PT ;  /* 0x000000040505a212 */ /* 0x008fc800078e3cff */
[----:B------:R-:W-:-:S04]  /*21410*/  @!P2 LOP3.LUT R4, R5, R4, RZ, 0x3c, !PT ;  /* 0x000000040504a212 */ /* 0x000fc800078e3cff */
[----:B------:R-:W-:-:S05]  /*21420*/  @!P2 LOP3.LUT R5, R5, R4, RZ, 0x3c, !PT ;  /* 0x000000040505a212 */ /* 0x000fca00078e3cff */
[----:B------:R-:W2:Y:S01]  /*21430*/  @!P2 LDG.E.U16 R26, [R4.64] ;  /* 0x00000006041aa981 */ /* 0x000ea2000c1e1500 */
[----:B0-----:R-:W-:-:S03]  /*21440*/  LOP3.LUT R0, R0, 0x3f, RZ, 0xc0, !PT ;  /* 0x0000003f00007812 */ /* 0x001fc600078ec0ff */
[----:B------:R-:W-:Y:S02]  /*21450*/  STS.U16 [R28+0x8480], R17 ;  /* 0x008480111c007388 */ /* 0x000fe40000000400 */
[----:B------:R-:W-:Y:S02]  /*21460*/  IMAD.SHL.U32 R0, R0, 0x2, RZ ;  /* 0x0000000200007824 */ /* 0x000fe400078e00ff */
[----:B------:R-:W-:Y:S04]  /*21470*/  STS.U16 [R28+0x8880], R11 ;  /* 0x0088800b1c007388 */ /* 0x000fe80000000400 */
[----:B------:R0:W-:Y:S02]  /*21480*/  STS.U16 [R28+0x8c80], R9 ;  /* 0x008c80091c007388 */ /* 0x0001e40000000400 */
[----:B0-----:R-:W-:-:S05]  /*21490*/  LOP3.LUT R28, R0, 0x20, RZ, 0x3c, !PT ;  /* 0x00000020001c7812 */ /* 0x001fca00078e3cff */
[----:B------:R-:W-:Y:S04]  /*214a0*/  STL [R1+0x2a28], R28 ;  /* 0x002a281c01007387 */ /* 0x000fe80000100800 */
[----:B--2---:R0:W-:Y:S04]  /*214b0*/  STL [R1+0xe4], R26 ;  /* 0x0000e41a01007387 */ /* 0x0041e80000100800 */
[----:B0-----:R-:W2:Y:S04]  /*214c0*/  LDL.LU R26, [R1+0x2af4] ;  /* 0x002af400011a7983 */ /* 0x001ea80000300800 */
[----:B------:R-:W3:Y:S04]  /*214d0*/  LDL R4, [R1+0x134c] ;  /* 0x00134c0001047983 */ /* 0x000ee80000100800 */
[----:B------:R-:W3:Y:S04]  /*214e0*/  LDL R5, [R1+0x1350] ;  /* 0x0013500001057983 */ /* 0x000ee80000100800 */
[----:B------:R-:W0:Y:S01]  /*214f0*/  S2R R23, SR_TID.X ;  /* 0x0000000000177919 */ /* 0x000e220000002100 */
[----:B------:R-:W-:-:S03]  /*21500*/  PRMT R22, RZ, 0x7610, R22 ;  /* 0x00007610ff167816 */ /* 0x000fc60000000016 */
[----:B------:R-:W-:Y:S04]  /*21510*/  STS.U16 [R28+0x8100], R25 ;  /* 0x008100191c007388 */ /* 0x000fe80000000400 */
[----:B------:R-:W-:Y:S01]  /*21520*/  STS.U16 [R28+0x8500], R19 ;  /* 0x008500131c007388 */ /* 0x000fe20000000400 */
[----:B0-----:R-:W-:-:S05]  /*21530*/  LOP3.LUT R23, R23, 0x3f, RZ, 0xc0, !PT ;  /* 0x0000003f17177812 */ /* 0x001fca00078ec0ff */
[----:B------:R-:W-:Y:S01]  /*21540*/  IMAD.SHL.U32 R23, R23, 0x2, RZ ;  /* 0x0000000217177824 */ /* 0x000fe200078e00ff */
[----:B------:R-:W-:Y:S04]  /*21550*/  STS.U16 [R28+0x8900], R13 ;  /* 0x0089000d1c007388 */ /* 0x000fe80000000400 */
[----:B------:R-:W-:Y:S01]  /*21560*/  LOP3.LUT R23, R23, 0x30, RZ, 0x3c, !PT ;  /* 0x0000003017177812 */ /* 0x000fe200078e3cff */
[----:B------:R-:W-:Y:S04]  /*21570*/  STS.U16 [R28+0x8d00], R6 ;  /* 0x008d00061c007388 */ /* 0x000fe80000000400 */
[----:B----4-:R0:W-:Y:S04]  /*21580*/  STS.U16 [R23+0x8180], R21 ;  /* 0x0081801517007388 */ /* 0x0101e80000000400 */
[----:B0-----:R-:W4:Y:S01]  /*21590*/  LDL.LU R21, [R1+0x2af0] ;  /* 0x002af00001157983 */ /* 0x001f220000300800 */
[----:B---3--:R-:W-:-:S04]  /*215a0*/  @!P2 LOP3.LUT R5, R5, R4, RZ, 0x3c, !PT ;  /* 0x000000040505a212 */ /* 0x008fc800078e3cff */
[----:B------:R-:W-:-:S04]  /*215b0*/  @!P2 LOP3.LUT R4, R5, R4, RZ, 0x3c, !PT ;  /* 0x000000040504a212 */ /* 0x000fc800078e3cff */
[----:B------:R-:W-:-:S05]  /*215c0*/  @!P2 LOP3.LUT R5, R5, R4, RZ, 0x3c, !PT ;  /* 0x000000040505a212 */ /* 0x000fca00078e3cff */
[----:B------:R0:W3:Y:S04]  /*215d0*/  @!P2 LDG.E.U16 R22, [R4.64] ;  /* 0x000000060416a981 */ /* 0x0000e8000c1e1500 */
[----:B0-----:R-:W4:Y:S01]  /*215e0*/  LDL R5, [R1+0x132c] ;  /* 0x00132c0001057983 */ /* 0x001f220000100800 */
[----:B------:R-:W-:Y:S01]  /*215f0*/  PRMT R0, RZ, 0x7610, R0 ;  /* 0x00007610ff007816 */ /* 0x000fe20000000000 */
[----:B------:R-:W-:Y:S02]  /*21600*/  @!P2 IMAD.MOV.U32 R4, RZ, RZ, R20 ;  /* 0x000000ffff04a224 */ /* 0x000fe400078e0014 */
[----:B---3--:R0:W-:Y:S01]  /*21610*/  STL [R1+0xe0], R22 ;  /* 0x0000e01601007387 */ /* 0x0081e20000100800 */
[----:B--2---:R-:W-:-:S03]  /*21620*/  PRMT R26, RZ, 0x7610, R26 ;  /* 0x00007610ff1a7816 */ /* 0x004fc6000000001a */
[----:B------:R-:W2:Y:S04]  /*21630*/  LDL R20, [R1+0x12b0] ;  /* 0x0012b00001147983 */ /* 0x000ea80000100800 */
[----:B----4-:R3:W4:Y:S04]  /*21640*/  @!P2 LDG.E.U16 R0, [R4.64] ;  /* 0x000000060400a981 */ /* 0x010728000c1e1500 */
[----:B0-----:R-:W2:Y:S04]  /*21650*/  LDL R22, [R1+0x12d0] ;  /* 0x0012d00001167983 */ /* 0x001ea80000100800 */
[----:B---3--:R-:W3:Y:S04]  /*21660*/  LDL R4, [R1+0x130c] ;  /* 0x00130c0001047983 */ /* 0x008ee80000100800 */
[----:B------:R-:W3:Y:S02]  /*21670*/  LDL R5, [R1+0x1310] ;  /* 0x0013100001057983 */ /* 0x000ee40000100800 */
[----:B---3--:R-:W-:-:S04]  /*21680*/  @!P2 LOP3.LUT R5, R5, R4, RZ, 0x3c, !PT ;  /* 0x000000040505a212 */ /* 0x008fc800078e3cff */
[----:B------:R-:W-:-:S04]  /*21690*/  @!P2 LOP3.LUT R4, R5, R4, RZ, 0x3c, !PT ;  /* 0x000000040504a212 */ /* 0x000fc800078e3cff */
[----:B------:R-:W-:-:S05]  /*216a0*/  @!P2 LOP3.LUT R5, R5, R4, RZ, 0x3c, !PT ;  /* 0x000000040505a212 */ /* 0x000fca00078e3cff */
[----:B------:R0:W3:Y:S04]  /*216b0*/  @!P2 LDG.E.U16 R26, [R4.64] ;  /* 0x00000006041aa981 */ /* 0x0000e8000c1e1500 */
[----:B----4-:R4:W-:Y:S04]  /*216c0*/  STL [R1+0xdc], R0 ;  /* 0x0000dc0001007387 */ /* 0x0109e80000100800 */
[----:B----4-:R-:W4:Y:S04]  /*216d0*/  LDL.LU R0, [R1+0x58] ;  /* 0x0000580001007983 */ /* 0x010f280000300800 */
[----:B0-----:R-:W2:Y:S04]  /*216e0*/  LDL R4, [R1+0x12ec] ;  /* 0x0012ec0001047983 */ /* 0x001ea80000100800 */
[----:B---3--:R-:W-:Y:S04]  /*216f0*/  STL [R1+0xd8], R26 ;  /* 0x0000d81a01007387 */ /* 0x008fe80000100800 */
[----:B------:R-:W2:Y:S01]  /*21700*/  LDL R5, [R1+0x12f0] ;  /* 0x0012f00001057983 */ /* 0x000ea20000100800 */
[----:B------:R-:W-:-:S03]  /*21710*/  PRMT R27, RZ, 0x7610, R27 ;  /* 0x00007610ff1b7816 */ /* 0x000fc6000000001b */
[----:B------:R-:W-:Y:S04]  /*21720*/  STS.U16 [R23+0x8580], R21 ;  /* 0x0085801517007388 */ /* 0x000fe80000000400 */
[----:B------:R-:W-:Y:S04]  /*21730*/  STS.U16 [R23+0x8980], R16 ;  /* 0x0089801017007388 */ /* 0x000fe80000000400 */
[----:B------:R0:W-:Y:S04]  /*21740*/  STS.U16 [R23+0x8d80], R7 ;  /* 0x008d800717007388 */ /* 0x0001e80000000400 */
[----:B0-----:R-:W3:Y:S01]  /*21750*/  LDL R23, [R1+0x1290] ;  /* 0x0012900001177983 */ /* 0x001ee20000100800 */
[----:B--2---:R-:W-:-:S04]  /*21760*/  @!P2 LOP3.LUT R5, R5, R4, RZ, 0x3c, !PT ;  /* 0x000000040505a212 */ /* 0x004fc800078e3cff */
[----:B------:R-:W-:-:S04]  /*21770*/  @!P2 LOP3.LUT R4, R5, R4, RZ, 0x3c, !PT ;  /* 0x000000040504a212 */ /* 0x000fc800078e3cff */
[----:B------:R-:W-:-:S05]  /*21780*/  @!P2 LOP3.LUT R5, R5, R4, RZ, 0x3c, !PT ;  /* 0x000000040505a212 */ /* 0x000fca00078e3cff */
[----:B------:R0:W2:Y:S04]  /*21790*/  @!P2 LDG.E.U16 R27, [R4.64] ;  /* 0x00000006041ba981 */ /* 0x0000a8000c1e1500 */
[----:B0-----:R-:W3:Y:S04]  /*217a0*/  LDL.LU R4, [R1+0x38] ;  /* 0x0000380001047983 */ /* 0x001ee80000300800 */
[----:B------:R-:W0:Y:S02]  /*217b0*/  S2R R26, SR_TID.X ;  /* 0x00000000001a7919 */ /* 0x000e240000002100 */
[----:B0-----:R-:W-:-:S05]  /*217c0*/  LOP3.LUT R26, R26, 0x3f, RZ, 0xc0, !PT ;  /* 0x0000003f1a1a7812 */ /* 0x001fca00078ec0ff */
[----:B------:R-:W-:-:S05]  /*217d0*/  IMAD.SHL.U32 R26, R26, 0x2, RZ ;  /* 0x000000021a1a7824 */ /* 0x000fca00078e00ff */
[----:B------:R-:W-:Y:S01]  /*217e0*/  LOP3.LUT R26, R26, 0x40, RZ, 0x3c, !PT ;  /* 0x000000401a1a7812 */ /* 0x000fe200078e3cff */
[----:B--2---:R-:W-:Y:S04]  /*217f0*/  STL [R1+0xd4], R27 ;  /* 0x0000d41b01007387 */ /* 0x004fe80000100800 */
[----:B------:R-:W2:Y:S04]  /*21800*/  LDL R5, [R1+0x12cc] ;  /* 0x0012cc0001057983 */ /* 0x000ea80000100800 */
[----:B---3--:R0:W-:Y:S04]  /*21810*/  STS.U16 [R26+0x8200], R4 ;  /* 0x008200041a007388 */ /* 0x0081e80000000400 */
[----:B0-----:R-:W3:Y:S01]  /*21820*/  LDL.LU R26, [R1+0x2aec] ;  /* 0x002aec00011a7983 */ /* 0x001ee20000300800 */
[----:B------:R-:W-:-:S03]  /*21830*/  @!P2 IMAD.MOV.U32 R4, RZ, RZ, R22 ;  /* 0x000000ffff04a224 */ /* 0x000fc600078e0016 */
[----:B------:R-:W2:Y:S01]  /*21840*/  LDL R22, [R1+0x1270] ;  /* 0x0012700001167983 */ /* 0x000ea20000100800 */
[----:B---3--:R-:W-:-:S06]  /*21850*/  PRMT R26, RZ, 0x7610, R26 ;  /* 0x00007610ff1a7816 */ /* 0x008fcc000000001a */
[----:B--2---:R-:W2:Y:S04]  /*21860*/  @!P2 LDG.E.U16 R26, [R4.64] ;  /* 0x00000006041aa981 */ /* 0x004ea8000c1e1500 */
[----:B------:R-:W0:Y:S04]  /*21870*/  S2R R27, SR_TID.X ;  /* 0x00000000001b7919 */ /* 0x000e280000002100 */
[----:B--2---:R2:W-:Y:S04]  /*21880*/  STL [R1+0xd0], R26 ;  /* 0x0000d01a01007387 */ /* 0x0045e80000100800 */
[----:B--2---:R-:W2:Y:S04]  /*21890*/  LDL.LU R26, [R1+0x2ae8] ;  /* 0x002ae800011a7983 */ /* 0x004ea80000300800 */
[----:B------:R-:W3:Y:S01]  /*218a0*/  LDL R5, [R1+0x12ac] ;  /* 0x0012ac0001057983 */ /* 0x000ee20000100800 */
[----:B0-----:R-:W-:-:S05]  /*218b0*/  LOP3.LUT R27, R27, 0x3f, RZ, 0xc0, !PT ;  /* 0x0000003f1b1b7812 */ /* 0x001fca00078ec0ff */
[----:B------:R-:W-:-:S05]  /*218c0*/  IMAD.SHL.U32 R4, R27, 0x2, RZ ;  /* 0x000000021b047824 */ /* 0x000fca00078e00ff */
[----:B------:R-:W-:Y:S02]  /*218d0*/  LOP3.LUT R4, R4, 0x40, RZ, 0x3c, !PT ;  /* 0x0000004004047812 */ /* 0x000fe400078e3cff */
[----:B------:R-:W-:Y:S01]  /*218e0*/  PRMT R10, RZ, 0x7610, R10 ;  /* 0x00007610ff0a7816 */ /* 0x000fe2000000000a */
[----:B------:R-:W0:Y:S04]  /*218f0*/  S2R R27, SR_TID.X ;  /* 0x00000000001b7919 */ /* 0x000e280000002100 */
[----:B--2---:R2:W-:Y:S02]  /*21900*/  STS.U16 [R4+0x8600], R26 ;  /* 0x0086001a04007388 */ /* 0x0045e40000000400 */
[----:B--2---:R-:W-:-:S05]  /*21910*/  @!P2 IMAD.MOV.U32 R4, RZ, RZ, R20 ;  /* 0x000000ffff04a224 */ /* 0x004fca00078e0014 */
[----:B---3--:R2:W3:Y:S04]  /*21920*/  @!P2 LDG.E.U16 R10, [R4.64] ;  /* 0x00000006040aa981 */ /* 0x0084e8000c1e1500 */
[----:B--2---:R-:W2:Y:S01]  /*21930*/  LDL R5, [R1+0x128c] ;  /* 0x00128c0001057983 */ /* 0x004ea20000100800 */
[----:B0-----:R-:W-:-:S05]  /*21940*/  LOP3.LUT R27, R27, 0x3f, RZ, 0xc0, !PT ;  /* 0x0000003f1b1b7812 */ /* 0x001fca00078ec0ff */
[----:B------:R-:W-:Y:S01]  /*21950*/  IMAD.SHL.U32 R4, R27, 0x2, RZ ;  /* 0x000000021b047824 */ /* 0x000fe200078e00ff */
[----:B------:R-:W-:Y:S01]  /*21960*/  PRMT R24, RZ, 0x7610, R24 ;  /* 0x00007610ff187816 */ /* 0x000fe20000000018 */
[----:B------:R-:W3:Y:S03]  /*21970*/  LDL R27, [R1+0x122c] ;  /* 0x00122c00011b7983 */ /* 0x000ee60000100800 */
[----:B------:R-:W-:-:S05]  /*21980*/  LOP3.LUT R4, R4, 0x40, RZ, 0x3c, !PT ;  /* 0x0000004004047812 */ /* 0x000fca00078e3cff */
[----:B------:R0:W-:Y:S02]  /*21990*/  STS.U16 [R4+0x8a00], R18 ;  /* 0x008a001204007388 */ /* 0x0001e40000000400 */
[----:B0-----:R-:W-:-:S05]  /*219a0*/  @!P2 IMAD.MOV.U32 R4, RZ, RZ, R23 ;  /* 0x000000ffff04a224 */ /* 0x001fca00078e0017 */
[----:B--2---:R0:W2:Y:S04]  /*219b0*/  @!P2 LDG.E.U16 R24, [R4.64] ;  /* 0x000000060418a981 */ /* 0x0040a8000c1e1500 */
[----:B0-----:R-:W0:Y:S04]  /*219c0*/  S2R R5, SR_TID.X ;  /* 0x0000000000057919 */ /* 0x001e280000002100 */
[----:B---3--:R3:W-:Y:S04]  /*219d0*/  STL [R1+0xcc], R10 ;  /* 0x0000cc0a01007387 */ /* 0x0087e80000100800 */
[----:B---3--:R-:W3:Y:S04]  /*219e0*/  LDL R10, [R1+0x1230] ;  /* 0x00123000010a7983 */ /* 0x008ee80000100800 */
[----:B------:R-:W3:Y:S01]  /*219f0*/  LDL.LU R20, [R1+0x60] ;  /* 0x0000600001147983 */ /* 0x000ee20000300800 */
[----:B0-----:R-:W-:-:S05]  /*21a00*/  LOP3.LUT R5, R5, 0x3f, RZ, 0xc0, !PT ;  /* 0x0000003f05057812 */ /* 0x001fca00078ec0ff */
[----:B------:R-:W-:Y:S01]  /*21a10*/  IMAD.SHL.U32 R4, R5, 0x2, RZ ;  /* 0x0000000205047824 */ /* 0x000fe200078e00ff */
[----:B--2---:R0:W-:Y:S04]  /*21a20*/  STL [R1+0xc8], R24 ;  /* 0x0000c81801007387 */ /* 0x0041e80000100800 */
[----:B0-----:R-:W2:Y:S04]  /*21a30*/  LDL.LU R24, [R1+0x2ae4] ;  /* 0x002ae40001187983 */ /* 0x001ea80000300800 */
[----:B------:R-:W3:Y:S01]  /*21a40*/  LDL R5, [R1+0x126c] ;  /* 0x00126c0001057983 */ /* 0x000ee20000100800 */
[----:B------:R-:W-:-:S05]  /*21a50*/  LOP3.LUT R4, R4, 0x40, RZ, 0x3c, !PT ;  /* 0x0000004004047812 */ /* 0x000fca00078e3cff */
[----:B------:R0:W-:Y:S02]  /*21a60*/  STS.U16 [R4+0x8e00], R12 ;  /* 0x008e000c04007388 */ /* 0x0001e40000000400 */
[----:B0-----:R-:W-:Y:S02]  /*21a70*/  @!P2 IMAD.MOV.U32 R4, RZ, RZ, R22 ;  /* 0x000000ffff04a224 */ /* 0x001fe400078e0016 */
[----:B------:R-:W4:Y:S01]  /*21a80*/  LDL.LU R22, [R1+0x54] ;  /* 0x0000540001167983 */ /* 0x000f220000300800 */
[----:B--2---:R-:W-:-:S06]  /*21a90*/  PRMT R24, RZ, 0x7610, R24 ;  /* 0x00007610ff187816 */ /* 0x004fcc0000000018 */
[----:B---3--:R-:W2:Y:S04]  /*21aa0*/  @!P2 LDG.E.U16 R24, [R4.64] ;  /* 0x000000060418a981 */ /* 0x008ea8000c1e1500 */
        /* <DEDUP_REMOVED lines=10> */
[----:B0-----:R-:W-:-:S05]  /*21b50*/  LOP3.LUT R23, R23, 0x3f, RZ, 0xc0, !PT ;  /* 0x0000003f17177812 */ /* 0x001fca00078ec0ff */
[----:B------:R-:W-:-:S05]  /*21b60*/  IMAD.SHL.U32 R23, R23, 0x2, RZ ;  /* 0x0000000217177824 */ /* 0x000fca00078e00ff */
[----:B------:R-:W-:-:S05]  /*21b70*/  LOP3.LUT R23, R23, 0x50, RZ, 0x3c, !PT ;  /* 0x0000005017177812 */ /* 0x000fca00078e3cff */
[----:B----4-:R0:W-:Y:S04]  /*21b80*/  STS.U16 [R23+0x8280], R0 ;  /* 0x0082800017007388 */ /* 0x0101e80000000400 */
[----:B0-----:R-:W3:Y:S04]  /*21b90*/  LDL.LU R0, [R1+0x18] ;  /* 0x0000180001007983 */ /* 0x001ee80000300800 */
[----:B--2---:R0:W-:Y:S04]  /*21ba0*/  STL [R1+0xc0], R24 ;  /* 0x0000c01801007387 */ /* 0x0041e80000100800 */
[----:B0-----:R-:W2:Y:S04]  /*21bb0*/  LDL.LU R24, [R1+0x2adc] ;  /* 0x002adc0001187983 */ /* 0x001ea80000300800 */
[----:B------:R-:W4:Y:S01]  /*21bc0*/  LDL.LU R5, [R1+0x28] ;  /* 0x0000280001057983 */ /* 0x000f220000300800 */
[----:B------:R-:W-:Y:S01]  /*21bd0*/  PRMT R14, RZ, 0x7610, R14 ;  /* 0x00007610ff0e7816 */ /* 0x000fe2000000000e */
[----:B------:R-:W-:Y:S01]  /*21be0*/  @!P2 IMAD.MOV.U32 R4, RZ, RZ, R10 ;  /* 0x000000ffff04a224 */ /* 0x000fe200078e000a */
[----:B------:R-:W-:Y:S01]  /*21bf0*/  PRMT R15, RZ, 0x7610, R15 ;  /* 0x00007610ff0f7816 */ /* 0x000fe2000000000f */
[----:B------:R-:W2:Y:S04]  /*21c00*/  LDL R10, [R1+0x11d0] ;  /* 0x0011d000010a7983 */ /* 0x000ea80000100800 */
[----:B----4-:R0:W-:Y:S02]  /*21c10*/  STS.U16 [R23+0x8680], R5 ;  /* 0x0086800517007388 */ /* 0x0101e40000000400 */
[----:B0-----:R-:W-:-:S05]  /*21c20*/  @!P2 IMAD.MOV.U32 R5, RZ, RZ, R27 ;  /* 0x000000ffff05a224 */ /* 0x001fca00078e001b */
[----:B------:R0:W4:Y:S04]  /*21c30*/  @!P2 LDG.E.U16 R14, [R4.64] ;  /* 0x00000006040ea981 */ /* 0x000128000c1e1500 */
        /* <DEDUP_REMOVED lines=8> */
[----:B--2---:R0:W-:Y:S04]  /*21cc0*/  STL [R1+0xb8], R15 ;  /* 0x0000b80f01007387 */ /* 0x0041e80000100800 */
[----:B0-----:R-:W2:Y:S04]  /*21cd0*/  LDL.LU R15, [R1+0x2ad8] ;  /* 0x002ad800010f7983 */ /* 0x001ea80000300800 */
[----:B------:R-:W2:Y:S04]  /*21ce0*/  LDL R4, [R1+0x11ec] ;  /* 0x0011ec0001047983 */ /* 0x000ea80000100800 */
[----:B------:R-:W2:Y:S01]  /*21cf0*/  LDL R5, [R1+0x11f0] ;  /* 0x0011f00001057983 */ /* 0x000ea20000100800 */
[----:B------:R-:W-:-:S02]  /*21d00*/  PRMT R29, RZ, 0x7610, R29 ;  /* 0x00007610ff1d7816 */ /* 0x000fc4000000001d */
[----:B--2---:R-:W-:-:S04]  /*21d10*/  @!P2 LOP3.LUT R5, R5, R4, RZ, 0x3c, !PT ;  /* 0x000000040505a212 */ /* 0x004fc800078e3cff */
[----:B------:R-:W-:-:S04]  /*21d20*/  @!P2 LOP3.LUT R4, R5, R4, RZ, 0x3c, !PT ;  /* 0x000000040504a212 */ /* 0x000fc800078e3cff */
[----:B------:R-:W-:-:S05]  /*21d30*/  @!P2 LOP3.LUT R5, R5, R4, RZ, 0x3c, !PT ;  /* 0x000000040505a212 */ /* 0x000fca00078e3cff */
[----:B------:R-:W2:Y:S04]  /*21d40*/  @!P2 LDG.E.U16 R29, [R4.64] ;  /* 0x00000006041da981 */ /* 0x000ea8000c1e1500 */
[----:B------:R-:W-:Y:S04]  /*21d50*/  STS.U16 [R23+0x8a80], R24 ;  /* 0x008a801817007388 */ /* 0x000fe80000000400 */
[----:B------:R0:W-:Y:S04]  /*21d60*/  STS.U16 [R23+0x8e80], R15 ;  /* 0x008e800f17007388 */ /* 0x0001e80000000400 */
[----:B0-----:R-:W3:Y:S04]  /*21d70*/  LDL.LU R23, [R1+0x5c] ;  /* 0x00005c0001177983 */ /* 0x001ee80000300800 */
[----:B--2---:R0:W-:Y:S04]  /*21d80*/  STL [R1+0xb4], R29 ;  /* 0x0000b41d01007387 */ /* 0x0041e80000100800 */
[----:B0-----:R-:W2:Y:S04]  /*21d90*/  LDL.LU R29, [R1+0x2ad4] ;  /* 0x002ad400011d7983 */ /* 0x001ea80000300800 */
[----:B------:R-:W3:Y:S01]  /*21da0*/  LDL R5, [R1+0x11cc] ;  /* 0x0011cc0001057983 */ /* 0x000ee20000100800 */
[----:B------:R-:W-:-:S03]  /*21db0*/  @!P2 IMAD.MOV.U32 R4, RZ, RZ, R10 ;  /* 0x000000ffff04a224 */ /* 0x000fc600078e000a */
[----:B------:R-:W0:Y:S01]  /*21dc0*/  S2R R27, SR_TID.X ;  /* 0x00000000001b7919 */ /* 0x000e220000002100 */
[----:B--2---:R-:W-:-:S06]  /*21dd0*/  PRMT R29, RZ, 0x7610, R29 ;  /* 0x00007610ff1d7816 */ /* 0x004fcc000000001d */
[----:B---3--:R-:W2:Y:S01]  /*21de0*/  @!P2 LDG.E.U16 R29, [R4.64] ;  /* 0x00000006041da981 */ /* 0x008ea2000c1e1500 */
[----:B0-----:R-:W-:-:S05]  /*21df0*/  LOP3.LUT R27, R27, 0x3f, RZ, 0xc0, !PT ;  /* 0x0000003f1b1b7812 */ /* 0x001fca00078ec0ff */
[----:B------:R-:W-:-:S05]  /*21e00*/  IMAD.SHL.U32 R27, R27, 0x2, RZ ;  /* 0x000000021b1b7824 */ /* 0x000fca00078e00ff */
[----:B------:R-:W-:-:S05]  /*21e10*/  LOP3.LUT R27, R27, 0x60, RZ, 0x3c, !PT ;  /* 0x000000601b1b7812 */ /* 0x000fca00078e3cff */
[----:B------:R0:W-:Y:S04]  /*21e20*/  STS.U16 [R27+0x8300], R20 ;  /* 0x008300141b007388 */ /* 0x0001e80000000400 */
[----:B0-----:R-:W3:Y:S04]  /*21e30*/  LDL.LU R20, [R1+0x4c] ;  /* 0x00004c0001147983 */ /* 0x001ee80000300800 */
[----:B------:R-:W3:Y:S04]  /*21e40*/  LDL.LU R10, [R1] ;  /* 0x00000000010a7983 */ /* 0x000ee80000300800 */
[----:B------:R-:W-:Y:S04]  /*21e50*/  STS.U16 [R27+0x8700], R22 ;  /* 0x008700161b007388 */ /* 0x000fe80000000400 */
[----:B--2---:R0:W-:Y:S04]  /*21e60*/  STL [R1+0xb0], R29 ;  /* 0x0000b01d01007387 */ /* 0x0041e80000100800 */
[----:B0-----:R-:W2:Y:S04]  /*21e70*/  LDL.LU R29, [R1+0x2ad0] ;  /* 0x002ad000011d7983 */ /* 0x001ea80000300800 */
[----:B------:R-:W2:Y:S04]  /*21e80*/  LDL R4, [R1+0x11ac] ;  /* 0x0011ac0001047983 */ /* 0x000ea80000100800 */
[----:B------:R-:W2:Y:S04]  /*21e90*/  LDL R5, [R1+0x11b0] ;  /* 0x0011b00001057983 */ /* 0x000ea80000100800 */
[----:B------:R-:W3:Y:S01]  /*21ea0*/  LDL.LU R22, [R1+0x2acc] ;  /* 0x002acc0001167983 */ /* 0x000ee20000300800 */
[----:B--2---:R-:W-:-:S04]  /*21eb0*/  @!P2 LOP3.LUT R5, R5, R4, RZ, 0x3c, !PT ;  /* 0x000000040505a212 */ /* 0x004fc800078e3cff */
[C---:B------:R-:W-:Y:S02]  /*21ec0*/  @!P2 LOP3.LUT R4, R5.reuse, R4, RZ, 0x3c, !PT ;  /* 0x000000040504a212 */ /* 0x040fe400078e3cff */
[----:B---3--:R-:W-:Y:S02]  /*21ed0*/  PRMT R22, RZ, 0x7610, R22 ;  /* 0x00007610ff167816 */ /* 0x008fe40000000016 */
        /* <DEDUP_REMOVED lines=14> */
[----:B------:R-:W3:Y:S04]  /*21fc0*/  LDL R5, [R1+0x1170] ;  /* 0x0011700001057983 */ /* 0x000ee80000100800 */
[----:B------:R-:W-:Y:S04]  /*21fd0*/  STS.U16 [R27+0x8b00], R0 ;  /* 0x008b00001b007388 */ /* 0x000fe80000000400 */
[----:B--2---:R0:W-:Y:S04]  /*21fe0*/  STS.U16 [R27+0x8f00], R22 ;  /* 0x008f00161b007388 */ /* 0x0041e80000000400 */
[----:B0-----:R-:W2:Y:S01]  /*21ff0*/  LDL.LU R27, [R1+0x2ac0] ;  /* 0x002ac000011b7983 */ /* 0x001ea20000300800 */
[----:B---3--:R-:W-:-:S04]  /*22000*/  @!P2 LOP3.LUT R5, R5, R4, RZ, 0x3c, !PT ;  /* 0x000000040505a212 */ /* 0x008fc800078e3cff */
[----:B------:R-:W-:-:S04]  /*22010*/  @!P2 LOP3.LUT R4, R5, R4, RZ, 0x3c, !PT ;  /* 0x000000040504a212 */ /* 0x000fc800078e3cff */
[----:B------:R-:W-:Y:S02]  /*22020*/  @!P2 LOP3.LUT R5, R5, R4, RZ, 0x3c, !PT ;  /* 0x000000040505a212 */ /* 0x000fe400078e3cff */
[----:B--2---:R-:W-:-:S06]  /*22030*/  PRMT R27, RZ, 0x7610, R27 ;  /* 0x00007610ff1b7816 */ /* 0x004fcc000000001b */
[----:B------:R-:W2:Y:S04]  /*22040*/  @!P2 LDG.E.U16 R27, [R4.64] ;  /* 0x00000006041ba981 */ /* 0x000ea8000c1e1500 */
        /* <DEDUP_REMOVED lines=17> */
[----:B------:R-:W4:Y:S04]  /*22160*/  LDL R4, [R1+0x112c] ;  /* 0x00112c0001047983 */ /* 0x000f280000100800 */
[----:B------:R-:W4:Y:S01]  /*22170*/  LDL R5, [R1+0x1130] ;  /* 0x0011300001057983 */ /* 0x000f220000100800 */
[----:B--2---:R-:W-:-:S02]  /*22180*/  PRMT R27, RZ, 0x7610, R27 ;  /* 0x00007610ff1b7816 */ /* 0x004fc4000000001b */
[----:B----4-:R-:W-:-:S04]  /*22190*/  @!P2 LOP3.LUT R5, R5, R4, RZ, 0x3c, !PT ;  /* 0x000000040505a212 */ /* 0x010fc800078e3cff */
[----:B------:R-:W-:-:S04]  /*221a0*/  @!P2 LOP3.LUT R4, R5, R4, RZ, 0x3c, !PT ;  /* 0x000000040504a212 */ /* 0x000fc800078e3cff */
[----:B------:R-:W-:-:S05]  /*221b0*/  @!P2 LOP3.LUT R5, R5, R4, RZ, 0x3c, !PT ;  /* 0x000000040505a212 */ /* 0x000fca00078e3cff */
[----:B------:R-:W2:Y:S04]  /*221c0*/  @!P2 LDG.E.U16 R27, [R4.64] ;  /* 0x00000006041ba981 */ /* 0x000ea8000c1e1500 */
[----:B------:R0:W-:Y:S04]  /*221d0*/  STS.U16 [R0+0x8780], R23 ;  /* 0x0087801700007388 */ /* 0x0001e80000000400 */
[----:B0-----:R-:W4:Y:S04]  /*221e0*/  LDL.LU R23, [R1+0xc] ;  /* 0x00000c0001177983 */ /* 0x001f280000300800 */
        /* <DEDUP_REMOVED lines=9> */
[----:B------:R0:W-:Y:S04]  /*22280*/  STS.U16 [R0+0x8b80], R20 ;  /* 0x008b801400007388 */ /* 0x0001e80000000400 */
[----:B0-----:R-:W3:Y:S04]  /*22290*/  LDL.LU R20, [R1+0x10] ;  /* 0x0000100001147983 */ /* 0x001ee80000300800 */
[----:B--2---:R0:W-:Y:S04]  /*222a0*/  STL [R1+0x98], R27 ;  /* 0x0000981b01007387 */ /* 0x0041e80000100800 */
[----:B0-----:R-:W2:Y:S04]  /*222b0*/  LDL.LU R27, [R1+0x2ab0] ;  /* 0x002ab000011b7983 */ /* 0x001ea80000300800 */
[----:B------:R-:W2:Y:S04]  /*222c0*/  LDL R4, [R1+0x10ec] ;  /* 0x0010ec0001047983 */ /* 0x000ea80000100800 */
[----:B------:R-:W2:Y:S01]  /*222d0*/  LDL R5, [R1+0x10f0] ;  /* 0x0010f00001057983 */ /* 0x000ea20000100800 */
[----:B------:R-:W-:-:S03]  /*222e0*/  PRMT R2, RZ, 0x7610, R2 ;  /* 0x00007610ff027816 */ /* 0x000fc60000000002 */
[----:B------:R0:W-:Y:S04]  /*222f0*/  STS.U16 [R0+0x8f80], R10 ;  /* 0x008f800a00007388 */ /* 0x0001e80000000400 */
[----:B0-----:R-:W3:Y:S01]  /*22300*/  LDL.LU R10, [R1+0x14] ;  /* 0x00001400010a7983 */ /* 0x001ee20000300800 */
[----:B--2---:R-:W-:-:S04]  /*22310*/  @!P2 LOP3.LUT R5, R5, R4, RZ, 0x3c, !PT ;  /* 0x000000040505a212 */ /* 0x004fc800078e3cff */
[----:B------:R-:W-:-:S04]  /*22320*/  @!P2 LOP3.LUT R4, R5, R4, RZ, 0x3c, !PT ;  /* 0x000000040504a212 */ /* 0x000fc800078e3cff */
[----:B------:R-:W-:-:S05]  /*22330*/  @!P2 LOP3.LUT R5, R5, R4, RZ, 0x3c, !PT ;  /* 0x000000040505a212 */ /* 0x000fca00078e3cff */
[----:B------:R0:W2:Y:S04]  /*22340*/  @!P2 LDG.E.U16 R2, [R4.64] ;  /* 0x000000060402a981 */ /* 0x0000a8000c1e1500 */
[----:B0-----:R-:W3:Y:S04]  /*22350*/  LDL R4, [R1+0x10cc] ;  /* 0x0010cc0001047983 */ /* 0x001ee80000100800 */
[----:B------:R-:W3:Y:S01]  /*22360*/  LDL R5, [R1+0x10d0] ;  /* 0x0010d00001057983 */ /* 0x000ee20000100800 */
[----:B------:R-:W-:-:S03]  /*22370*/  PRMT R3, RZ, 0x7610, R3 ;  /* 0x00007610ff037816 */ /* 0x000fc60000000003 */
[----:B------:R-:W0:Y:S04]  /*22380*/  S2R R0, SR_TID.X ;  /* 0x0000000000007919 */ /* 0x000e280000002100 */
[----:B--2---:R2:W-:Y:S04]  /*22390*/  STL [R1+0x94], R2 ;  /* 0x0000940201007387 */ /* 0x0045e80000100800 */
[----:B--2---:R-:W2:Y:S01]  /*223a0*/  LDL.LU R2, [R1+0x1c] ;  /* 0x00001c0001027983 */ /* 0x004ea20000300800 */
[----:B---3--:R-:W-:-:S04]  /*223b0*/  @!P2 LOP3.LUT R5, R5, R4, RZ, 0x3c, !PT ;  /* 0x000000040505a212 */ /* 0x008fc800078e3cff */
[----:B------:R-:W-:-:S04]  /*223c0*/  @!P2 LOP3.LUT R4, R5, R4, RZ, 0x3c, !PT ;  /* 0x000000040504a212 */ /* 0x000fc800078e3cff */
[----:B------:R-:W-:-:S05]  /*223d0*/  @!P2 LOP3.LUT R5, R5, R4, RZ, 0x3c, !PT ;  /* 0x000000040505a212 */ /* 0x000fca00078e3cff */
[----:B------:R3:W2:Y:S04]  /*223e0*/  @!P2 LDG.E.U16 R3, [R4.64] ;  /* 0x000000060403a981 */ /* 0x0006a8000c1e1500 */
[----:B---3--:R-:W3:Y:S04]  /*223f0*/  LDL R4, [R1+0x10ac] ;  /* 0x0010ac0001047983 */ /* 0x008ee80000100800 */
[----:B------:R-:W3:Y:S01]  /*22400*/  LDL R5, [R1+0x10b0] ;  /* 0x0010b00001057983 */ /* 0x000ee20000100800 */
[----:B0-----:R-:W-:-:S05]  /*22410*/  LOP3.LUT R0, R0, 0x3f, RZ, 0xc0, !PT ;  /* 0x0000003f00007812 */ /* 0x001fca00078ec0ff */
[----:B------:R-:W-:-:S05]  /*22420*/  IMAD.SHL.U32 R0, R0, 0x2, RZ ;  /* 0x0000000200007824 */ /* 0x000fca00078e00ff */
[----:B------:R-:W-:Y:S04]  /*22430*/  STS.U16 [R0], R27 ;  /* 0x0000001b00007388 */ /* 0x000fe80000000400 */
[----:B------:R0:W-:Y:S02]  /*22440*/  STS.U16 [R0+0x200], R29 ;  /* 0x0002001d00007388 */ /* 0x0001e40000000400 */
[----:B0-----:R-:W-:Y:S02]  /*22450*/  PRMT R0, RZ, 0x7610, R0 ;  /* 0x00007610ff007816 */ /* 0x001fe40000000000 */
[----:B---3--:R-:W-:-:S04]  /*22460*/  @!P2 LOP3.LUT R5, R5, R4, RZ, 0x3c, !PT ;  /* 0x000000040505a212 */ /* 0x008fc800078e3cff */
[----:B------:R-:W-:-:S04]  /*22470*/  @!P2 LOP3.LUT R4, R5, R4, RZ, 0x3c, !PT ;  /* 0x000000040504a212 */ /* 0x000fc800078e3cff */
[----:B------:R-:W-:-:S05]  /*22480*/  @!P2 LOP3.LUT R5, R5, R4, RZ, 0x3c, !PT ;  /* 0x000000040505a212 */ /* 0x000fca00078e3cff */
[----:B------:R-:W3:Y:S04]  /*22490*/  @!P2 LDG.E.U16 R0, [R4.64] ;  /* 0x000000060400a981 */ /* 0x000ee8000c1e1500 */
[----:B--2---:R0:W-:Y:S04]  /*224a0*/  STL [R1+0x90], R3 ;  /* 0x0000900301007387 */ /* 0x0041e80000100800 */
[----:B0-----:R-:W2:Y:S04]  /*224b0*/  LDL.LU R3, [R1+0x20] ;  /* 0x0000200001037983 */ /* 0x001ea80000300800 */
[----:B---3--:R0:W-:Y:S04]  /*224c0*/  STL [R1+0x8c], R0 ;  /* 0x00008c0001007387 */ /* 0x0081e80000100800 */
[----:B------:R-:W3:Y:S04]  /*224d0*/  LDL R4, [R1+0x108c] ;  /* 0x00108c0001047983 */ /* 0x000ee80000100800 */
[----:B------:R-:W3:Y:S04]  /*224e0*/  LDL R5, [R1+0x1090] ;  /* 0x0010900001057983 */ /* 0x000ee80000100800 */
[----:B0-----:R-:W0:Y:S02]  /*224f0*/  S2R R0, SR_TID.X ;  /* 0x0000000000007919 */ /* 0x001e240000002100 */
[----:B0-----:R-:W-:-:S05]  /*22500*/  LOP3.LUT R0, R0, 0x3f, RZ, 0xc0, !PT ;  /* 0x0000003f00007812 */ /* 0x001fca00078ec0ff */
[----:B------:R-:W-:-:S05]  /*22510*/  IMAD.SHL.U32 R0, R0, 0x2, RZ ;  /* 0x0000000200007824 */ /* 0x000fca00078e00ff */
[----:B------:R0:W-:Y:S02]  /*22520*/  STS.U16 [R0+0x400], R14 ;  /* 0x0004000e00007388 */ /* 0x0001e40000000400 */
[----:B0-----:R-:W-:Y:S02]  /*22530*/  PRMT R0, RZ, 0x7610, R0 ;  /* 0x00007610ff007816 */ /* 0x001fe40000000000 */
[----:B------:R-:W2:Y:S01]  /*22540*/  LDL.LU R14, [R1+0x24] ;  /* 0x00002400010e7983 */ /* 0x000ea20000300800 */
[----:B---3--:R-:W-:-:S04]  /*22550*/  @!P2 LOP3.LUT R5, R5, R4, RZ, 0x3c, !PT ;  /* 0x000000040505a212 */ /* 0x008fc800078e3cff */
[----:B------:R-:W-:-:S04]  /*22560*/  @!P2 LOP3.LUT R4, R5, R4, RZ, 0x3c, !PT ;  /* 0x000000040504a212 */ /* 0x000fc800078e3cff */
[----:B------:R-:W-:-:S05]  /*22570*/  @!P2 LOP3.LUT R5, R5, R4, RZ, 0x3c, !PT ;  /* 0x000000040505a212 */ /* 0x000fca00078e3cff */
[----:B------:R-:W3:Y:S04]  /*22580*/  @!P2 LDG.E.U16 R0, [R4.64] ;  /* 0x000000060400a981 */ /* 0x000ee8000c1e1500 */
[----:B---3--:R0:W-:Y:S04]  /*22590*/  STL [R1+0x88], R0 ;  /* 0x0000880001007387 */ /* 0x0081e80000100800 */
[----:B------:R-:W3:Y:S04]  /*225a0*/  LDL R4, [R1+0x106c] ;  /* 0x00106c0001047983 */ /* 0x000ee80000100800 */
[----:B------:R-:W3:Y:S04]  /*225b0*/  LDL R5, [R1+0x1070] ;  /* 0x0010700001057983 */ /* 0x000ee80000100800 */
[----:B0-----:R-:W0:Y:S02]  /*225c0*/  S2R R0, SR_TID.X ;  /* 0x0000000000007919 */ /* 0x001e240000002100 */
[----:B0-----:R-:W-:-:S05]  /*225d0*/  LOP3.LUT R0, R0, 0x3f, RZ, 0xc0, !PT ;  /* 0x0000003f00007812 */ /* 0x001fca00078ec0ff */
[----:B------:R-:W-:-:S05]  /*225e0*/  IMAD.SHL.U32 R0, R0, 0x2, RZ ;  /* 0x0000000200007824 */ /* 0x000fca00078e00ff */
[----:B----4-:R0:W-:Y:S02]  /*225f0*/  STS.U16 [R0+0x600], R23 ;  /* 0x0006001700007388 */ /* 0x0101e40000000400 */
[----:B0-----:R-:W-:Y:S02]  /*22600*/  PRMT R0, RZ, 0x7610, R0 ;  /* 0x00007610ff007816 */ /* 0x001fe40000000000 */
[----:B------:R-:W4:Y:S01]  /*22610*/  LDL.LU R23, [R1+0x2c] ;  /* 0x00002c0001177983 */ /* 0x000f220000300800 */
        /* <DEDUP_REMOVED lines=33> */
[----:B0-----:R-:W0:Y:S01]  /*22830*/  S2R R0, SR_TID.X ;  /* 0x0000000000007919 */ /* 0x001e220000002100 */
[----:B------:R-:W-:-:S02]  /*22840*/  PRMT R8, RZ, 0x7610, R8 ;  /* 0x00007610ff087816 */ /* 0x000fc40000000008 */
[----:B0-----:R-:W-:-:S05]  /*22850*/  LOP3.LUT R0, R0, 0x3f, RZ, 0xc0, !PT ;  /* 0x0000003f00007812 */ /* 0x001fca00078ec0ff */
[----:B------:R-:W-:-:S05]  /*22860*/  IMAD.SHL.U32 R0, R0, 0x2, RZ ;  /* 0x0000000200007824 */ /* 0x000fca00078e00ff */
[----:B------:R0:W-:Y:S04]  /*22870*/  STS.U16 [R0+0xc00], R2 ;  /* 0x000c000200007388 */ /* 0x0001e80000000400 */
[----:B0-----:R-:W4:Y:S01]  /*22880*/  LDL.LU R2, [R1+0x3c] ;  /* 0x00003c0001027983 */ /* 0x001f220000300800 */
[----:B---3--:R-:W-:-:S04]  /*22890*/  @!P2 LOP3.LUT R5, R5, R4, RZ, 0x3c, !PT ;  /* 0x000000040505a212 */ /* 0x008fc800078e3cff */
[----:B------:R-:W-:-:S04]  /*228a0*/  @!P2 LOP3.LUT R4, R5, R4, RZ, 0x3c, !PT ;  /* 0x000000040504a212 */ /* 0x000fc800078e3cff */
[----:B------:R-:W-:-:S05]  /*228b0*/  @!P2 LOP3.LUT R5, R5, R4, RZ, 0x3c, !PT ;  /* 0x000000040505a212 */ /* 0x000fca00078e3cff */
[----:B------:R0:W3:Y:S04]  /*228c0*/  @!P2 LDG.E.U16 R8, [R4.64] ;  /* 0x000000060408a981 */ /* 0x0000e8000c1e1500 */
[----:B0-----:R-:W3:Y:S04]  /*228d0*/  LDL R4, [R1+0xfec] ;  /* 0x000fec0001047983 */ /* 0x001ee80000100800 */
[----:B------:R-:W3:Y:S04]  /*228e0*/  LDL R5, [R1+0xff0] ;  /* 0x000ff00001057983 */ /* 0x000ee80000100800 */
[----:B--2---:R0:W-:Y:S02]  /*228f0*/  STS.U16 [R0+0xe00], R3 ;  /* 0x000e000300007388 */ /* 0x0041e40000000400 */
[----:B0-----:R-:W-:-:S02]  /*22900*/  PRMT R0, RZ, 0x7610, R0 ;  /* 0x00007610ff007816 */ /* 0x001fc40000000000 */
[----:B---3--:R-:W-:-:S04]  /*22910*/  @!P2 LOP3.LUT R5, R5, R4, RZ, 0x3c, !PT ;  /* 0x000000040505a212 */ /* 0x008fc800078e3cff */
[----:B------:R-:W-:-:S04]  /*22920*/  @!P2 LOP3.LUT R4, R5, R4, RZ, 0x3c, !PT ;  /* 0x000000040504a212 */ /* 0x000fc800078e3cff */
[----:B------:R-:W-:-:S05]  /*22930*/  @!P2 LOP3.LUT R5, R5, R4, RZ, 0x3c, !PT ;  /* 0x000000040505a212 */ /* 0x000fca00078e3cff */
[----:B------:R-:W2:Y:S04]  /*22940*/  @!P2 LDG.E.U16 R0, [R4.64] ;  /* 0x000000060400a981 */ /* 0x000ea8000c1e1500 */
[----:B------:R0:W-:Y:S04]  /*22950*/  STL [R1+0x78], R8 ;  /* 0x0000780801007387 */ /* 0x0001e80000100800 */
[----:B0-----:R-:W3:Y:S04]  /*22960*/  LDL.LU R8, [R1+0x40] ;  /* 0x0000400001087983 */ /* 0x001ee80000300800 */
[----:B------:R-:W3:Y:S04]  /*22970*/  LDL.LU R3, [R1+0x2aac] ;  /* 0x002aac0001037983 */ /* 0x000ee80000300800 */
[----:B--2---:R0:W-:Y:S04]  /*22980*/  STL [R1+0x74], R0 ;  /* 0x0000740001007387 */ /* 0x0041e80000100800 */
[----:B------:R-:W2:Y:S04]  /*22990*/  LDL R4, [R1+0xfcc] ;  /* 0x000fcc0001047983 */ /* 0x000ea80000100800 */
[----:B------:R-:W2:Y:S04]  /*229a0*/  LDL R5, [R1+0xfd0] ;  /* 0x000fd00001057983 */ /* 0x000ea80000100800 */
[----:B0-----:R-:W0:Y:S01]  /*229b0*/  S2R R0, SR_TID.X ;  /* 0x0000000000007919 */ /* 0x001e220000002100 */
[----:B---3--:R-:W-:-:S02]  /*229c0*/  PRMT R3, RZ, 0x7610, R3 ;  /* 0x00007610ff037816 */ /* 0x008fc40000000003 */
[----:B0-----:R-:W-:-:S05]  /*229d0*/  LOP3.LUT R0, R0, 0x3f, RZ, 0xc0, !PT ;  /* 0x0000003f00007812 */ /* 0x001fca00078ec0ff */
[----:B------:R-:W-:-:S05]  /*229e0*/  IMAD.SHL.U32 R0, R0, 0x2, RZ ;  /* 0x0000000200007824 */ /* 0x000fca00078e00ff */
[----:B------:R0:W-:Y:S04]  /*229f0*/  STS.U16 [R0+0x1000], R14 ;  /* 0x0010000e00007388 */ /* 0x0001e80000000400 */
[----:B0-----:R-:W3:Y:S01]  /*22a00*/  LDL.LU R14, [R1+0x44] ;  /* 0x00004400010e7983 */ /* 0x001ee20000300800 */
[----:B--2---:R-:W-:-:S04]  /*22a10*/  @!P2 LOP3.LUT R5, R5, R4, RZ, 0x3c, !PT ;  /* 0x000000040505a212 */ /* 0x004fc800078e3cff */
[----:B------:R-:W-:-:S04]  /*22a20*/  @!P2 LOP3.LUT R4, R5, R4, RZ, 0x3c, !PT ;  /* 0x000000040504a212 */ /* 0x000fc800078e3cff */
[----:B------:R-:W-:-:S05]  /*22a30*/  @!P2 LOP3.LUT R5, R5, R4, RZ, 0x3c, !PT ;  /* 0x000000040505a212 */ /* 0x000fca00078e3cff */
[----:B------:R0:W2:Y:S04]  /*22a40*/  @!P2 LDG.E.U16 R3, [R4.64] ;  /* 0x000000060403a981 */ /* 0x0000a8000c1e1500 */
[----:B0-----:R-:W2:Y:S04]  /*22a50*/  LDL R4, [R1+0xfac] ;  /* 0x000fac0001047983 */ /* 0x001ea80000100800 */
[----:B------:R-:W2:Y:S04]  /*22a60*/  LDL R5, [R1+0xfb0] ;  /* 0x000fb00001057983 */ /* 0x000ea80000100800 */
[----:B----4-:R0:W-:Y:S02]  /*22a70*/  STS.U16 [R0+0x1200], R23 ;  /* 0x0012001700007388 */ /* 0x0101e40000000400 */
[----:B0-----:R-:W-:-:S02]  /*22a80*/  PRMT R0, RZ, 0x7610, R0 ;  /* 0x00007610ff007816 */ /* 0x001fc40000000000 */
[----:B--2---:R-:W-:-:S04]  /*22a90*/  @!P2 LOP3.LUT R5, R5, R4, RZ, 0x3c, !PT ;  /* 0x000000040505a212 */ /* 0x004fc800078e3cff */
[----:B------:R-:W-:-:S04]  /*22aa0*/  @!P2 LOP3.LUT R4, R5, R4, RZ, 0x3c, !PT ;  /* 0x000000040504a212 */ /* 0x000fc800078e3cff */
[----:B------:R-:W-:-:S05]  /*22ab0*/  @!P2 LOP3.LUT R5, R5, R4, RZ, 0x3c, !PT ;  /* 0x000000040505a212 */ /* 0x000fca00078e3cff */
[----:B------:R-:W2:Y:S04]  /*22ac0*/  @!P2 LDG.E.U16 R0, [R4.64] ;  /* 0x000000060400a981 */ /* 0x000ea8000c1e1500 */
[----:B------:R0:W-:Y:S04]  /*22ad0*/  STL [R1+0x70], R3 ;  /* 0x0000700301007387 */ /* 0x0001e80000100800 */
[----:B0-----:R-:W4:Y:S04]  /*22ae0*/  LDL.LU R3, [R1+0x48] ;  /* 0x0000480001037983 */ /* 0x001f280000300800 */
[----:B------:R-:W3:Y:S04]  /*22af0*/  LDL.LU R23, [R1+0x2aa8] ;  /* 0x002aa80001177983 */ /* 0x000ee80000300800 */
        /* <DEDUP_REMOVED lines=8> */
[----:B------:R-:W3:Y:S01]  /*22b80*/  LDL.LU R20, [R1+0x50] ;  /* 0x0000500001147983 */ /* 0x000ee20000300800 */
[----:B--2---:R-:W-:-:S04]  /*22b90*/  @!P2 LOP3.LUT R5, R5, R4, RZ, 0x3c, !PT ;  /* 0x000000040505a212 */ /* 0x004fc800078e3cff */
        /* <DEDUP_REMOVED lines=31> */
[----:B------:R-:W2:Y:S01]  /*22d90*/  LDL R5, [R1+0xf30] ;  /* 0x000f300001057983 */ /* 0x000ea20000100800 */
[----:B---3--:R-:W-:-:S03]  /*22da0*/  PRMT R2, RZ, 0x7610, R2 ;  /* 0x00007610ff027816 */ /* 0x008fc60000000002 */
[----:B0-----:R-:W0:Y:S01]  /*22db0*/  S2R R0, SR_TID.X ;  /* 0x0000000000007919 */ /* 0x001e220000002100 */
[----:B--2---:R-:W-:-:S04]  /*22dc0*/  @!P2 LOP3.LUT R5, R5, R4, RZ, 0x3c, !PT ;  /* 0x000000040505a212 */ /* 0x004fc800078e3cff */
[----:B------:R-:W-:-:S04]  /*22dd0*/  @!P2 LOP3.LUT R4, R5, R4, RZ, 0x3c, !PT ;  /* 0x000000040504a212 */ /* 0x000fc800078e3cff */
[----:B------:R-:W-:-:S05]  /*22de0*/  @!P2 LOP3.LUT R5, R5, R4, RZ, 0x3c, !PT ;  /* 0x000000040505a212 */ /* 0x000fca00078e3cff */
[----:B------:R2:W3:Y:S01]  /*22df0*/  @!P2 LDG.E.U16 R2, [R4.64] ;  /* 0x000000060402a981 */ /* 0x0004e2000c1e1500 */
[----:B0-----:R-:W-:-:S05]  /*22e00*/  LOP3.LUT R0, R0, 0x3f, RZ, 0xc0, !PT ;  /* 0x0000003f00007812 */ /* 0x001fca00078ec0ff */
[----:B------:R-:W-:-:S05]  /*22e10*/  IMAD.SHL.U32 R0, R0, 0x2, RZ ;  /* 0x0000000200007824 */ /* 0x000fca00078e00ff */
[----:B------:R0:W-:Y:S04]  /*22e20*/  STS.U16 [R0+0x1a00], R8 ;  /* 0x001a000800007388 */ /* 0x0001e80000000400 */
[----:B0-----:R-:W4:Y:S04]  /*22e30*/  LDL.LU R8, [R1+0x10c] ;  /* 0x00010c0001087983 */ /* 0x001f280000300800 */
[----:B--2---:R-:W2:Y:S04]  /*22e40*/  LDL R4, [R1+0xf0c] ;  /* 0x000f0c0001047983 */ /* 0x004ea80000100800 */
[----:B------:R-:W2:Y:S04]  /*22e50*/  LDL R5, [R1+0xf10] ;  /* 0x000f100001057983 */ /* 0x000ea80000100800 */
[----:B------:R-:W-:Y:S04]  /*22e60*/  STS.U16 [R0+0x1c00], R14 ;  /* 0x001c000e00007388 */ /* 0x000fe80000000400 */
[----:B---3--:R0:W-:Y:S04]  /*22e70*/  STL [R1+0x5c], R2 ;  /* 0x00005c0201007387 */ /* 0x0081e80000100800 */
[----:B0-----:R-:W3:Y:S04]  /*22e80*/  LDL.LU R2, [R1+0x110] ;  /* 0x0001100001027983 */ /* 0x001ee80000300800 */
[----:B------:R-:W3:Y:S01]  /*22e90*/  LDL.LU R14, [R1+0x2aa0] ;  /* 0x002aa000010e7983 */ /* 0x000ee20000300800 */
[----:B--2---:R-:W-:-:S04]  /*22ea0*/  @!P2 LOP3.LUT R5, R5, R4, RZ, 0x3c, !PT ;  /* 0x000000040505a212 */ /* 0x004fc800078e3cff */
[----:B------:R-:W-:-:S04]  /*22eb0*/  @!P2 LOP3.LUT R4, R5, R4, RZ, 0x3c, !PT ;  /* 0x000000040504a212 */ /* 0x000fc800078e3cff */
[----:B------:R-:W-:Y:S02]  /*22ec0*/  @!P2 LOP3.LUT R5, R5, R4, RZ, 0x3c, !PT ;  /* 0x000000040505a212 */ /* 0x000fe400078e3cff */
[----:B---3--:R-:W-:-:S06]  /*22ed0*/  PRMT R14, RZ, 0x7610, R14 ;  /* 0x00007610ff0e7816 */ /* 0x008fcc000000000e */
[----:B------:R0:W2:Y:S04]  /*22ee0*/  @!P2 LDG.E.U16 R14, [R4.64] ;  /* 0x00000006040ea981 */ /* 0x0000a8000c1e1500 */
[----:B0-----:R-:W3:Y:S04]  /*22ef0*/  LDL R4, [R1+0xeec] ;  /* 0x000eec0001047983 */ /* 0x001ee80000100800 */
[----:B------:R-:W3:Y:S04]  /*22f00*/  LDL R5, [R1+0xef0] ;  /* 0x000ef00001057983 */ /* 0x000ee80000100800 */
[----:B----4-:R0:W-:Y:S02]  /*22f10*/  STS.U16 [R0+0x1e00], R3 ;  /* 0x001e000300007388 */ /* 0x0101e40000000400 */
[----:B0-----:R-:W-:-:S02]  /*22f20*/  PRMT R0, RZ, 0x7610, R0 ;  /* 0x00007610ff007816 */ /* 0x001fc40000000000 */
[----:B---3--:R-:W-:-:S04]  /*22f30*/  @!P2 LOP3.LUT R5, R5, R4, RZ, 0x3c, !PT ;  /* 0x000000040505a212 */ /* 0x008fc800078e3cff */
[----:B------:R-:W-:-:S04]  /*22f40*/  @!P2 LOP3.LUT R4, R5, R4, RZ, 0x3c, !PT ;  /* 0x000000040504a212 */ /* 0x000fc800078e3cff */
[----:B------:R-:W-:-:S05]  /*22f50*/  @!P2 LOP3.LUT R5, R5, R4, RZ, 0x3c, !PT ;  /* 0x000000040505a212 */ /* 0x000fca00078e3cff */
[----:B------:R-:W3:Y:S04]  /*22f60*/  @!P2 LDG.E.U16 R0, [R4.64] ;  /* 0x000000060400a981 */ /* 0x000ee8000c1e1500 */
[----:B--2---:R0:W-:Y:S04]  /*22f70*/  STL [R1+0x58], R14 ;  /* 0x0000580e01007387 */ /* 0x0041e80000100800 */
[----:B0-----:R-:W2:Y:S04]  /*22f80*/  LDL R14, [R1+0xe90] ;  /* 0x000e9000010e7983 */ /* 0x001ea80000100800 */
[----:B------:R-:W4:Y:S04]  /*22f90*/  LDL.LU R3, [R1+0x118] ;  /* 0x0001180001037983 */ /* 0x000f280000300800 */
        /* <DEDUP_REMOVED lines=27> */
[----:B------:R-:W3:Y:S04]  /*23150*/  LDL.LU R4, [R1+0x108] ;  /* 0x0001080001047983 */ /* 0x000ee80000300800 */
[----:B------:R-:W2:Y:S04]  /*23160*/  LDL R5, [R1+0xe8c] ;  /* 0x000e8c0001057983 */ /* 0x000ea80000100800 */
[----:B0-----:R-:W0:Y:S02]  /*23170*/  S2R R0, SR_TID.X ;  /* 0x0000000000007919 */ /* 0x001e240000002100 */
[----:B0-----:R-:W-:-:S05]  /*23180*/  LOP3.LUT R0, R0, 0x3f, RZ, 0xc0, !PT ;  /* 0x0000003f00007812 */ /* 0x001fca00078ec0ff */
[----:B------:R-:W-:-:S05]  /*23190*/  IMAD.SHL.U32 R0, R0, 0x2, RZ ;  /* 0x0000000200007824 */ /* 0x000fca00078e00ff */
[----:B---3--:R0:W-:Y:S02]  /*231a0*/  STS.U16 [R0+0x2400], R4 ;  /* 0x0024000400007388 */ /* 0x0081e40000000400 */
[----:B0-----:R-:W-:Y:S01]  /*231b0*/  PRMT R0, RZ, 0x7610, R0 ;  /* 0x00007610ff007816 */ /* 0x001fe20000000000 */
[----:B--2---:R-:W-:Y:S02]  /*231c0*/  @!P2 IMAD.MOV.U32 R4, RZ, RZ, R14 ;  /* 0x000000ffff04a224 */ /* 0x004fe400078e000e */
[----:B------:R-:W2:Y:S04]  /*231d0*/  LDL.LU R14, [R1+0x128] ;  /* 0x00012800010e7983 */ /* 0x000ea80000300800 */
        /* <DEDUP_REMOVED lines=28> */
[----:B------:R-:W3:Y:S01]  /*233a0*/  LDL R5, [R1+0x1610] ;  /* 0x0016100001057983 */ /* 0x000ee20000100800 */
[----:B--2---:R-:W-:-:S03]  /*233b0*/  PRMT R8, RZ, 0x7610, R8 ;  /* 0x00007610ff087816 */ /* 0x004fc60000000008 */
[----:B----4-:R0:W-:Y:S04]  /*233c0*/  STS.U16 [R0+0x2a00], R3 ;  /* 0x002a000300007388 */ /* 0x0101e80000000400 */
[----:B---3--:R2:W-:Y:S04]  /*233d0*/  STL [R1+0x2a30], R28 ;  /* 0x002a301c01007387 */ /* 0x0085e80000100800 */
[----:B0-----:R-:W3:Y:S01]  /*233e0*/  LDL.LU R3, [R1+0x138] ;  /* 0x0001380001037983 */ /* 0x001ee20000300800 */
[----:B------:R-:W-:-:S04]  /*233f0*/  @!P2 LOP3.LUT R5, R5, R4, RZ, 0x3c, !PT ;  /* 0x000000040505a212 */ /* 0x000fc800078e3cff */
[----:B------:R-:W-:-:S04]  /*23400*/  @!P2 LOP3.LUT R4, R5, R4, RZ, 0x3c, !PT ;  /* 0x000000040504a212 */ /* 0x000fc800078e3cff */
[----:B------:R-:W-:-:S05]  /*23410*/  @!P2 LOP3.LUT R5, R5, R4, RZ, 0x3c, !PT ;  /* 0x000000040505a212 */ /* 0x000fca00078e3cff */
[----:B------:R0:W4:Y:S04]  /*23420*/  @!P2 LDG.E.U16 R8, [R4.64] ;  /* 0x000000060408a981 */ /* 0x000128000c1e1500 */
[----:B0-----:R-:W3:Y:S04]  /*23430*/  LDL R4, [R1+0xe24] ;  /* 0x000e240001047983 */ /* 0x001ee80000100800 */
[----:B------:R-:W3:Y:S01]  /*23440*/  LDL R5, [R1+0x1600] ;  /* 0x0016000001057983 */ /* 0x000ee20000100800 */
[----:B--2---:R-:W-:-:S03]  /*23450*/  PRMT R28, RZ, 0x7610, R28 ;  /* 0x00007610ff1c7816 */ /* 0x004fc6000000001c */
[----:B------:R0:W-:Y:S04]  /*23460*/  STS.U16 [R0+0x2c00], R20 ;  /* 0x002c001400007388 */ /* 0x0001e80000000400 */
[----:B0-----:R-:W2:Y:S04]  /*23470*/  LDL R20, [R1+0x15a8] ;  /* 0x0015a80001147983 */ /* 0x001ea80000100800 */
[----:B----4-:R0:W-:Y:S04]  /*23480*/  STL [R1+0x3c], R8 ;  /* 0x00003c0801007387 */ /* 0x0101e80000100800 */
[----:B0-----:R-:W4:Y:S01]  /*23490*/  LDL.LU R8, [R1+0x13c] ;  /* 0x00013c0001087983 */ /* 0x001f220000300800 */
[----:B---3--:R-:W-:-:S04]  /*234a0*/  @!P2 LOP3.LUT R5, R5, R4, RZ, 0x3c, !PT ;  /* 0x000000040505a212 */ /* 0x008fc800078e3cff */
[----:B------:R-:W-:-:S04]  /*234b0*/  @!P2 LOP3.LUT R4, R5, R4, RZ, 0x3c, !PT ;  /* 0x000000040504a212 */ /* 0x000fc800078e3cff */
[----:B------:R-:W-:-:S05]  /*234c0*/  @!P2 LOP3.LUT R5, R5, R4, RZ, 0x3c, !PT ;  /* 0x000000040505a212 */ /* 0x000fca00078e3cff */
[----:B------:R0:W3:Y:S04]  /*234d0*/  @!P2 LDG.E.U16 R28, [R4.64] ;  /* 0x00000006041ca981 */ /* 0x0000e8000c1e1500 */
[----:B0-----:R-:W2:Y:S04]  /*234e0*/  LDL R4, [R1+0x15e4] ;  /* 0x0015e40001047983 */ /* 0x001ea80000100800 */
[----:B------:R-:W2:Y:S04]  /*234f0*/  LDL R5, [R1+0x15e8] ;  /* 0x0015e80001057983 */ /* 0x000ea80000100800 */
[----:B------:R0:W-:Y:S02]  /*23500*/  STS.U16 [R0+0x2e00], R10 ;  /* 0x002e000a00007388 */ /* 0x0001e40000000400 */
[----:B0-----:R-:W-:-:S02]  /*23510*/  PRMT R0, RZ, 0x7610, R0 ;  /* 0x00007610ff007816 */ /* 0x001fc40000000000 */
[----:B--2---:R-:W-:-:S04]  /*23520*/  @!P2 LOP3.LUT R5, R5, R4, RZ, 0x3c, !PT ;  /* 0x000000040505a212 */ /* 0x004fc800078e3cff */
[----:B------:R-:W-:-:S04]  /*23530*/  @!P2 LOP3.LUT R4, R5, R4, RZ, 0x3c, !PT ;  /* 0x000000040504a212 */ /* 0x000fc800078e3cff */
[----:B------:R-:W-:-:S05]  /*23540*/  @!P2 LOP3.LUT R5, R5, R4, RZ, 0x3c, !PT ;  /* 0x000000040505a212 */ /* 0x000fca00078e3cff */
[----:B------:R-:W2:Y:S04]  /*23550*/  @!P2 LDG.E.U16 R0, [R4.64] ;  /* 0x000000060400a981 */ /* 0x000ea8000c1e1500 */
[----:B---3--:R0:W-:Y:S04]  /*23560*/  STL [R1+0x38], R28 ;  /* 0x0000381c01007387 */ /* 0x0081e80000100800 */
[----:B0-----:R-:W3:Y:S04]  /*23570*/  LDL R28, [R1+0x1588] ;  /* 0x00158800011c7983 */ /* 0x001ee80000100800 */
[----:B------:R-:W3:Y:S04]  /*23580*/  LDL.LU R10, [R1+0x140] ;  /* 0x00014000010a7983 */ /* 0x000ee80000300800 */
[----:B--2---:R0:W-:Y:S04]  /*23590*/  STL [R1+0x34], R0 ;  /* 0x0000340001007387 */ /* 0x0041e80000100800 */
[----:B------:R-:W2:Y:S04]  /*235a0*/  LDL R4, [R1+0x15c4] ;  /* 0x0015c40001047983 */ /* 0x000ea80000100800 */
[----:B------:R-:W2:Y:S04]  /*235b0*/  LDL R5, [R1+0x15c8] ;  /* 0x0015c80001057983 */ /* 0x000ea80000100800 */
[----:B0-----:R-:W0:Y:S02]  /*235c0*/  S2R R0, SR_TID.X ;  /* 0x0000000000007919 */ /* 0x001e240000002100 */
[----:B0-----:R-:W-:-:S05]  /*235d0*/  LOP3.LUT R0, R0, 0x3f, RZ, 0xc0, !PT ;  /* 0x0000003f00007812 */ /* 0x001fca00078ec0ff */
[----:B------:R-:W-:-:S05]  /*235e0*/  IMAD.SHL.U32 R0, R0, 0x2, RZ ;  /* 0x0000000200007824 */ /* 0x000fca00078e00ff */
[----:B------:R0:W-:Y:S04]  /*235f0*/  STS.U16 [R0+0x3000], R14 ;  /* 0x0030000e00007388 */ /* 0x0001e80000000400 */
[----:B0-----:R-:W3:Y:S01]  /*23600*/  LDL.LU R14, [R1+0x2a98] ;  /* 0x002a9800010e7983 */ /* 0x001ee20000300800 */
[----:B--2---:R-:W-:-:S04]  /*23610*/  @!P2 LOP3.LUT R5, R5, R4, RZ, 0x3c, !PT ;  /* 0x000000040505a212 */ /* 0x004fc800078e3cff */
[----:B------:R-:W-:-:S04]  /*23620*/  @!P2 LOP3.LUT R4, R5, R4, RZ, 0x3c, !PT ;  /* 0x000000040504a212 */ /* 0x000fc800078e3cff */
[----:B------:R-:W-:Y:S02]  /*23630*/  @!P2 LOP3.LUT R5, R5, R4, RZ, 0x3c, !PT ;  /* 0x000000040505a212 */ /* 0x000fe400078e3cff */
[----:B---3--:R-:W-:-:S06]  /*23640*/  PRMT R14, RZ, 0x7610, R14 ;  /* 0x00007610ff0e7816 */ /* 0x008fcc000000000e */
[----:B------:R0:W2:Y:S04]  /*23650*/  @!P2 LDG.E.U16 R14, [R4.64] ;  /* 0x00000006040ea981 */ /* 0x0000a8000c1e1500 */
[----:B0-----:R-:W3:Y:S04]  /*23660*/  LDL.LU R4, [R1+0x12c] ;  /* 0x00012c0001047983 */ /* 0x001ee80000300800 */
[----:B------:R-:W2:Y:S04]  /*23670*/  LDL R5, [R1+0x15a4] ;  /* 0x0015a40001057983 */ /* 0x000ea80000100800 */
[----:B---3--:R0:W-:Y:S02]  /*23680*/  STS.U16 [R0+0x3200], R4 ;  /* 0x0032000400007388 */ /* 0x0081e40000000400 */
[----:B0-----:R-:W-:Y:S01]  /*23690*/  PRMT R0, RZ, 0x7610, R0 ;  /* 0x00007610ff007816 */ /* 0x001fe20000000000 */
[----:B------:R-:W-:-:S05]  /*236a0*/  @!P2 IMAD.MOV.U32 R4, RZ, RZ, R20 ;  /* 0x000000ffff04a224 */ /* 0x000fca00078e0014 */
[----:B--2---:R-:W2:Y:S04]  /*236b0*/  @!P2 LDG.E.U16 R0, [R4.64] ;  /* 0x000000060400a981 */ /* 0x004ea8000c1e1500 */
[----:B------:R0:W-:Y:S04]  /*236c0*/  STL [R1+0x30], R14 ;  /* 0x0000300e01007387 */ /* 0x0001e80000100800 */
[----:B0-----:R-:W3:Y:S04]  /*236d0*/  LDL.LU R14, [R1+0x14c] ;  /* 0x00014c00010e7983 */ /* 0x001ee80000300800 */
[----:B------:R-:W3:Y:S04]  /*236e0*/  LDL.LU R20, [R1+0x150] ;  /* 0x0001500001147983 */ /* 0x000ee80000300800 */
[----:B--2---:R0:W-:Y:S04]  /*236f0*/  STL [R1+0x2c], R0 ;  /* 0x00002c0001007387 */ /* 0x0041e80000100800 */
[----:B------:R-:W2:Y:S04]  /*23700*/  LDL R5, [R1+0x1584] ;  /* 0x0015840001057983 */ /* 0x000ea80000100800 */
[----:B0-----:R-:W0:Y:S01]  /*23710*/  S2R R0, SR_TID.X ;  /* 0x0000000000007919 */ /* 0x001e220000002100 */
[----:B------:R-:W-:Y:S01]  /*23720*/  @!P2 IMAD.MOV.U32 R4, RZ, RZ, R28 ;  /* 0x000000ffff04a224 */ /* 0x000fe200078e001c */
[----:B0-----:R-:W-:-:S05]  /*23730*/  LOP3.LUT R0, R0, 0x3f, RZ, 0xc0, !PT ;  /* 0x0000003f00007812 */ /* 0x001fca00078ec0ff */
[----:B------:R-:W-:-:S05]  /*23740*/  IMAD.SHL.U32 R0, R0, 0x2, RZ ;  /* 0x0000000200007824 */ /* 0x000fca00078e00ff */
[----:B------:R0:W-:Y:S02]  /*23750*/  STS.U16 [R0+0x3400], R2 ;  /* 0x0034000200007388 */ /* 0x0001e40000000400 */
[----:B0-----:R-:W-:Y:S02]  /*23760*/  PRMT R0, RZ, 0x7610, R0 ;  /* 0x00007610ff007816 */ /* 0x001fe40000000000 */
[----:B------:R-:W3:Y:S04]  /*23770*/  LDL.LU R2, [R1+0x158] ;  /* 0x0001580001027983 */ /* 0x000ee80000300800 */
[----:B------:R-:W3:Y:S04]  /*23780*/  LDL R28, [R1+0x1508] ;  /* 0x00150800011c7983 */ /* 0x000ee80000100800 */
[----:B--2---:R-:W2:Y:S04]  /*23790*/  @!P2 LDG.E.U16 R0, [R4.64] ;  /* 0x000000060400a981 */ /* 0x004ea8000c1e1500 */
        /* <DEDUP_REMOVED lines=19> */
[----:B----4-:R0:W-:Y:S02]  /*238d0*/  STS.U16 [R0+0x3800], R8 ;  /* 0x0038000800007388 */ /* 0x0101e40000000400 */
[----:B0-----:R-:W-:Y:S02]  /*238e0*/  PRMT R0, RZ, 0x7610, R0 ;  /* 0x00007610ff007816 */ /* 0x001fe40000000000 */
[----:B------:R-:W4:Y:S01]  /*238f0*/  LDL.LU R8, [R1+0x2a94] ;  /* 0x002a940001087983 */ /* 0x000f220000300800 */
        /* <DEDUP_REMOVED lines=18> */
[----:B------:R-:W2:Y:S04]  /*23a20*/  LDL.LU R4, [R1+0x148] ;  /* 0x0001480001047983 */ /* 0x000ea80000300800 */
[----:B------:R-:W3:Y:S04]  /*23a30*/  LDL R5, [R1+0x1504] ;  /* 0x0015040001057983 */ /* 0x000ee80000100800 */
[----:B0-----:R-:W0:Y:S02]  /*23a40*/  S2R R0, SR_TID.X ;  /* 0x0000000000007919 */ /* 0x001e240000002100 */
[----:B0-----:R-:W-:-:S05]  /*23a50*/  LOP3.LUT R0, R0, 0x3f, RZ, 0xc0, !PT ;  /* 0x0000003f00007812 */ /* 0x001fca00078ec0ff */
[----:B------:R-:W-:-:S05]  /*23a60*/  IMAD.SHL.U32 R0, R0, 0x2, RZ ;  /* 0x0000000200007824 */ /* 0x000fca00078e00ff */
[----:B--2---:R0:W-:Y:S02]  /*23a70*/  STS.U16 [R0+0x3c00], R4 ;  /* 0x003c000400007388 */ /* 0x0041e40000000400 */
[----:B0-----:R-:W-:Y:S01]  /*23a80*/  PRMT R0, RZ, 0x7610, R0 ;  /* 0x00007610ff007816 */ /* 0x001fe20000000000 */
[----:B---3--:R-:W-:Y:S02]  /*23a90*/  @!P2 IMAD.MOV.U32 R4, RZ, RZ, R28 ;  /* 0x000000ffff04a224 */ /* 0x008fe400078e001c */
        /* <DEDUP_REMOVED lines=60> */
[----:B--2---:R0:W-:Y:S04]  /*23e60*/  STS.U16 [R0+0x4600], R3 ;  /* 0x0046000300007388 */ /* 0x0041e80000000400 */
[----:B0-----:R-:W2:Y:S01]  /*23e70*/  LDL.LU R3, [R1+0x2a7c] ;  /* 0x002a7c0001037983 */ /* 0x001ea20000300800 */
[----:B---3--:R-:W-:-:S04]  /*23e80*/  @!P2 LOP3.LUT R5, R5, R4, RZ, 0x3c, !PT ;  /* 0x000000040505a212 */ /* 0x008fc800078e3cff */
[----:B------:R-:W-:-:S04]  /*23e90*/  @!P2 LOP3.LUT R4, R5, R4, RZ, 0x3c, !PT ;  /* 0x000000040504a212 */ /* 0x000fc800078e3cff */
[----:B------:R-:W-:Y:S02]  /*23ea0*/  @!P2 LOP3.LUT R5, R5, R4, RZ, 0x3c, !PT ;  /* 0x000000040505a212 */ /* 0x000fe400078e3cff */
[----:B--2---:R-:W-:-:S06]  /*23eb0*/  PRMT R3, RZ, 0x7610, R3 ;  /* 0x00007610ff037816 */ /* 0x004fcc0000000003 */
[----:B------:R0:W2:Y:S04]  /*23ec0*/  @!P2 LDG.E.U16 R3, [R4.64] ;  /* 0x000000060403a981 */ /* 0x0000a8000c1e1500 */
[----:B------:R-:W-:Y:S04]  /*23ed0*/  STS.U16 [R0+0x4800], R2 ;  /* 0x0048000200007388 */ /* 0x000fe80000000400 */
[----:B0-----:R-:W3:Y:S04]  /*23ee0*/  LDL R4, [R1+0x1444] ;  /* 0x0014440001047983 */ /* 0x001ee80000100800 */
[----:B------:R-:W3:Y:S04]  /*23ef0*/  LDL R5, [R1+0x1448] ;  /* 0x0014480001057983 */ /* 0x000ee80000100800 */
[----:B--2---:R0:W-:Y:S04]  /*23f00*/  STL [R1+0x29fc], R3 ;  /* 0x0029fc0301007387 */ /* 0x0041e80000100800 */
[----:B0-----:R-:W2:Y:S04]  /*23f10*/  LDL R3, [R1+0x1428] ;  /* 0x0014280001037983 */ /* 0x001ea80000100800 */
[----:B------:R-:W2:Y:S01]  /*23f20*/  LDL.LU R2, [R1+0x2a78] ;  /* 0x002a780001027983 */ /* 0x000ea20000300800 */
[----:B---3--:R-:W-:-:S04]  /*23f30*/  @!P2 LOP3.LUT R5, R5, R4, RZ, 0x3c, !PT ;  /* 0x000000040505a212 */ /* 0x008fc800078e3cff */
[----:B------:R-:W-:-:S04]  /*23f40*/  @!P2 LOP3.LUT R4, R5, R4, RZ, 0x3c, !PT ;  /* 0x000000040504a212 */ /* 0x000fc800078e3cff */
[----:B------:R-:W-:Y:S02]  /*23f50*/  @!P2 LOP3.LUT R5, R5, R4, RZ, 0x3c, !PT ;  /* 0x000000040505a212 */ /* 0x000fe400078e3cff */
[----:B--2---:R-:W-:-:S06]  /*23f60*/  PRMT R2, RZ, 0x7610, R2 ;  /* 0x00007610ff027816 */ /* 0x004fcc0000000002 */
[----:B------:R0:W2:Y:S04]  /*23f70*/  @!P2 LDG.E.U16 R2, [R4.64] ;  /* 0x000000060402a981 */ /* 0x0000a8000c1e1500 */
[----:B0-----:R-:W3:Y:S01]  /*23f80*/  LDL R5, [R1+0x1424] ;  /* 0x0014240001057983 */ /* 0x001ee20000100800 */
[----:B------:R-:W-:Y:S01]  /*23f90*/  PRMT R29, RZ, 0x7610, R29 ;  /* 0x00007610ff1d7816 */ /* 0x000fe2000000001d */
[----:B------:R-:W-:Y:S02]  /*23fa0*/  @!P2 IMAD.MOV.U32 R4, RZ, RZ, R3 ;  /* 0x000000ffff04a224 */ /* 0x000fe400078e0003 */
[----:B------:R-:W-:Y:S04]  /*23fb0*/  STS.U16 [R0+0x4a00], R28 ;  /* 0x004a001c00007388 */ /* 0x000fe80000000400 */
[----:B--2---:R0:W-:Y:S04]  /*23fc0*/  STL [R1+0x2a00], R2 ;  /* 0x002a000201007387 */ /* 0x0041e80000100800 */
[----:B0-----:R-:W2:Y:S04]  /*23fd0*/  LDL R2, [R1+0x1408] ;  /* 0x0014080001027983 */ /* 0x001ea80000100800 */
[----:B------:R-:W2:Y:S04]  /*23fe0*/  LDL.LU R28, [R1+0x18c] ;  /* 0x00018c00011c7983 */ /* 0x000ea80000300800 */
[----:B------:R-:W2:Y:S04]  /*23ff0*/  LDL R3, [R1+0x13c8] ;  /* 0x0013c80001037983 */ /* 0x000ea80000100800 */
[----:B---3--:R0:W3:Y:S04]  /*24000*/  @!P2 LDG.E.U16 R29, [R4.64] ;  /* 0x00000006041da981 */ /* 0x0080e8000c1e1500 */
[----:B0-----:R-:W2:Y:S04]  /*24010*/  LDL.LU R4, [R1+0x174] ;  /* 0x0001740001047983 */ /* 0x001ea80000300800 */
[----:B------:R-:W4:Y:S01]  /*24020*/  LDL R5, [R1+0x1404] ;  /* 0x0014040001057983 */ /* 0x000f220000100800 */
[----:B------:R-:W-:-:S03]  /*24030*/  PRMT R27, RZ, 0x7610, R27 ;  /* 0x00007610ff1b7816 */ /* 0x000fc6000000001b */
[----:B---3--:R0:W-:Y:S04]  /*24040*/  STL [R1+0x2a04], R29 ;  /* 0x002a041d01007387 */ /* 0x0081e80000100800 */
[----:B--2---:R2:W-:Y:S04]  /*24050*/  STS.U16 [R0+0x4c00], R4 ;  /* 0x004c000400007388 */ /* 0x0045e80000000400 */
[----:B0-----:R-:W3:Y:S01]  /*24060*/  LDL.LU R29, [R1+0x17c] ;  /* 0x00017c00011d7983 */ /* 0x001ee20000300800 */
[----:B--2---:R-:W-:Y:S01]  /*24070*/  @!P2 IMAD.MOV.U32 R4, RZ, RZ, R2 ;  /* 0x000000ffff04a224 */ /* 0x004fe200078e0002 */
[----:B------:R-:W-:-:S02]  /*24080*/  PRMT R26, RZ, 0x7610, R26 ;  /* 0x00007610ff1a7816 */ /* 0x000fc4000000001a */
[----:B------:R-:W2:Y:S04]  /*24090*/  LDL R2, [R1+0x13a8] ;  /* 0x0013a80001027983 */ /* 0x000ea80000100800 */
[----:B----4-:R0:W4:Y:S04]  /*240a0*/  @!P2 LDG.E.U16 R27, [R4.64] ;  /* 0x00000006041ba981 */ /* 0x010128000c1e1500 */
[----:B0-----:R-:W2:Y:S04]  /*240b0*/  LDL R4, [R1+0x13e4] ;  /* 0x0013e40001047983 */ /* 0x001ea80000100800 */
[----:B------:R-:W2:Y:S04]  /*240c0*/  LDL R5, [R1+0x13e8] ;  /* 0x0013e80001057983 */ /* 0x000ea80000100800 */
[----:B---3--:R-:W-:Y:S04]  /*240d0*/  STS.U16 [R0+0x4e00], R29 ;  /* 0x004e001d00007388 */ /* 0x008fe80000000400 */
[----:B----4-:R0:W-:Y:S04]  /*240e0*/  STL [R1+0x2a08], R27 ;  /* 0x002a081b01007387 */ /* 0x0101e80000100800 */
[----:B0-----:R-:W3:Y:S01]  /*240f0*/  LDL R27, [R1+0x13a4] ;  /* 0x0013a400011b7983 */ /* 0x001ee20000100800 */
[----:B--2---:R-:W-:-:S03]  /*24100*/  @!P2 LOP3.LUT R5, R5, R4, RZ, 0x3c, !PT ;  /* 0x000000040505a212 */ /* 0x004fc600078e3cff */
[----:B------:R-:W2:Y:S01]  /*24110*/  LDL.LU R29, [R1+0x198] ;  /* 0x00019800011d7983 */ /* 0x000ea20000300800 */
[----:B------:R-:W-:-:S04]  /*24120*/  @!P2 LOP3.LUT R4, R5, R4, RZ, 0x3c, !PT ;  /* 0x000000040504a212 */ /* 0x000fc800078e3cff */
[----:B------:R-:W-:-:S05]  /*24130*/  @!P2 LOP3.LUT R5, R5, R4, RZ, 0x3c, !PT ;  /* 0x000000040505a212 */ /* 0x000fca00078e3cff */
[----:B------:R0:W4:Y:S04]  /*24140*/  @!P2 LDG.E.U16 R26, [R4.64] ;  /* 0x00000006041aa981 */ /* 0x000128000c1e1500 */
[----:B0-----:R-:W2:Y:S04]  /*24150*/  LDL.LU R4, [R1+0x180] ;  /* 0x0001800001047983 */ /* 0x001ea80000300800 */
[----:B------:R-:W3:Y:S01]  /*24160*/  LDL R5, [R1+0x13c4] ;  /* 0x0013c40001057983 */ /* 0x000ee20000100800 */
[----:B------:R-:W-:-:S03]  /*24170*/  PRMT R25, RZ, 0x7610, R25 ;  /* 0x00007610ff197816 */ /* 0x000fc60000000019 */
[----:B----4-:R0:W-:Y:S04]  /*24180*/  STL [R1+0x2a0c], R26 ;  /* 0x002a0c1a01007387 */ /* 0x0101e80000100800 */
[----:B--2---:R2:W-:Y:S04]  /*24190*/  STS.U16 [R0+0x5000], R4 ;  /* 0x0050000400007388 */ /* 0x0045e80000000400 */
[----:B0-----:R-:W4:Y:S01]  /*241a0*/  LDL R26, [R1+0x1368] ;  /* 0x00136800011a7983 */ /* 0x001f220000100800 */
[----:B--2---:R-:W-:-:S03]  /*241b0*/  @!P2 IMAD.MOV.U32 R4, RZ, RZ, R3 ;  /* 0x000000ffff04a224 */ /* 0x004fc600078e0003 */
[----:B------:R-:W2:Y:S04]  /*241c0*/  LDL.LU R3, [R1+0x1a0] ;  /* 0x0001a00001037983 */ /* 0x000ea80000300800 */
[----:B---3--:R0:W3:Y:S04]  /*241d0*/  @!P2 LDG.E.U16 R25, [R4.64] ;  /* 0x000000060419a981 */ /* 0x0080e8000c1e1500 */
[----:B0-----:R-:W2:Y:S01]  /*241e0*/  LDL.LU R5, [R1+0x188] ;  /* 0x0001880001057983 */ /* 0x001ea20000300800 */
[----:B------:R-:W-:Y:S01]  /*241f0*/  PRMT R24, RZ, 0x7610, R24 ;  /* 0x00007610ff187816 */ /* 0x000fe20000000018 */
[----:B------:R-:W-:-:S02]  /*24200*/  @!P2 IMAD.MOV.U32 R4, RZ, RZ, R2 ;  /* 0x000000ffff04a224 */ /* 0x000fc400078e0002 */
[----:B---3--:R0:W-:Y:S04]  /*24210*/  STL [R1+0x2a10], R25 ;  /* 0x002a101901007387 */ /* 0x0081e80000100800 */
[----:B--2---:R2:W-:Y:S04]  /*24220*/  STS.U16 [R0+0x5200], R5 ;  /* 0x0052000500007388 */ /* 0x0045e80000000400 */
[----:B0-----:R-:W3:Y:S01]  /*24230*/  LDL.LU R25, [R1+0x1a4] ;  /* 0x0001a40001197983 */ /* 0x001ee20000300800 */
[----:B--2---:R-:W-:-:S05]  /*24240*/  @!P2 IMAD.MOV.U32 R5, RZ, RZ, R27 ;  /* 0x000000ffff05a224 */ /* 0x004fca00078e001b */
[----:B------:R0:W2:Y:S04]  /*24250*/  @!P2 LDG.E.U16 R24, [R4.64] ;  /* 0x000000060418a981 */ /* 0x0000a8000c1e1500 */
[----:B0-----:R-:W3:Y:S04]  /*24260*/  LDL R4, [R1+0x1384] ;  /* 0x0013840001047983 */ /* 0x001ee80000100800 */
[----:B------:R-:W3:Y:S01]  /*24270*/  LDL R5, [R1+0x1388] ;  /* 0x0013880001057983 */ /* 0x000ee20000100800 */
[----:B------:R-:W-:-:S03]  /*24280*/  PRMT R23, RZ, 0x7610, R23 ;  /* 0x00007610ff177816 */ /* 0x000fc60000000017 */
[----:B------:R-:W-:Y:S04]  /*24290*/  STS.U16 [R0+0x5400], R28 ;  /* 0x0054001c00007388 */ /* 0x000fe80000000400 */
[----:B--2---:R0:W-:Y:S04]  /*242a0*/  STL [R1+0x2a14], R24 ;  /* 0x002a141801007387 */ /* 0x0041e80000100800 */
[----:B------:R-:W2:Y:S04]  /*242b0*/  LDL R27, [R1+0x1344] ;  /* 0x00134400011b7983 */ /* 0x000ea80000100800 */
[----:B------:R-:W2:Y:S04]  /*242c0*/  LDL R2, [R1+0x1348] ;  /* 0x0013480001027983 */ /* 0x000ea80000100800 */
[----:B0-----:R-:W2:Y:S01]  /*242d0*/  LDL R24, [R1+0x1364] ;  /* 0x0013640001187983 */ /* 0x001ea20000100800 */
[----:B---3--:R-:W-:-:S03]  /*242e0*/  @!P2 LOP3.LUT R5, R5, R4, RZ, 0x3c, !PT ;  /* 0x000000040505a212 */ /* 0x008fc600078e3cff */
[----:B------:R-:W3:Y:S01]  /*242f0*/  LDL.LU R28, [R1+0x1ac] ;  /* 0x0001ac00011c7983 */ /* 0x000ee20000300800 */
[----:B------:R-:W-:-:S04]  /*24300*/  @!P2 LOP3.LUT R4, R5, R4, RZ, 0x3c, !PT ;  /* 0x000000040504a212 */ /* 0x000fc800078e3cff */
[----:B------:R-:W-:-:S05]  /*24310*/  @!P2 LOP3.LUT R5, R5, R4, RZ, 0x3c, !PT ;  /* 0x000000040505a212 */ /* 0x000fca00078e3cff */
[----:B------:R0:W2:Y:S04]  /*24320*/  @!P2 LDG.E.U16 R23, [R4.64] ;  /* 0x000000060417a981 */ /* 0x0000a8000c1e1500 */
[----:B0-----:R-:W2:Y:S01]  /*24330*/  LDL.LU R5, [R1+0x194] ;  /* 0x0001940001057983 */ /* 0x001ea20000300800 */
[----:B------:R-:W-:Y:S01]  /*24340*/  PRMT R22, RZ, 0x7610, R22 ;  /* 0x00007610ff167816 */ /* 0x000fe20000000016 */
[----:B----4-:R-:W-:Y:S02]  /*24350*/  @!P2 IMAD.MOV.U32 R4, RZ, RZ, R26 ;  /* 0x000000ffff04a224 */ /* 0x010fe400078e001a */
[----:B--2---:R0:W-:Y:S02]  /*24360*/  STS.U16 [R0+0x5600], R5 ;  /* 0x0056000500007388 */ /* 0x0041e40000000400 */
[----:B0-----:R-:W-:-:S05]  /*24370*/  @!P2 IMAD.MOV.U32 R5, RZ, RZ, R24 ;  /* 0x000000ffff05a224 */ /* 0x001fca00078e0018 */
[----:B------:R0:W2:Y:S04]  /*24380*/  @!P2 LDG.E.U16 R22, [R4.64] ;  /* 0x000000060416a981 */ /* 0x0000a8000c1e1500 */
[----:B------:R4:W-:Y:S01]  /*24390*/  STL [R1+0x2a18], R23 ;  /* 0x002a181701007387 */ /* 0x0009e20000100800 */
[----:B------:R-:W3:Y:S01]  /*243a0*/  LDL.LU R26, [R1+0x1b0] ;  /* 0x0001b000011a7983 */ /* 0x000ee20000300800 */
[----:B------:R-:W-:Y:S01]  /*243b0*/  PRMT R21, RZ, 0x7610, R21 ;  /* 0x00007610ff157816 */ /* 0x000fe20000000015 */
[----:B0-----:R-:W-:Y:S02]  /*243c0*/  @!P2 IMAD.MOV.U32 R4, RZ, RZ, R2 ;  /* 0x000000ffff04a224 */ /* 0x001fe400078e0002 */
[----:B------:R-:W-:-:S05]  /*243d0*/  @!P2 IMAD.MOV.U32 R5, RZ, RZ, R27 ;  /* 0x000000ffff05a224 */ /* 0x000fca00078e001b */
[----:B------:R0:W3:Y:S04]  /*243e0*/  @!P2 LDG.E.U16 R21, [R4.64] ;  /* 0x000000060415a981 */ /* 0x0000e8000c1e1500 */
[----:B--2---:R2:W-:Y:S01]  /*243f0*/  STL [R1+0x2a1c], R22 ;  /* 0x002a1c1601007387 */ /* 0x0045e20000100800 */
[----:B------:R-:W3:Y:S02]  /*24400*/  LDL R24, [R1+0x1304] ;  /* 0x0013040001187983 */ /* 0x000ee40000100800 */
[----:B----4-:R-:W4:Y:S01]  /*24410*/  LDL R23, [R1+0x1308] ;  /* 0x0013080001177983 */ /* 0x010f220000100800 */
[----:B--2---:R-:W2:Y:S01]  /*24420*/  LDL R22, [R1+0x1328] ;  /* 0x0013280001167983 */ /* 0x004ea20000100800 */
[----:B------:R-:W3:Y:S02]  /*24430*/  LDL.LU R27, [R1+0x1b8] ;  /* 0x0001b800011b7983 */ /* 0x000ee40000300800 */
[----:B0-----:R-:W3:Y:S01]  /*24440*/  LDL R5, [R1+0x1324] ;  /* 0x0013240001057983 */ /* 0x001ee20000100800 */
[----:B------:R-:W-:-:S02]  /*24450*/  PRMT R20, RZ, 0x7610, R20 ;  /* 0x00007610ff147816 */ /* 0x000fc40000000014 */
[----:B------:R-:W-:Y:S01]  /*24460*/  PRMT R19, RZ, 0x7610, R19 ;  /* 0x00007610ff137816 */ /* 0x000fe20000000013 */
[----:B--2---:R-:W-:-:S05]  /*24470*/  @!P2 IMAD.MOV.U32 R4, RZ, RZ, R22 ;  /* 0x000000ffff04a224 */ /* 0x004fca00078e0016 */
[----:B---3--:R4:W2:Y:S02]  /*24480*/  @!P2 LDG.E.U16 R20, [R4.64] ;  /* 0x000000060414a981 */ /* 0x0088a4000c1e1500 */
[----:B----4-:R-:W-:Y:S02]  /*24490*/  @!P2 IMAD.MOV.U32 R4, RZ, RZ, R23 ;  /* 0x000000ffff04a224 */ /* 0x010fe400078e0017 */
[----:B------:R-:W-:-:S05]  /*244a0*/  @!P2 IMAD.MOV.U32 R5, RZ, RZ, R24 ;  /* 0x000000ffff05a224 */ /* 0x000fca00078e0018 */
[----:B------:R-:W3:Y:S04]  /*244b0*/  @!P2 LDG.E.U16 R19, [R4.64] ;  /* 0x000000060413a981 */ /* 0x000ee8000c1e1500 */
[----:B------:R-:W-:Y:S04]  /*244c0*/  STL [R1+0x2a20], R21 ;  /* 0x002a201501007387 */ /* 0x000fe80000100800 */
[----:B------:R0:W-:Y:S01]  /*244d0*/  STS.U16 [R0+0x5a00], R3 ;  /* 0x005a000300007388 */ /* 0x0001e20000000400 */
[----:B------:R-:W4:Y:S03]  /*244e0*/  LDL R2, [R1+0x12e8] ;  /* 0x0012e80001027983 */ /* 0x000f260000100800 */
[----:B------:R1:W-:Y:S04]  /*244f0*/  STS.U16 [R0+0x5800], R29 ;  /* 0x0058001d00007388 */ /* 0x0003e80000000400 */
[----:B0-----:R-:W4:Y:S01]  /*24500*/  LDL R3, [R1+0x12e4] ;  /* 0x0012e40001037983 */ /* 0x001f220000100800 */
[----:B-1----:R-:W4:Y:S03]  /*24510*/  LDL.LU R29, [R1+0x1bc] ;  /* 0x0001bc00011d7983 */ /* 0x002f260000300800 */
[----:B--2---:R0:W-:Y:S01]  /*24520*/  STL [R1+0x2a24], R20 ;  /* 0x002a241401007387 */ /* 0x0041e20000100800 */
[----:B------:R-:W2:Y:S02]  /*24530*/  LDL R22, [R1+0x12c4] ;  /* 0x0012c40001167983 */ /* 0x000ea40000100800 */
[----:B------:R-:W2:Y:S01]  /*24540*/  LDL R21, [R1+0x12c8] ;  /* 0x0012c80001157983 */ /* 0x000ea20000100800 */
[----:B---3--:R1:W-:Y:S01]  /*24550*/  STL [R1+0x2a2c], R19 ;  /* 0x002a2c1301007387 */ /* 0x0083e20000100800 */
[----:B0-----:R-:W3:Y:S03]  /*24560*/  LDL R20, [R1+0x12a4] ;  /* 0x0012a40001147983 */ /* 0x001ee60000100800 */
[----:B-1----:R-:W3:Y:S01]  /*24570*/  LDL R19, [R1+0x12a8] ;  /* 0x0012a80001137983 */ /* 0x002ee20000100800 */
[----:B------:R-:W-:Y:S01]  /*24580*/  PRMT R18, RZ, 0x7610, R18 ;  /* 0x00007610ff127816 */ /* 0x000fe20000000012 */
[----:B----4-:R-:W-:-:S02]  /*24590*/  @!P2 IMAD.MOV.U32 R4, RZ, RZ, R2 ;  /* 0x000000ffff04a224 */ /* 0x010fc400078e0002 */
[----:B------:R-:W-:Y:S01]  /*245a0*/  @!P2 IMAD.MOV.U32 R5, RZ, RZ, R3 ;  /* 0x000000ffff05a224 */ /* 0x000fe200078e0003 */
[----:B------:R-:W-:-:S04]  /*245b0*/  PRMT R17, RZ, 0x7610, R17 ;  /* 0x00007610ff117816 */ /* 0x000fc80000000011 */
[----:B------:R2:W4:Y:S01]  /*245c0*/  @!P2 LDG.E.U16 R18, [R4.64] ;  /* 0x000000060412a981 */ /* 0x000522000c1e1500 */
[----:B------:R-:W-:Y:S01]  /*245d0*/  PRMT R16, RZ, 0x7610, R16 ;  /* 0x00007610ff107816 */ /* 0x000fe20000000010 */
[----:B--2---:R-:W-:Y:S02]  /*245e0*/  @!P2 IMAD.MOV.U32 R5, RZ, RZ, R22 ;  /* 0x000000ffff05a224 */ /* 0x004fe400078e0016 */
[----:B------:R-:W-:-:S05]  /*245f0*/  @!P2 IMAD.MOV.U32 R4, RZ, RZ, R21 ;  /* 0x000000ffff04a224 */ /* 0x000fca00078e0015 */
[----:B------:R3:W2:Y:S02]  /*24600*/  @!P2 LDG.E.U16 R17, [R4.64] ;  /* 0x000000060411a981 */ /* 0x0006a4000c1e1500 */
[----:B---3--:R-:W-:Y:S02]  /*24610*/  @!P2 IMAD.MOV.U32 R5, RZ, RZ, R20 ;  /* 0x000000ffff05a224 */ /* 0x008fe400078e0014 */
[----:B------:R-:W-:-:S05]  /*24620*/  @!P2 IMAD.MOV.U32 R4, RZ, RZ, R19 ;  /* 0x000000ffff04a224 */ /* 0x000fca00078e0013 */
[----:B------:R-:W3:Y:S04]  /*24630*/  @!P2 LDG.E.U16 R16, [R4.64] ;  /* 0x000000060410a981 */ /* 0x000ee8000c1e1500 */
[----:B------:R0:W-:Y:S04]  /*24640*/  STS.U16 [R0+0x5e00], R28 ;  /* 0x005e001c00007388 */ /* 0x0001e80000000400 */
[----:B------:R1:W-:Y:S04]  /*24650*/  STS.U16 [R0+0x5c00], R25 ;  /* 0x005c001900007388 */ /* 0x0003e80000000400 */
[----:B0-----:R-:W3:Y:S01]  /*24660*/  LDL.LU R28, [R1+0x1c4] ;  /* 0x0001c400011c7983 */ /* 0x001ee20000300800 */
[----:B------:R-:W3:Y:S02]  /*24670*/  LDL R3, [R1+0x1284] ;  /* 0x0012840001037983 */ /* 0x000ee40000100800 */
[----:B------:R-:W3:Y:S02]  /*24680*/  LDL R2, [R1+0x1288] ;  /* 0x0012880001027983 */ /* 0x000ee40000100800 */
[----:B----4-:R0:W-:Y:S01]  /*24690*/  STL [R1+0x2a34], R18 ;  /* 0x002a341201007387 */ /* 0x0101e20000100800 */
[----:B------:R-:W4:Y:S01]  /*246a0*/  LDL.LU R24, [R1+0x1c8] ;  /* 0x0001c80001187983 */ /* 0x000f220000300800 */
[----:B-1----:R-:W4:Y:S03]  /*246b0*/  LDL.LU R25, [R1+0x1d0] ;  /* 0x0001d00001197983 */ /* 0x002f260000300800 */
[----:B------:R-:W-:Y:S04]  /*246c0*/  STS.U16 [R0+0x6000], R26 ;  /* 0x0060001a00007388 */ /* 0x000fe80000000400 */
[----:B--2---:R1:W-:Y:S01]  /*246d0*/  STL [R1+0x2a38], R17 ;  /* 0x002a381101007387 */ /* 0x0043e20000100800 */
[----:B0-----:R-:W2:Y:S03]  /*246e0*/  LDL R18, [R1+0x1264] ;  /* 0x0012640001127983 */ /* 0x001ea60000100800 */
[----:B-1----:R-:W4:Y:S04]  /*246f0*/  LDL R17, [R1+0x1268] ;  /* 0x0012680001117983 */ /* 0x002f280000100800 */
[----:B---3--:R0:W-:Y:S01]  /*24700*/  STL [R1+0x2a3c], R16 ;  /* 0x002a3c1001007387 */ /* 0x0081e20000100800 */
[----:B------:R-:W3:Y:S02]  /*24710*/  LDL.LU R26, [R1+0x1d8] ;  /* 0x0001d800011a7983 */ /* 0x000ee40000300800 */
[----:B------:R-:W3:Y:S01]  /*24720*/  LDL R19, [R1+0x1244] ;  /* 0x0012440001137983 */ /* 0x000ee20000100800 */
[----:B0-----:R-:W3:Y:S01]  /*24730*/  LDL R16, [R1+0x1248] ;  /* 0x0012480001107983 */ /* 0x001ee20000100800 */
[----:B------:R-:W-:Y:S01]  /*24740*/  PRMT R15, RZ, 0x7610, R15 ;  /* 0x00007610ff0f7816 */ /* 0x000fe2000000000f */
[----:B------:R-:W-:-:S02]  /*24750*/  @!P2 IMAD.MOV.U32 R5, RZ, RZ, R3 ;  /* 0x000000ffff05a224 */ /* 0x000fc400078e0003 */
[----:B------:R-:W-:Y:S01]  /*24760*/  @!P2 IMAD.MOV.U32 R4, RZ, RZ, R2 ;  /* 0x000000ffff04a224 */ /* 0x000fe200078e0002 */
[----:B------:R-:W-:Y:S02]  /*24770*/  PRMT R14, RZ, 0x7610, R14 ;  /* 0x00007610ff0e7816 */ /* 0x000fe4000000000e */
[----:B------:R-:W-:Y:S01]  /*24780*/  PRMT R13, RZ, 0x7610, R13 ;  /* 0x00007610ff0d7816 */ /* 0x000fe2000000000d */
[----:B------:R-:W3:Y:S04]  /*24790*/  LDL R3, [R1+0x1224] ;  /* 0x0012240001037983 */ /* 0x000ee80000100800 */
[----:B------:R2:W3:Y:S04]  /*247a0*/  @!P2 LDG.E.U16 R15, [R4.64] ;  /* 0x00000006040fa981 */ /* 0x0004e8000c1e1500 */
[----:B------:R-:W3:Y:S01]  /*247b0*/  LDL R2, [R1+0x1228] ;  /* 0x0012280001027983 */ /* 0x000ee20000100800 */
[----:B--2---:R-:W-:-:S02]  /*247c0*/  @!P2 IMAD.MOV.U32 R5, RZ, RZ, R18 ;  /* 0x000000ffff05a224 */ /* 0x004fc400078e0012 */
[----:B----4-:R-:W-:-:S05]  /*247d0*/  @!P2 IMAD.MOV.U32 R4, RZ, RZ, R17 ;  /* 0x000000ffff04a224 */ /* 0x010fca00078e0011 */
[----:B------:R3:W2:Y:S02]  /*247e0*/  @!P2 LDG.E.U16 R14, [R4.64] ;  /* 0x00000006040ea981 */ /* 0x0006a4000c1e1500 */
[----:B---3--:R-:W-:Y:S02]  /*247f0*/  @!P2 IMAD.MOV.U32 R5, RZ, RZ, R19 ;  /* 0x000000ffff05a224 */ /* 0x008fe400078e0013 */
[----:B------:R-:W-:-:S05]  /*24800*/  @!P2 IMAD.MOV.U32 R4, RZ, RZ, R16 ;  /* 0x000000ffff04a224 */ /* 0x000fca00078e0010 */
[----:B------:R-:W3:Y:S04]  /*24810*/  @!P2 LDG.E.U16 R13, [R4.64] ;  /* 0x00000006040da981 */ /* 0x000ee8000c1e1500 */
[----:B------:R0:W-:Y:S04]  /*24820*/  STS.U16 [R0+0x6200], R27 ;  /* 0x0062001b00007388 */ /* 0x0001e80000000400 */
[----:B------:R1:W-:Y:S04]  /*24830*/  STS.U16 [R0+0x6400], R29 ;  /* 0x0064001d00007388 */ /* 0x0003e80000000400 */
[----:B------:R4:W-:Y:S04]  /*24840*/  STS.U16 [R0+0x6600], R28 ;  /* 0x0066001c00007388 */ /* 0x0009e80000000400 */
[----:B0-----:R-:W3:Y:S01]  /*24850*/  LDL.LU R27, [R1+0x1dc] ;  /* 0x0001dc00011b7983 */ /* 0x001ee20000300800 */
[----:B-1----:R-:W3:Y:S02]  /*24860*/  LDL.LU R29, [R1+0x584] ;  /* 0x00058400011d7983 */ /* 0x002ee40000300800 */
[----:B------:R0:W-:Y:S02]  /*24870*/  STL [R1+0x2a40], R15 ;  /* 0x002a400f01007387 */ /* 0x0001e40000100800 */
[----:B----4-:R-:W4:Y:S01]  /*24880*/  LDL.LU R28, [R1+0x588] ;  /* 0x00058800011c7983 */ /* 0x010f220000300800 */
[----:B------:R-:W4:Y:S04]  /*24890*/  LDL R18, [R1+0x1204] ;  /* 0x0012040001127983 */ /* 0x000f280000100800 */
[----:B------:R-:W4:Y:S04]  /*248a0*/  LDL R17, [R1+0x1208] ;  /* 0x0012080001117983 */ /* 0x000f280000100800 */
[----:B--2---:R1:W-:Y:S01]  /*248b0*/  STL [R1+0x2a44], R14 ;  /* 0x002a440e01007387 */ /* 0x0043e20000100800 */
[----:B------:R-:W2:Y:S02]  /*248c0*/  LDL R16, [R1+0x11e4] ;  /* 0x0011e40001107983 */ /* 0x000ea40000100800 */
[----:B0-----:R-:W2:Y:S01]  /*248d0*/  LDL R15, [R1+0x11e8] ;  /* 0x0011e800010f7983 */ /* 0x001ea20000100800 */
[----:B---3--:R0:W-:Y:S01]  /*248e0*/  STL [R1+0x2a48], R13 ;  /* 0x002a480d01007387 */ /* 0x0081e20000100800 */
[----:B-1----:R-:W3:Y:S03]  /*248f0*/  LDL R14, [R1+0x11c4] ;  /* 0x0011c400010e7983 */ /* 0x002ee60000100800 */
[----:B0-----:R-:W3:Y:S01]  /*24900*/  LDL R13, [R1+0x11c8] ;  /* 0x0011c800010d7983 */ /* 0x001ee20000100800 */
[----:B------:R-:W-:Y:S01]  /*24910*/  PRMT R12, RZ, 0x7610, R12 ;  /* 0x00007610ff0c7816 */ /* 0x000fe2000000000c */
[----:B------:R-:W-:-:S02]  /*24920*/  @!P2 IMAD.MOV.U32 R4, RZ, RZ, R2 ;  /* 0x000000ffff04a224 */ /* 0x000fc400078e0002 */
[----:B------:R-:W-:Y:S01]  /*24930*/  @!P2 IMAD.MOV.U32 R5, RZ, RZ, R3 ;  /* 0x000000ffff05a224 */ /* 0x000fe200078e0003 */
[----:B------:R-:W-:Y:S02]  /*24940*/  PRMT R11, RZ, 0x7610, R11 ;  /* 0x00007610ff0b7816 */ /* 0x000fe4000000000b */
[----:B------:R-:W-:Y:S02]  /*24950*/  PRMT R10, RZ, 0x7610, R10 ;  /* 0x00007610ff0a7816 */ /* 0x000fe4000000000a */
[----:B------:R-:W-:Y:S01]  /*24960*/  PRMT R9, RZ, 0x7610, R9 ;  /* 0x00007610ff097816 */ /* 0x000fe20000000009 */
[----:B------:R-:W3:Y:S04]  /*24970*/  LDL R3, [R1+0x11a4] ;  /* 0x0011a40001037983 */ /* 0x000ee80000100800 */
[----:B------:R4:W3:Y:S04]  /*24980*/  @!P2 LDG.E.U16 R12, [R4.64] ;  /* 0x00000006040ca981 */ /* 0x0008e8000c1e1500 */
[----:B------:R-:W3:Y:S01]  /*24990*/  LDL R2, [R1+0x11a8] ;  /* 0x0011a80001027983 */ /* 0x000ee20000100800 */
[----:B----4-:R-:W-:-:S02]  /*249a0*/  @!P2 IMAD.MOV.U32 R4, RZ, RZ, R17 ;  /* 0x000000ffff04a224 */ /* 0x010fc400078e0011 */
[----:B------:R-:W-:-:S05]  /*249b0*/  @!P2 IMAD.MOV.U32 R5, RZ, RZ, R18 ;  /* 0x000000ffff05a224 */ /* 0x000fca00078e0012 */
[----:B------:R2:W4:Y:S02]  /*249c0*/  @!P2 LDG.E.U16 R11, [R4.64] ;  /* 0x00000006040ba981 */ /* 0x000524000c1e1500 */
[----:B--2---:R-:W-:Y:S02]  /*249d0*/  @!P2 IMAD.MOV.U32 R5, RZ, RZ, R16 ;  /* 0x000000ffff05a224 */ /* 0x004fe400078e0010 */
[----:B------:R-:W-:-:S05]  /*249e0*/  @!P2 IMAD.MOV.U32 R4, RZ, RZ, R15 ;  /* 0x000000ffff04a224 */ /* 0x000fca00078e000f */
[----:B------:R3:W2:Y:S02]  /*249f0*/  @!P2 LDG.E.U16 R10, [R4.64] ;  /* 0x00000006040aa981 */ /* 0x0006a4000c1e1500 */
[----:B---3--:R-:W-:Y:S02]  /*24a00*/  @!P2 IMAD.MOV.U32 R5, RZ, RZ, R14 ;  /* 0x000000ffff05a224 */ /* 0x008fe400078e000e */
[----:B------:R-:W-:-:S05]  /*24a10*/  @!P2 IMAD.MOV.U32 R4, RZ, RZ, R13 ;  /* 0x000000ffff04a224 */ /* 0x000fca00078e000d */
[----:B------:R0:W3:Y:S04]  /*24a20*/  @!P2 LDG.E.U16 R9, [R4.64] ;  /* 0x000000060409a981 */ /* 0x0000e8000c1e1500 */
[----:B------:R1:W-:Y:S04]  /*24a30*/  STL [R1+0x2a4c], R12 ;  /* 0x002a4c0c01007387 */ /* 0x0003e80000100800 */
[----:B------:R-:W-:Y:S04]  /*24a40*/  STS.U16 [R0+0x7200], R28 ;  /* 0x0072001c00007388 */ /* 0x000fe80000000400 */
[----:B------:R-:W-:Y:S04]  /*24a50*/  STS.U16 [R0+0x6800], R24 ;  /* 0x0068001800007388 */ /* 0x000fe80000000400 */
[----:B----4-:R2:W-:Y:S04]  /*24a60*/  STL [R1+0x2a50], R11 ;  /* 0x002a500b01007387 */ /* 0x0105e80000100800 */
[----:B------:R-:W-:Y:S01]  /*24a70*/  STS.U16 [R0+0x6a00], R25 ;  /* 0x006a001900007388 */ /* 0x000fe20000000400 */
[----:B------:R-:W-:-:S03]  /*24a80*/  PRMT R8, RZ, 0x7610, R8 ;  /* 0x00007610ff087816 */ /* 0x000fc60000000008 */
[----:B------:R-:W-:Y:S01]  /*24a90*/  STS.U16 [R0+0x6c00], R26 ;  /* 0x006c001a00007388 */ /* 0x000fe20000000400 */
[----:B0-----:R-:W-:Y:S02]  /*24aa0*/  @!P2 IMAD.MOV.U32 R4, RZ, RZ, R2 ;  /* 0x000000ffff04a224 */ /* 0x001fe400078e0002 */
[----:B------:R-:W-:Y:S01]  /*24ab0*/  @!P2 IMAD.MOV.U32 R5, RZ, RZ, R3 ;  /* 0x000000ffff05a224 */ /* 0x000fe200078e0003 */
[----:B------:R-:W-:Y:S04]  /*24ac0*/  STS.U16 [R0+0x6e00], R27 ;  /* 0x006e001b00007388 */ /* 0x000fe80000000400 */
[----:B------:R-:W-:Y:S04]  /*24ad0*/  STS.U16 [R0+0x7000], R29 ;  /* 0x0070001d00007388 */ /* 0x000fe80000000400 */
[----:B------:R0:W2:Y:S04]  /*24ae0*/  @!P2 LDG.E.U16 R8, [R4.64] ;  /* 0x000000060408a981 */ /* 0x0000a8000c1e1500 */
[----:B--2---:R2:W-:Y:S04]  /*24af0*/  STL [R1+0x2a54], R10 ;  /* 0x002a540a01007387 */ /* 0x0045e80000100800 */
[----:B---3--:R3:W-:Y:S01]  /*24b00*/  STL [R1+0x2a58], R9 ;  /* 0x002a580901007387 */ /* 0x0087e20000100800 */
[----:B-1----:R-:W4:Y:S02]  /*24b10*/  LDL.LU R12, [R1+0x594] ;  /* 0x00059400010c7983 */ /* 0x002f240000300800 */
[----:B--2---:R-:W2:Y:S02]  /*24b20*/  LDL R11, [R1+0x1188] ;  /* 0x00118800010b7983 */ /* 0x004ea40000100800 */
[----:B------:R-:W2:Y:S01]  /*24b30*/  LDL R10, [R1+0x1164] ;  /* 0x00116400010a7983 */ /* 0x000ea20000100800 */
[----:B---3--:R-:W3:Y:S01]  /*24b40*/  LDL R9, [R1+0x1168] ;  /* 0x0011680001097983 */ /* 0x008ee20000100800 */
[----:B------:R-:W2:Y:S02]  /*24b50*/  LDL.LU R19, [R1+0x598] ;  /* 0x0005980001137983 */ /* 0x000ea40000300800 */
[----:B------:R-:W2:Y:S02]  /*24b60*/  LDL.LU R13, [R1+0x58c] ;  /* 0x00058c00010d7983 */ /* 0x000ea40000300800 */
[----:B------:R-:W2:Y:S01]  /*24b70*/  LDL.LU R14, [R1+0x580] ;  /* 0x00058000010e7983 */ /* 0x000ea20000300800 */
[----:B------:R-:W2:Y:S01]  /*24b80*/  LDL.LU R15, [R1+0x1d4] ;  /* 0x0001d400010f7983 */ /* 0x000ea20000300800 */
        /* <DEDUP_REMOVED lines=15> */
[----:B0-----:R-:W2:Y:S01]  /*24c80*/  LDL.LU R4, [R1+0x590] ;  /* 0x0005900001047983 */ /* 0x001ea20000300800 */
[----:B------:R-:W3:Y:S01]  /*24c90*/  LDL R5, [R1+0x1184] ;  /* 0x0011840001057983 */ /* 0x000ee20000100800 */
[----:B------:R-:W-:-:S02]  /*24ca0*/  PRMT R7, RZ, 0x7610, R7 ;  /* 0x00007610ff077816 */ /* 0x000fc40000000007 */
[----:B------:R-:W-:Y:S01]  /*24cb0*/  PRMT R6, RZ, 0x7610, R6 ;  /* 0x00007610ff067816 */ /* 0x000fe20000000006 */
[----:B--2---:R0:W-:Y:S02]  /*24cc0*/  STS.U16 [R0+0x7400], R4 ;  /* 0x0074000400007388 */ /* 0x0041e40000000400 */
[----:B0-----:R-:W-:-:S05]  /*24cd0*/  @!P2 IMAD.MOV.U32 R4, RZ, RZ, R11 ;  /* 0x000000ffff04a224 */ /* 0x001fca00078e000b */
[----:B---3--:R0:W2:Y:S02]  /*24ce0*/  @!P2 LDG.E.U16 R7, [R4.64] ;  /* 0x000000060407a981 */ /* 0x0080a4000c1e1500 */
[----:B0-----:R-:W-:Y:S02]  /*24cf0*/  @!P2 IMAD.MOV.U32 R4, RZ, RZ, R9 ;  /* 0x000000ffff04a224 */ /* 0x001fe400078e0009 */
[----:B------:R-:W-:-:S05]  /*24d00*/  @!P2 IMAD.MOV.U32 R5, RZ, RZ, R10 ;  /* 0x000000ffff05a224 */ /* 0x000fca00078e000a */
[----:B------:R-:W3:Y:S04]  /*24d10*/  @!P2 LDG.E.U16 R6, [R4.64] ;  /* 0x000000060406a981 */ /* 0x000ee8000c1e1500 */
[----:B------:R0:W-:Y:S04]  /*24d20*/  STS.U16 [R0+0x7800], R19 ;  /* 0x0078001300007388 */ /* 0x0001e80000000400 */
[----:B----4-:R-:W-:Y:S04]  /*24d30*/  STS.U16 [R0+0x7600], R12 ;  /* 0x0076000c00007388 */ /* 0x010fe80000000400 */
[----:B------:R-:W-:Y:S04]  /*24d40*/  STS.U16 [R0+0x7a00], R13 ;  /* 0x007a000d00007388 */ /* 0x000fe80000000400 */
[----:B------:R-:W-:Y:S04]  /*24d50*/  STS.U16 [R0+0x7c00], R14 ;  /* 0x007c000e00007388 */ /* 0x000fe80000000400 */
[----:B------:R-:W-:Y:S01]  /*24d60*/  STS.U16 [R0+0x7e00], R15 ;  /* 0x007e000f00007388 */ /* 0x000fe20000000400 */
[----:B0-----:R-:W-:-:S03]  /*24d70*/  LOP3.LUT R19, R0, 0x10, RZ, 0x3c, !PT ;  /* 0x0000001000137812 */ /* 0x001fc600078e3cff */
[----:B------:R-:W-:Y:S04]  /*24d80*/  STL [R1+0x2a5c], R8 ;  /* 0x002a5c0801007387 */ /* 0x000fe80000100800 */
[----:B------:R-:W-:Y:S01]  /*24d90*/  STS.U16 [R19+0x80], R16 ;  /* 0x0000801013007388 */ /* 0x000fe20000000400 */
[----:B------:R-:W-:Y:S02]  /*24da0*/  STS.U16 [R19+0x280], R17 ;  /* 0x0002801113007388 */ /* 0x000fe40000000400 */
[----:B------:R-:W-:Y:S02]  /*24db0*/  STS.U16 [R19+0x480], R18 ;  /* 0x0004801213007388 */ /* 0x000fe40000000400 */
[----:B------:R-:W-:Y:S01]  /*24dc0*/  STS.U16 [R19+0x680], R20 ;  /* 0x0006801413007388 */ /* 0x000fe20000000400 */
[----:B------:R0:W-:Y:S04]  /*24dd0*/  STS.U16 [R19+0x880], R28 ;  /* 0x0008801c13007388 */ /* 0x0001e80000000400 */
[----:B--2---:R-:W-:Y:S04]  /*24de0*/  STL [R1+0x2a60], R7 ;  /* 0x002a600701007387 */ /* 0x004fe80000100800 */
[----:B---3--:R-:W-:Y:S01]  /*24df0*/  STL [R1+0x2a64], R6 ;  /* 0x002a640601007387 */ /* 0x008fe20000100800 */
[----:B0-----:R-:W2:Y:S02]  /*24e00*/  LDL.LU R28, [R1+0x104] ;  /* 0x00010400011c7983 */ /* 0x001ea40000300800 */
[----:B------:R-:W3:Y:S02]  /*24e10*/  LDL.LU R0, [R1+0xf4] ;  /* 0x0000f40001007983 */ /* 0x000ee40000300800 */
[----:B---3--:R0:W-:Y:S04]  /*24e20*/  STL [R1+0x2a70], R0 ;  /* 0x002a700001007387 */ /* 0x0081e80000100800 */
[----:B0-----:R-:W3:Y:S01]  /*24e30*/  LDL.LU R0, [R1+0xf8] ;  /* 0x0000f80001007983 */ /* 0x001ee20000300800 */
[----:B------:R-:W-:Y:S02]  /*24e40*/  STS.U16 [R19+0xa80], R21 ;  /* 0x000a801513007388 */ /* 0x000fe40000000400 */
[----:B------:R-:W-:Y:S02]  /*24e50*/  STS.U16 [R19+0xc80], R22 ;  /* 0x000c801613007388 */ /* 0x000fe40000000400 */
[----:B------:R-:W-:Y:S01]  /*24e60*/  STS.U16 [R19+0xe80], R23 ;  /* 0x000e801713007388 */ /* 0x000fe20000000400 */
[----:B------:R-:W-:Y:S01]  /*24e70*/  STS.U16 [R19+0x1080], R24 ;  /* 0x0010801813007388 */ /* 0x000fe20000000400 */
[----:B------:R-:W-:Y:S02]  /*24e80*/  STS.U16 [R19+0x1280], R25 ;  /* 0x0012801913007388 */ /* 0x000fe40000000400 */
[----:B------:R-:W-:Y:S02]  /*24e90*/  STS.U16 [R19+0x1480], R26 ;  /* 0x0014801a13007388 */ /* 0x000fe40000000400 */
[----:B------:R-:W-:Y:S01]  /*24ea0*/  STS.U16 [R19+0x1680], R27 ;  /* 0x0016801b13007388 */ /* 0x000fe20000000400 */
[----:B------:R-:W-:Y:S01]  /*24eb0*/  STS.U16 [R19+0x1880], R29 ;  /* 0x0018801d13007388 */ /* 0x000fe20000000400 */
[----:B------:R-:W-:Y:S02]  /*24ec0*/  STS.U16 [R19+0x1a80], R2 ;  /* 0x001a800213007388 */ /* 0x000fe40000000400 */
[----:B------:R-:W-:Y:S01]  /*24ed0*/  STS.U16 [R19+0x1c80], R3 ;  /* 0x001c800313007388 */ /* 0x000fe20000000400 */
[----:B---3--:R0:W-:Y:S04]  /*24ee0*/  STL [R1+0x2a74], R0 ;  /* 0x002a740001007387 */ /* 0x0081e80000100800 */
[----:B0-----:R-:W3:Y:S01]  /*24ef0*/  LDL.LU R0, [R1+0xfc] ;  /* 0x0000fc0001007983 */ /* 0x001ee20000300800 */
[----:B------:R-:W4:Y:S02]  /*24f00*/  LDL.LU R6, [R1+0xf0] ;  /* 0x0000f00001067983 */ /* 0x000f240000300800 */
[----:B------:R-:W4:Y:S02]  /*24f10*/  LDL.LU R4, [R1+0xec] ;  /* 0x0000ec0001047983 */ /* 0x000f240000300800 */
[----:B------:R-:W4:Y:S01]  /*24f20*/  LDL.LU R5, [R1+0xe8] ;  /* 0x0000e80001057983 */ /* 0x000f220000300800 */
[----:B------:R-:W4:Y:S01]  /*24f30*/  LDL.LU R7, [R1+0xe4] ;  /* 0x0000e40001077983 */ /* 0x000f220000300800 */
        /* <DEDUP_REMOVED lines=20> */
[----:B------:R-:W4:Y:S03]  /*25080*/  LDL.LU R29, [R1+0x90] ;  /* 0x00009000011d7983 */ /* 0x000f260000300800 */
[----:B--2---:R0:W-:Y:S01]  /*25090*/  STS.U16 [R19+0x1e80], R28 ;  /* 0x001e801c13007388 */ /* 0x0041e20000000400 */
[----:B------:R-:W2:Y:S03]  /*250a0*/  LDL.LU R2, [R1+0x8c] ;  /* 0x00008c0001027983 */ /* 0x000ea60000300800 */
[----:B0-----:R-:W2:Y:S04]  /*250b0*/  LDL.LU R28, [R1+0x88] ;  /* 0x00008800011c7983 */ /* 0x001ea80000300800 */
[----:B---3--:R0:W-:Y:S04]  /*250c0*/  STS.U16 [R19+0x2080], R0 ;  /* 0x0020800013007388 */ /* 0x0081e80000000400 */
[----:B0-----:R-:W3:Y:S04]  /*250d0*/  LDL.LU R0, [R1+0x2a74] ;  /* 0x002a740001007983 */ /* 0x001ee80000300800 */
[----:B---3--:R0:W-:Y:S04]  /*250e0*/  STS.U16 [R19+0x2280], R0 ;  /* 0x0022800013007388 */ /* 0x0081e80000000400 */
[----:B0-----:R-:W3:Y:S04]  /*250f0*/  LDL.LU R0, [R1+0x2a70] ;  /* 0x002a700001007983 */ /* 0x001ee80000300800 */
[----:B---3--:R-:W-:Y:S01]  /*25100*/  STS.U16 [R19+0x2480], R0 ;  /* 0x0024800013007388 */ /* 0x008fe20000000400 */
[----:B----4-:R-:W-:Y:S02]  /*25110*/  STS.U16 [R19+0x2680], R6 ;  /* 0x0026800613007388 */ /* 0x010fe40000000400 */
        /* <DEDUP_REMOVED lines=13> */
[----:B------:R0:W-:Y:S02]  /*251f0*/  STS.U16 [R19+0x4280], R3 ;  /* 0x0042800313007388 */ /* 0x0001e40000000400 */
[----:B0-----:R-:W3:Y:S01]  /*25200*/  LDL.LU R3, [R1+0x84] ;  /* 0x0000840001037983 */ /* 0x001ee20000300800 */
[----:B------:R-:W4:Y:S03]  /*25210*/  LDL.LU R6, [R1+0x78] ;  /* 0x0000780001067983 */ /* 0x000f260000300800 */
[----:B----4-:R0:W-:Y:S04]  /*25220*/  STL [R1+0x2a68], R6 ;  /* 0x002a680601007387 */ /* 0x0101e80000100800 */
[----:B0-----:R-:W4:Y:S04]  /*25230*/  LDL.LU R6, [R1+0x7c] ;  /* 0x00007c0001067983 */ /* 0x001f280000300800 */
        /* <DEDUP_REMOVED lines=10> */
[----:B--2---:R-:W-:Y:S02]  /*252e0*/  STS.U16 [R19+0x5880], R2 ;  /* 0x0058800213007388 */ /* 0x004fe40000000400 */
[----:B------:R-:W-:Y:S01]  /*252f0*/  STS.U16 [R19+0x5a80], R28 ;  /* 0x005a801c13007388 */ /* 0x000fe20000000400 */
[----:B----4-:R0:W-:Y:S04]  /*25300*/  STL [R1+0x2a6c], R6 ;  /* 0x002a6c0601007387 */ /* 0x0101e80000100800 */
[----:B0-----:R-:W2:Y:S01]  /*25310*/  LDL.LU R6, [R1+0x80] ;  /* 0x0000800001067983 */ /* 0x001ea20000300800 */
        /* <DEDUP_REMOVED lines=21> */
[----:B------:R-:W4:Y:S01]  /*25470*/  LDL.LU R29, [R1+0x1c] ;  /* 0x00001c00011d7983 */ /* 0x000f220000300800 */
[----:B---3--:R0:W-:Y:S01]  /*25480*/  STS.U16 [R19+0x5c80], R3 ;  /* 0x005c800313007388 */ /* 0x0081e20000000400 */
[----:B------:R-:W4:Y:S03]  /*25490*/  LDL.LU R2, [R1+0x18] ;  /* 0x0000180001027983 */ /* 0x000f260000300800 */
[----:B0-----:R-:W4:Y:S01]  /*254a0*/  LDL.LU R3, [R1+0x14] ;  /* 0x0000140001037983 */ /* 0x001f220000300800 */
[----:B------:R-:W4:Y:S02]  /*254b0*/  LDL.LU R0, [R1+0x10] ;  /* 0x0000100001007983 */ /* 0x000f240000300800 */
[----:B------:R-:W4:Y:S02]  /*254c0*/  LDL.LU R4, [R1+0xc] ;  /* 0x00000c0001047983 */ /* 0x000f240000300800 */
[----:B------:R-:W4:Y:S01]  /*254d0*/  LDL.LU R5, [R1+0x8] ;  /* 0x0000080001057983 */ /* 0x000f220000300800 */
[----:B--2---:R0:W-:Y:S04]  /*254e0*/  STS.U16 [R19+0x5e80], R6 ;  /* 0x005e800613007388 */ /* 0x0041e80000000400 */
[----:B0-----:R-:W2:Y:S04]  /*254f0*/  LDL.LU R6, [R1+0x2a6c] ;  /* 0x002a6c0001067983 */ /* 0x001ea80000300800 */
[----:B--2---:R0:W-:Y:S04]  /*25500*/  STS.U16 [R19+0x6080], R6 ;  /* 0x0060800613007388 */ /* 0x0041e80000000400 */
[----:B0-----:R-:W2:Y:S04]  /*25510*/  LDL.LU R6, [R1+0x2a68] ;  /* 0x002a680001067983 */ /* 0x001ea80000300800 */
[----:B--2---:R0:W-:Y:S01]  /*25520*/  STS.U16 [R19+0x6280], R6 ;  /* 0x0062800613007388 */ /* 0x0041e20000000400 */
[----:B----4-:R1:W-:Y:S02]  /*25530*/  STS.U16 [R19+0x6480], R7 ;  /* 0x0064800713007388 */ /* 0x0103e40000000400 */
[----:B------:R2:W-:Y:S02]  /*25540*/  STS.U16 [R19+0x6680], R8 ;  /* 0x0066800813007388 */ /* 0x0005e40000000400 */
[----:B------:R4:W-:Y:S01]  /*25550*/  STS.U16 [R19+0x6880], R9 ;  /* 0x0068800913007388 */ /* 0x0009e20000000400 */
[----:B------:R4:W-:Y:S01]  /*25560*/  STS.U16 [R19+0x6a80], R10 ;  /* 0x006a800a13007388 */ /* 0x0009e20000000400 */
[----:B------:R4:W-:Y:S03]  /*25570*/  STS.U16 [R19+0x6c80], R11 ;  /* 0x006c800b13007388 */ /* 0x0009e60000000400 */
[----:B0-----:R-:W3:Y:S01]  /*25580*/  LDL.LU R6, [R1+0x2a64] ;  /* 0x002a640001067983 */ /* 0x001ee20000300800 */
[----:B-1----:R-:W3:Y:S02]  /*25590*/  LDL.LU R7, [R1+0x2a60] ;  /* 0x002a600001077983 */ /* 0x002ee40000300800 */
[----:B--2---:R-:W2:Y:S02]  /*255a0*/  LDL.LU R8, [R1+0x2a5c] ;  /* 0x002a5c0001087983 */ /* 0x004ea40000300800 */
[----:B----4-:R-:W3:Y:S01]  /*255b0*/  LDL.LU R9, [R1+0x2a58] ;  /* 0x002a580001097983 */ /* 0x010ee20000300800 */
[----:B------:R-:W2:Y:S01]  /*255c0*/  LDL.LU R10, [R1+0x2a54] ;  /* 0x002a5400010a7983 */ /* 0x000ea20000300800 */
[----:B------:R-:W2:Y:S03]  /*255d0*/  LDL.LU R11, [R1+0x2a50] ;  /* 0x002a5000010b7983 */ /* 0x000ea60000300800 */
[----:B------:R0:W-:Y:S01]  /*255e0*/  STS.U16 [R19+0x6e80], R12 ;  /* 0x006e800c13007388 */ /* 0x0001e20000000400 */
[----:B------:R1:W-:Y:S02]  /*255f0*/  STS.U16 [R19+0x7080], R13 ;  /* 0x0070800d13007388 */ /* 0x0003e40000000400 */
[----:B------:R1:W-:Y:S02]  /*25600*/  STS.U16 [R19+0x7280], R14 ;  /* 0x0072800e13007388 */ /* 0x0003e40000000400 */
[----:B------:R1:W-:Y:S01]  /*25610*/  STS.U16 [R19+0x7480], R15 ;  /* 0x0074800f13007388 */ /* 0x0003e20000000400 */
[----:B------:R1:W-:Y:S01]  /*25620*/  STS.U16 [R19+0x7680], R16 ;  /* 0x0076801013007388 */ /* 0x0003e20000000400 */
[----:B------:R1:W-:Y:S03]  /*25630*/  STS.U16 [R19+0x7880], R17 ;  /* 0x0078801113007388 */ /* 0x0003e60000000400 */
[----:B0-----:R-:W2:Y:S01]  /*25640*/  LDL.LU R12, [R1+0x2a4c] ;  /* 0x002a4c00010c7983 */ /* 0x001ea20000300800 */
[----:B-1----:R-:W2:Y:S03]  /*25650*/  LDL.LU R13, [R1+0x2a48] ;  /* 0x002a4800010d7983 */ /* 0x002ea60000300800 */
[----:B------:R-:W2:Y:S01]  /*25660*/  LDL.LU R14, [R1+0x2a44] ;  /* 0x002a4400010e7983 */ /* 0x000ea20000300800 */
[----:B------:R-:W2:Y:S03]  /*25670*/  LDL.LU R15, [R1+0x2a40] ;  /* 0x002a4000010f7983 */ /* 0x000ea60000300800 */
[----:B------:R-:W2:Y:S01]  /*25680*/  LDL.LU R16, [R1+0x2a3c] ;  /* 0x002a3c0001107983 */ /* 0x000ea20000300800 */
[----:B------:R-:W2:Y:S03]  /*25690*/  LDL.LU R17, [R1+0x2a38] ;  /* 0x002a380001117983 */ /* 0x000ea60000300800 */
[----:B------:R0:W-:Y:S01]  /*256a0*/  STS.U16 [R19+0x7a80], R18 ;  /* 0x007a801213007388 */ /* 0x0001e20000000400 */
[----:B------:R1:W-:Y:S03]  /*256b0*/  STS.U16 [R19+0x7c80], R28 ;  /* 0x007c801c13007388 */ /* 0x0003e60000000400 */
[----:B0-----:R-:W2:Y:S01]  /*256c0*/  LDL.LU R18, [R1+0x2a34] ;  /* 0x002a340001127983 */ /* 0x001ea20000300800 */
[----:B-1----:R-:W2:Y:S03]  /*256d0*/  LDL.LU R28, [R1+0x2a30] ;  /* 0x002a3000011c7983 */ /* 0x002ea60000300800 */
[----:B--2---:R0:W-:Y:S04]  /*256e0*/  STS.U16 [R19+0x7e80], R28 ;  /* 0x007e801c13007388 */ /* 0x0041e80000000400 */
[----:B0-----:R-:W2:Y:S01]  /*256f0*/  LDL.LU R19, [R1+0x2a2c] ;  /* 0x002a2c0001137983 */ /* 0x001ea20000300800 */
[----:B------:R-:W2:Y:S03]  /*25700*/  LDL.LU R28, [R1+0x2a28] ;  /* 0x002a2800011c7983 */ /* 0x000ea60000300800 */
[----:B--2---:R0:W-:Y:S01]  /*25710*/  STS.U16 [R28+0x100], R20 ;  /* 0x000100141c007388 */ /* 0x0041e20000000400 */
[----:B------:R1:W-:Y:S02]  /*25720*/  STS.U16 [R28+0x300], R21 ;  /* 0x000300151c007388 */ /* 0x0003e40000000400 */
[----:B------:R2:W-:Y:S02]  /*25730*/  STS.U16 [R28+0x500], R22 ;  /* 0x000500161c007388 */ /* 0x0005e40000000400 */
[----:B------:R3:W-:Y:S01]  /*25740*/  STS.U16 [R28+0x700], R23 ;  /* 0x000700171c007388 */ /* 0x0007e20000000400 */
[----:B------:R3:W-:Y:S01]  /*25750*/  STS.U16 [R28+0x900], R24 ;  /* 0x000900181c007388 */ /* 0x0007e20000000400 */
[----:B------:R3:W-:Y:S03]  /*25760*/  STS.U16 [R28+0xb00], R25 ;  /* 0x000b00191c007388 */ /* 0x0007e60000000400 */
[----:B0-----:R-:W4:Y:S01]  /*25770*/  LDL.LU R20, [R1+0x2a24] ;  /* 0x002a240001147983 */ /* 0x001f220000300800 */
[----:B-1----:R-:W4:Y:S02]  /*25780*/  LDL.LU R21, [R1+0x2a20] ;  /* 0x002a200001157983 */ /* 0x002f240000300800 */
[----:B--2---:R-:W2:Y:S02]  /*25790*/  LDL.LU R22, [R1+0x2a1c] ;  /* 0x002a1c0001167983 */ /* 0x004ea40000300800 */
[----:B---3--:R-:W3:Y:S01]  /*257a0*/  LDL.LU R23, [R1+0x2a18] ;  /* 0x002a180001177983 */ /* 0x008ee20000300800 */
[----:B------:R-:W2:Y:S01]  /*257b0*/  LDL.LU R24, [R1+0x2a14] ;  /* 0x002a140001187983 */ /* 0x000ea20000300800 */
[----:B------:R-:W2:Y:S03]  /*257c0*/  LDL.LU R25, [R1+0x2a10] ;  /* 0x002a100001197983 */ /* 0x000ea60000300800 */
[----:B------:R0:W-:Y:S01]  /*257d0*/  STS.U16 [R28+0xd00], R26 ;  /* 0x000d001a1c007388 */ /* 0x0001e20000000400 */
[----:B------:R1:W-:Y:S02]  /*257e0*/  STS.U16 [R28+0xf00], R27 ;  /* 0x000f001b1c007388 */ /* 0x0003e40000000400 */
[----:B------:R1:W-:Y:S02]  /*257f0*/  STS.U16 [R28+0x1100], R29 ;  /* 0x0011001d1c007388 */ /* 0x0003e40000000400 */
[----:B------:R1:W-:Y:S01]  /*25800*/  STS.U16 [R28+0x1300], R2 ;  /* 0x001300021c007388 */ /* 0x0003e20000000400 */
[----:B------:R1:W-:Y:S04]  /*25810*/  STS.U16 [R28+0x1500], R3 ;  /* 0x001500031c007388 */ /* 0x0003e80000000400 */
[----:B0-----:R-:W2:Y:S01]  /*25820*/  LDL.LU R26, [R1+0x2a0c] ;  /* 0x002a0c00011a7983 */ /* 0x001ea20000300800 */
[----:B-1----:R-:W2:Y:S03]  /*25830*/  LDL.LU R27, [R1+0x2a08] ;  /* 0x002a0800011b7983 */ /* 0x002ea60000300800 */
[----:B------:R-:W2:Y:S01]  /*25840*/  LDL.LU R29, [R1+0x2a04] ;  /* 0x002a0400011d7983 */ /* 0x000ea20000300800 */
[----:B------:R-:W2:Y:S03]  /*25850*/  LDL.LU R2, [R1+0x2a00] ;  /* 0x002a000001027983 */ /* 0x000ea60000300800 */
[----:B------:R-:W2:Y:S04]  /*25860*/  LDL.LU R3, [R1+0x29fc] ;  /* 0x0029fc0001037983 */ /* 0x000ea80000300800 */
[----:B------:R-:W-:Y:S01]  /*25870*/  STS.U16 [R28+0x1700], R0 ;  /* 0x001700001c007388 */ /* 0x000fe20000000400 */
[----:B------:R-:W-:Y:S02]  /*25880*/  STS.U16 [R28+0x1900], R4 ;  /* 0x001900041c007388 */ /* 0x000fe40000000400 */
[----:B------:R-:W-:Y:S01]  /*25890*/  STS.U16 [R28+0x1b00], R5 ;  /* 0x001b00051c007388 */ /* 0x000fe20000000400 */
[----:B--2---:R0:W-:Y:S01]  /*258a0*/  STS.U16 [R28+0x1d00], R3 ;  /* 0x001d00031c007388 */ /* 0x0041e20000000400 */
[----:B------:R1:W-:Y:S03]  /*258b0*/  STS.U16 [R28+0x1f00], R2 ;  /* 0x001f00021c007388 */ /* 0x0003e60000000400 */
[----:B0-----:R-:W2:Y:S01]  /*258c0*/  LDL.LU R3, [R1+0x29f8] ;  /* 0x0029f80001037983 */ /* 0x001ea20000300800 */
[----:B------:R-:W2:Y:S02]  /*258d0*/  LDL R5, [R1+0xe30] ;  /* 0x000e300001057983 */ /* 0x000ea40000100800 */
[----:B------:R-:W2:Y:S02]  /*258e0*/  LDL R4, [R1+0x160c] ;  /* 0x00160c0001047983 */ /* 0x000ea40000100800 */
[----:B-1----:R-:W2:Y:S01]  /*258f0*/  LDL.LU R2, [R1+0xe44] ;  /* 0x000e440001027983 */ /* 0x002ea20000300800 */
[----:B------:R-:W-:Y:S01]  /*25900*/  STS.U16 [R28+0x2100], R29 ;  /* 0x0021001d1c007388 */ /* 0x000fe20000000400 */
[----:B------:R-:W-:Y:S02]  /*25910*/  STS.U16 [R28+0x2300], R27 ;  /* 0x0023001b1c007388 */ /* 0x000fe40000000400 */
[----:B------:R-:W-:Y:S02]  /*25920*/  STS.U16 [R28+0x2500], R26 ;  /* 0x0025001a1c007388 */ /* 0x000fe40000000400 */
[----:B------:R-:W-:Y:S01]  /*25930*/  STS.U16 [R28+0x2700], R25 ;  /* 0x002700191c007388 */ /* 0x000fe20000000400 */
[----:B------:R-:W-:Y:S01]  /*25940*/  STS.U16 [R28+0x2900], R24 ;  /* 0x002900181c007388 */ /* 0x000fe20000000400 */
[----:B---3--:R-:W-:Y:S02]  /*25950*/  STS.U16 [R28+0x2b00], R23 ;  /* 0x002b00171c007388 */ /* 0x008fe40000000400 */
[----:B------:R-:W-:Y:S02]  /*25960*/  STS.U16 [R28+0x2d00], R22 ;  /* 0x002d00161c007388 */ /* 0x000fe40000000400 */
[----:B----4-:R-:W-:Y:S01]  /*25970*/  STS.U16 [R28+0x2f00], R21 ;  /* 0x002f00151c007388 */ /* 0x010fe20000000400 */
[----:B------:R-:W-:Y:S04]  /*25980*/  STS.U16 [R28+0x3100], R20 ;  /* 0x003100141c007388 */ /* 0x000fe80000000400 */
[----:B--2---:R0:W-:Y:S01]  /*25990*/  STL [R1+0x29f0], R2 ;  /* 0x0029f00201007387 */ /* 0x0041e20000100800 */
[----:B------:R-:W-:Y:S01]  /*259a0*/  STS.U16 [R28+0x3300], R19 ;  /* 0x003300131c007388 */ /* 0x000fe20000000400 */
[----:B0-----:R-:W-:-:S02]  /*259b0*/  PRMT R2, RZ, 0x7610, R2 ;  /* 0x00007610ff027816 */ /* 0x001fc40000000002 */
[----:B------:R-:W2:Y:S04]  /*259c0*/  LDL.LU R0, [R1+0xe3c] ;  /* 0x000e3c0001007983 */ /* 0x000ea80000300800 */
[----:B------:R-:W3:Y:S04]  /*259d0*/  @!P2 LDG.E.U16 R2, [R4.64] ;  /* 0x000000060402a981 */ /* 0x000ee8000c1e1500 */
        /* <DEDUP_REMOVED lines=12> */
[----:B------:R0:W-:Y:S04]  /*25aa0*/  STS.U16 [R28+0x4d00], R6 ;  /* 0x004d00061c007388 */ /* 0x0001e80000000400 */
[----:B0-----:R-:W4:Y:S04]  /*25ab0*/  LDL.LU R28, [R1+0x29f4] ;  /* 0x0029f400011c7983 */ /* 0x001f280000300800 */
[----:B---3--:R0:W-:Y:S04]  /*25ac0*/  STL [R1+0x104], R2 ;  /* 0x0001040201007387 */ /* 0x0081e80000100800 */
[----:B0-----:R-:W3:Y:S01]  /*25ad0*/  LDL.LU R2, [R1+0x29f0] ;  /* 0x0029f00001027983 */ /* 0x001ee20000300800 */
[----:B------:R-:W2:Y:S02]  /*25ae0*/  LDL R4, [R1+0xe20] ;  /* 0x000e200001047983 */ /* 0x000ea40000100800 */
[----:B------:R-:W2:Y:S01]  /*25af0*/  LDL R5, [R1+0x15fc] ;  /* 0x0015fc0001057983 */ /* 0x000ea20000100800 */
[----:B----4-:R-:W-:-:S02]  /*25b00*/  PRMT R28, RZ, 0x7610, R28 ;  /* 0x00007610ff1c7816 */ /* 0x010fc4000000001c */
[----:B--2---:R-:W-:-:S04]  /*25b10*/  @!P2 LOP3.LUT R5, R5, R4, RZ, 0x3c, !PT ;  /* 0x000000040505a212 */ /* 0x004fc800078e3cff */
[----:B------:R-:W-:-:S04]  /*25b20*/  @!P2 LOP3.LUT R4, R5, R4, RZ, 0x3c, !PT ;  /* 0x000000040504a212 */ /* 0x000fc800078e3cff */
[----:B------:R-:W-:-:S05]  /*25b30*/  @!P2 LOP3.LUT R5, R5, R4, RZ, 0x3c, !PT ;  /* 0x000000040505a212 */ /* 0x000fca00078e3cff */
[----:B------:R-:W2:Y:S04]  /*25b40*/  @!P2 LDG.E.U16 R28, [R4.64] ;  /* 0x00000006041ca981 */ /* 0x000ea8000c1e1500 */
[----:B--2---:R0:W-:Y:S04]  /*25b50*/  STL [R1+0x100], R28 ;  /* 0x0001001c01007387 */ /* 0x0041e80000100800 */
[----:B0-----:R-:W2:Y:S01]  /*25b60*/  LDL.LU R28, [R1+0x29ec] ;  /* 0x0029ec00011c7983 */ /* 0x001ea20000300800 */
[----:B------:R-:W4:Y:S02]  /*25b70*/  LDL R4, [R1+0x15dc] ;  /* 0x0015dc0001047983 */ /* 0x000f240000100800 */
[----:B------:R-:W4:Y:S01]  /*25b80*/  LDL R5, [R1+0x15e0] ;  /* 0x0015e00001057983 */ /* 0x000f220000100800 */
[----:B------:R-:W-:-:S02]  /*25b90*/  PRMT R3, RZ, 0x7610, R3 ;  /* 0x00007610ff037816 */ /* 0x000fc40000000003 */
[----:B----4-:R-:W-:-:S04]  /*25ba0*/  @!P2 LOP3.LUT R5, R5, R4, RZ, 0x3c, !PT ;  /* 0x000000040505a212 */ /* 0x010fc800078e3cff */
[----:B------:R-:W-:-:S04]  /*25bb0*/  @!P2 LOP3.LUT R4, R5, R4, RZ, 0x3c, !PT ;  /* 0x000000040504a212 */ /* 0x000fc800078e3cff */
[----:B------:R-:W-:-:S05]  /*25bc0*/  @!P2 LOP3.LUT R5, R5, R4, RZ, 0x3c, !PT ;  /* 0x000000040505a212 */ /* 0x000fca00078e3cff */
[----:B------:R-:W4:Y:S04]  /*25bd0*/  @!P2 LDG.E.U16 R3, [R4.64] ;  /* 0x000000060403a981 */ /* 0x000f28000c1e1500 */
[----:B----4-:R0:W-:Y:S04]  /*25be0*/  STL [R1+0xfc], R3 ;  /* 0x0000fc0301007387 */ /* 0x0101e80000100800 */
[----:B0-----:R-:W4:Y:S01]  /*25bf0*/  LDL.LU R3, [R1+0x29e8] ;  /* 0x0029e80001037983 */ /* 0x001f220000300800 */
[----:B------:R-:W3:Y:S02]  /*25c00*/  LDL R4, [R1+0x15bc] ;  /* 0x0015bc0001047983 */ /* 0x000ee40000100800 */
[----:B------:R-:W3:Y:S01]  /*25c10*/  LDL R5, [R1+0x15c0] ;  /* 0x0015c00001057983 */ /* 0x000ee20000100800 */
[----:B--2---:R-:W-:-:S02]  /*25c20*/  PRMT R28, RZ, 0x7610, R28 ;  /* 0x00007610ff1c7816 */ /* 0x004fc4000000001c */
[----:B---3--:R-:W-:-:S04]  /*25c30*/  @!P2 LOP3.LUT R5, R5, R4, RZ, 0x3c, !PT ;  /* 0x000000040505a212 */ /* 0x008fc800078e3cff */
[----:B------:R-:W-:-:S04]  /*25c40*/  @!P2 LOP3.LUT R4, R5, R4, RZ, 0x3c, !PT ;  /* 0x000000040504a212 */ /* 0x000fc800078e3cff */
[----:B------:R-:W-:-:S05]  /*25c50*/  @!P2 LOP3.LUT R5, R5, R4, RZ, 0x3c, !PT ;  /* 0x000000040505a212 */ /* 0x000fca00078e3cff */
[----:B------:R-:W2:Y:S04]  /*25c60*/  @!P2 LDG.E.U16 R28, [R4.64] ;  /* 0x00000006041ca981 */ /* 0x000ea8000c1e1500 */
[----:B--2---:R0:W-:Y:S04]  /*25c70*/  STL [R1+0xf8], R28 ;  /* 0x0000f81c01007387 */ /* 0x0041e80000100800 */
[----:B0-----:R-:W2:Y:S01]  /*25c80*/  LDL.LU R28, [R1+0x29e4] ;  /* 0x0029e400011c7983 */ /* 0x001ea20000300800 */
[----:B------:R-:W3:Y:S02]  /*25c90*/  LDL R4, [R1+0x159c] ;  /* 0x00159c0001047983 */ /* 0x000ee40000100800 */
[----:B------:R-:W3:Y:S01]  /*25ca0*/  LDL R5, [R1+0x15a0] ;  /* 0x0015a00001057983 */ /* 0x000ee20000100800 */
[----:B----4-:R-:W-:-:S02]  /*25cb0*/  PRMT R3, RZ, 0x7610, R3 ;  /* 0x00007610ff037816 */ /* 0x010fc40000000003 */
[----:B---3--:R-:W-:-:S04]  /*25cc0*/  @!P2 LOP3.LUT R5, R5, R4, RZ, 0x3c, !PT ;  /* 0x000000040505a212 */ /* 0x008fc800078e3cff */
[----:B------:R-:W-:-:S04]  /*25cd0*/  @!P2 LOP3.LUT R4, R5, R4, RZ, 0x3c, !PT ;  /* 0x000000040504a212 */ /* 0x000fc800078e3cff */
[----:B------:R-:W-:-:S05]  /*25ce0*/  @!P2 LOP3.LUT R5, R5, R4, RZ, 0x3c, !PT ;  /* 0x000000040505a212 */ /* 0x000fca00078e3cff */
[----:B------:R-:W3:Y:S04]  /*25cf0*/  @!P2 LDG.E.U16 R3, [R4.64] ;  /* 0x000000060403a981 */ /* 0x000ee8000c1e1500 */
[----:B---3--:R0:W-:Y:S04]  /*25d00*/  STL [R1+0xf4], R3 ;  /* 0x0000f40301007387 */ /* 0x0081e80000100800 */
[----:B0-----:R-:W3:Y:S01]  /*25d10*/  LDL.LU R3, [R1+0x29e0] ;  /* 0x0029e00001037983 */ /* 0x001ee20000300800 */
[----:B------:R-:W4:Y:S02]  /*25d20*/  LDL R4, [R1+0x157c] ;  /* 0x00157c0001047983 */ /* 0x000f240000100800 */
[----:B------:R-:W4:Y:S01]  /*25d30*/  LDL R5, [R1+0x1580] ;  /* 0x0015800001057983 */ /* 0x000f220000100800 */
[----:B--2---:R-:W-:-:S02]  /*25d40*/  PRMT R28, RZ, 0x7610, R28 ;  /* 0x00007610ff1c7816 */ /* 0x004fc4000000001c */
[----:B----4-:R-:W-:-:S04]  /*25d50*/  @!P2 LOP3.LUT R5, R5, R4, RZ, 0x3c, !PT ;  /* 0x000000040505a212 */ /* 0x010fc800078e3cff */
[----:B------:R-:W-:-:S04]  /*25d60*/  @!P2 LOP3.LUT R4, R5, R4, RZ, 0x3c, !PT ;  /* 0x000000040504a212 */ /* 0x000fc800078e3cff */
[----:B------:R-:W-:-:S05]  /*25d70*/  @!P2 LOP3.LUT R5, R5, R4, RZ, 0x3c, !PT ;  /* 0x000000040505a212 */ /* 0x000fca00078e3cff */
[----:B------:R-:W2:Y:S04]  /*25d80*/  @!P2 LDG.E.U16 R28, [R4.64] ;  /* 0x00000006041ca981 */ /* 0x000ea8000c1e1500 */
[----:B--2---:R0:W-:Y:S04]  /*25d90*/  STL [R1+0xf0], R28 ;  /* 0x0000f01c01007387 */ /* 0x0041e80000100800 */
[----:B0-----:R-:W2:Y:S01]  /*25da0*/  LDL.LU R28, [R1+0x29dc] ;  /* 0x0029dc00011c7983 */ /* 0x001ea20000300800 */
[----:B------:R-:W4:Y:S02]  /*25db0*/  LDL R4, [R1+0x155c] ;  /* 0x00155c0001047983 */ /* 0x000f240000100800 */
[----:B------:R-:W4:Y:S01]  /*25dc0*/  LDL R5, [R1+0x1560] ;  /* 0x0015600001057983 */ /* 0x000f220000100800 */
[----:B---3--:R-:W-:-:S02]  /*25dd0*/  PRMT R3, RZ, 0x7610, R3 ;  /* 0x00007610ff037816 */ /* 0x008fc40000000003 */
[----:B----4-:R-:W-:-:S04]  /*25de0*/  @!P2 LOP3.LUT R5, R5, R4, RZ, 0x3c, !PT ;  /* 0x000000040505a212 */ /* 0x010fc800078e3cff */
        /* <DEDUP_REMOVED lines=231> */
[----:B------:R-:W4:Y:S02]  /*26c60*/  LDL R5, [R1+0x1220] ;  /* 0x0012200001057983 */ /* 0x000f240000100800 */
[----:B----4-:R-:W-:-:S02]  /*26c70*/  @!P2 LOP3.LUT R5, R5, R4, RZ, 0x3c, !PT ;  /* 0x000000040505a212 */ /* 0x010fc400078e3cff */
[----:B--2---:R-:W-:Y:S02]  /*26c80*/  PRMT R28, RZ, 0x7610, R28 ;  /* 0x00007610ff1c7816 */ /* 0x004fe4000000001c */
        /* <DEDUP_REMOVED lines=164> */
[----:B------:R0:W3:Y:S04]  /*276d0*/  @!P2 LDG.E.U16 R3, [R4.64] ;  /* 0x000000060403a981 */ /* 0x0000e8000c1e1500 */
[----:B0-----:R-:W4:Y:S04]  /*276e0*/  LDL R4, [R1+0x1084] ;  /* 0x0010840001047983 */ /* 0x001f280000100800 */
[----:B------:R-:W4:Y:S01]  /*276f0*/  LDL R5, [R1+0x1088] ;  /* 0x0010880001057983 */ /* 0x000f220000100800 */
[----:B--2---:R-:W-:Y:S02]  /*27700*/  PRMT R28, RZ, 0x7610, R28 ;  /* 0x00007610ff1c7816 */ /* 0x004fe4000000001c */
[----:B----4-:R-:W-:-:S04]  /*27710*/  @!P2 LOP3.LUT R5, R5, R4, RZ, 0x3c, !PT ;  /* 0x000000040505a212 */ /* 0x010fc800078e3cff */
[----:B------:R-:W-:-:S04]  /*27720*/  @!P2 LOP3.LUT R4, R5, R4, RZ, 0x3c, !PT ;  /* 0x000000040504a212 */ /* 0x000fc800078e3cff */
[----:B------:R-:W-:-:S05]  /*27730*/  @!P2 LOP3.LUT R5, R5, R4, RZ, 0x3c, !PT ;  /* 0x000000040505a212 */ /* 0x000fca00078e3cff */
[----:B------:R-:W2:Y:S04]  /*27740*/  @!P2 LDG.E.U16 R28, [R4.64] ;  /* 0x00000006041ca981 */ /* 0x000ea8000c1e1500 */
[----:B---3--:R-:W-:Y:S04]  /*27750*/  STL [R1+0x28c4], R3 ;  /* 0x0028c40301007387 */ /* 0x008fe80000100800 */
[----:B--2---:R0:W-:Y:S04]  /*27760*/  STL [R1+0x38], R28 ;  /* 0x0000381c01007387 */ /* 0x0041e80000100800 */
[----:B0-----:R-:W2:Y:S01]  /*27770*/  LDL.LU R28, [R1+0x2928] ;  /* 0x00292800011c7983 */ /* 0x001ea20000300800 */
[----:B------:R-:W3:Y:S02]  /*27780*/  LDL R4, [R1+0x107c] ;  /* 0x00107c0001047983 */ /* 0x000ee40000100800 */
[----:B------:R-:W3:Y:S02]  /*27790*/  LDL R5, [R1+0x1080] ;  /* 0x0010800001057983 */ /* 0x000ee40000100800 */
[----:B---3--:R-:W-:-:S02]  /*277a0*/  @!P2 LOP3.LUT R5, R5, R4, RZ, 0x3c, !PT ;  /* 0x000000040505a212 */ /* 0x008fc400078e3cff */
[----:B--2---:R-:W-:Y:S02]  /*277b0*/  PRMT R28, RZ, 0x7610, R28 ;  /* 0x00007610ff1c7816 */ /* 0x004fe4000000001c */
[----:B------:R-:W-:-:S04]  /*277c0*/  @!P2 LOP3.LUT R4, R5, R4, RZ, 0x3c, !PT ;  /* 0x000000040504a212 */ /* 0x000fc800078e3cff */
[----:B------:R-:W-:-:S05]  /*277d0*/  @!P2 LOP3.LUT R5, R5, R4, RZ, 0x3c, !PT ;  /* 0x000000040505a212 */ /* 0x000fca00078e3cff */
[----:B------:R-:W2:Y:S04]  /*277e0*/  @!P2 LDG.E.U16 R28, [R4.64] ;  /* 0x00000006041ca981 */ /* 0x000ea8000c1e1500 */
        /* <DEDUP_REMOVED lines=113> */
[----:B------:R-:W-:Y:S01]  /*27f00*/  @!P2 LOP3.LUT R5, R5, R4, RZ, 0x3c, !PT ;  /* 0x000000040505a212 */ /* 0x000fe200078e3cff */
[----:B--2---:R0:W-:Y:S04]  /*27f10*/  STL [R1+0x28c8], R28 ;  /* 0x0028c81c01007387 */ /* 0x0041e80000100800 */
[----:B------:R1:W2:Y:S01]  /*27f20*/  @!P2 LDG.E.U16 R3, [R4.64] ;  /* 0x000000060403a981 */ /* 0x0002a2000c1e1500 */
[----:B------:R-:W-:Y:S02]  /*27f30*/  PRMT R29, RZ, 0x7610, R29 ;  /* 0x00007610ff1d7816 */ /* 0x000fe4000000001d */
[----:B------:R-:W-:Y:S01]  /*27f40*/  PRMT R27, RZ, 0x7610, R27 ;  /* 0x00007610ff1b7816 */ /* 0x000fe2000000001b */
[----:B0-----:R-:W3:Y:S04]  /*27f50*/  LDL R28, [R1+0xf48] ;  /* 0x000f4800011c7983 */ /* 0x001ee80000100800 */
[----:B-1----:R-:W4:Y:S04]  /*27f60*/  LDL R4, [R1+0xf9c] ;  /* 0x000f9c0001047983 */ /* 0x002f280000100800 */
[----:B------:R-:W4:Y:S02]  /*27f70*/  LDL R5, [R1+0xfa0] ;  /* 0x000fa00001057983 */ /* 0x000f240000100800 */
[----:B----4-:R-:W-:-:S04]  /*27f80*/  @!P2 LOP3.LUT R5, R5, R4, RZ, 0x3c, !PT ;  /* 0x000000040505a212 */ /* 0x010fc800078e3cff */
[----:B------:R-:W-:-:S04]  /*27f90*/  @!P2 LOP3.LUT R4, R5, R4, RZ, 0x3c, !PT ;  /* 0x000000040504a212 */ /* 0x000fc800078e3cff */
[----:B------:R-:W-:-:S05]  /*27fa0*/  @!P2 LOP3.LUT R5, R5, R4, RZ, 0x3c, !PT ;  /* 0x000000040505a212 */ /* 0x000fca00078e3cff */
[----:B------:R0:W4:Y:S04]  /*27fb0*/  @!P2 LDG.E.U16 R29, [R4.64] ;  /* 0x00000006041da981 */ /* 0x000128000c1e1500 */
[----:B0-----:R-:W2:Y:S04]  /*27fc0*/  LDL R4, [R1+0xf84] ;  /* 0x000f840001047983 */ /* 0x001ea80000100800 */
[----:B------:R-:W2:Y:S04]  /*27fd0*/  LDL R5, [R1+0xf88] ;  /* 0x000f880001057983 */ /* 0x000ea80000100800 */
[----:B----4-:R0:W-:Y:S04]  /*27fe0*/  STL [R1+0x28cc], R29 ;  /* 0x0028cc1d01007387 */ /* 0x0101e80000100800 */
[----:B0-----:R-:W4:Y:S01]  /*27ff0*/  LDL R29, [R1+0xf68] ;  /* 0x000f6800011d7983 */ /* 0x001f220000100800 */
[----:B--2---:R-:W-:-:S04]  /*28000*/  @!P2 LOP3.LUT R5, R5, R4, RZ, 0x3c, !PT ;  /* 0x000000040505a212 */ /* 0x004fc800078e3cff */
[----:B------:R-:W-:-:S04]  /*28010*/  @!P2 LOP3.LUT R4, R5, R4, RZ, 0x3c, !PT ;  /* 0x000000040504a212 */ /* 0x000fc800078e3cff */
[----:B------:R-:W-:-:S05]  /*28020*/  @!P2 LOP3.LUT R5, R5, R4, RZ, 0x3c, !PT ;  /* 0x000000040505a212 */ /* 0x000fca00078e3cff */
[----:B------:R0:W2:Y:S04]  /*28030*/  @!P2 LDG.E.U16 R27, [R4.64] ;  /* 0x00000006041ba981 */ /* 0x0000a8000c1e1500 */
[----:B0-----:R-:W2:Y:S01]  /*28040*/  LDL R5, [R1+0xf64] ;  /* 0x000f640001057983 */ /* 0x001ea20000100800 */
[----:B------:R-:W-:Y:S01]  /*28050*/  PRMT R26, RZ, 0x7610, R26 ;  /* 0x00007610ff1a7816 */ /* 0x000fe2000000001a */
[----:B----4-:R-:W-:Y:S01]  /*28060*/  @!P2 IMAD.MOV.U32 R4, RZ, RZ, R29 ;  /* 0x000000ffff04a224 */ /* 0x010fe200078e001d */
[----:B------:R-:W-:Y:S02]  /*28070*/  PRMT R25, RZ, 0x7610, R25 ;  /* 0x00007610ff197816 */ /* 0x000fe40000000019 */
[----:B------:R-:W-:Y:S02]  /*28080*/  PRMT R24, RZ, 0x7610, R24 ;  /* 0x00007610ff187816 */ /* 0x000fe40000000018 */
[----:B------:R-:W-:-:S02]  /*28090*/  PRMT R23, RZ, 0x7610, R23 ;  /* 0x00007610ff177816 */ /* 0x000fc40000000017 */
[----:B------:R-:W-:Y:S01]  /*280a0*/  PRMT R22, RZ, 0x7610, R22 ;  /* 0x00007610ff167816 */ /* 0x000fe20000000016 */
[----:B------:R-:W4:Y:S04]  /*280b0*/  LDL R29, [R1+0xec8] ;  /* 0x000ec800011d7983 */ /* 0x000f280000100800 */
[----:B--2---:R0:W2:Y:S04]  /*280c0*/  @!P2 LDG.E.U16 R26, [R4.64] ;  /* 0x00000006041aa981 */ /* 0x0040a8000c1e1500 */
[----:B0-----:R-:W2:Y:S01]  /*280d0*/  LDL R5, [R1+0xf44] ;  /* 0x000f440001057983 */ /* 0x001ea20000100800 */
[----:B---3--:R-:W-:-:S02]  /*280e0*/  @!P2 IMAD.MOV.U32 R4, RZ, RZ, R28 ;  /* 0x000000ffff04a224 */ /* 0x008fc400078e001c */
[----:B------:R-:W3:Y:S03]  /*280f0*/  LDL R28, [R1+0xea8] ;  /* 0x000ea800011c7983 */ /* 0x000ee60000100800 */
[----:B--2---:R0:W2:Y:S04]  /*28100*/  @!P2 LDG.E.U16 R25, [R4.64] ;  /* 0x000000060419a981 */ /* 0x0040a8000c1e1500 */
[----:B0-----:R-:W2:Y:S04]  /*28110*/  LDL R4, [R1+0xf24] ;  /* 0x000f240001047983 */ /* 0x001ea80000100800 */
[----:B------:R-:W2:Y:S02]  /*28120*/  LDL R5, [R1+0xf28] ;  /* 0x000f280001057983 */ /* 0x000ea40000100800 */
[----:B--2---:R-:W-:-:S04]  /*28130*/  @!P2 LOP3.LUT R5, R5, R4, RZ, 0x3c, !PT ;  /* 0x000000040505a212 */ /* 0x004fc800078e3cff */
[----:B------:R-:W-:-:S04]  /*28140*/  @!P2 LOP3.LUT R4, R5, R4, RZ, 0x3c, !PT ;  /* 0x000000040504a212 */ /* 0x000fc800078e3cff */
[----:B------:R-:W-:-:S05]  /*28150*/  @!P2 LOP3.LUT R5, R5, R4, RZ, 0x3c, !PT ;  /* 0x000000040505a212 */ /* 0x000fca00078e3cff */
[----:B------:R0:W2:Y:S04]  /*28160*/  @!P2 LDG.E.U16 R24, [R4.64] ;  /* 0x000000060418a981 */ /* 0x0000a8000c1e1500 */
        /* <DEDUP_REMOVED lines=12> */
[----:B0-----:R-:W3:Y:S04]  /*28230*/  LDL R5, [R1+0xec4] ;  /* 0x000ec40001057983 */ /* 0x001ee80000100800 */
[----:B--2---:R0:W-:Y:S04]  /*28240*/  STL [R1+0x28f4], R22 ;  /* 0x0028f41601007387 */ /* 0x0041e80000100800 */
[----:B0-----:R-:W2:Y:S01]  /*28250*/  LDL R22, [R1+0xea4] ;  /* 0x000ea40001167983 */ /* 0x001ea20000100800 */
[----:B------:R-:W-:Y:S01]  /*28260*/  PRMT R21, RZ, 0x7610, R21 ;  /* 0x00007610ff157816 */ /* 0x000fe20000000015 */
[----:B----4-:R-:W-:Y:S01]  /*28270*/  @!P2 IMAD.MOV.U32 R4, RZ, RZ, R29 ;  /* 0x000000ffff04a224 */ /* 0x010fe200078e001d */
[----:B------:R-:W-:-:S02]  /*28280*/  PRMT R20, RZ, 0x7610, R20 ;  /* 0x00007610ff147816 */ /* 0x000fc40000000014 */
[----:B------:R-:W-:Y:S02]  /*28290*/  PRMT R19, RZ, 0x7610, R19 ;  /* 0x00007610ff137816 */ /* 0x000fe40000000013 */
[----:B------:R-:W-:Y:S02]  /*282a0*/  PRMT R18, RZ, 0x7610, R18 ;  /* 0x00007610ff127816 */ /* 0x000fe40000000012 */
[----:B------:R-:W-:Y:S01]  /*282b0*/  PRMT R17, RZ, 0x7610, R17 ;  /* 0x00007610ff117816 */ /* 0x000fe20000000011 */
[----:B---3--:R0:W3:Y:S04]  /*282c0*/  @!P2 LDG.E.U16 R21, [R4.64] ;  /* 0x000000060415a981 */ /* 0x0080e8000c1e1500 */
[----:B------:R-:W4:Y:S01]  /*282d0*/  LDL R29, [R1+0xf80] ;  /* 0x000f8000011d7983 */ /* 0x000f220000100800 */
[----:B0-----:R-:W-:-:S03]  /*282e0*/  @!P2 IMAD.MOV.U32 R4, RZ, RZ, R28 ;  /* 0x000000ffff04a224 */ /* 0x001fc600078e001c */
[----:B------:R-:W3:Y:S01]  /*282f0*/  LDL R28, [R1+0xf5c] ;  /* 0x000f5c00011c7983 */ /* 0x000ee20000100800 */
[----:B--2---:R-:W-:-:S03]  /*28300*/  @!P2 IMAD.MOV.U32 R5, RZ, RZ, R22 ;  /* 0x000000ffff05a224 */ /* 0x004fc600078e0016 */
[----:B------:R-:W2:Y:S04]  /*28310*/  LDL R22, [R1+0xf60] ;  /* 0x000f600001167983 */ /* 0x000ea80000100800 */
        /* <DEDUP_REMOVED lines=13> */
[----:B0-----:R-:W2:Y:S01]  /*283f0*/  LDL R5, [R1+0xe48] ;  /* 0x000e480001057983 */ /* 0x001ea20000100800 */
[----:B------:R0:W-:Y:S02]  /*28400*/  STL [R1+0x1650], R2 ;  /* 0x0016500201007387 */ /* 0x0001e40000100800 */
[----:B--2---:R-:W-:Y:S02]  /*28410*/  @!P2 IMAD.MOV.U32 R4, RZ, RZ, R5 ;  /* 0x000000ffff04a224 */ /* 0x004fe400078e0005 */
[----:B------:R-:W-:Y:S02]  /*28420*/  @!P2 IMAD.MOV.U32 R5, RZ, RZ, R2 ;  /* 0x000000ffff05a224 */ /* 0x000fe400078e0002 */
[----:B0-----:R-:W2:Y:S04]  /*28430*/  LDL.LU R2, [R1+0xe7c] ;  /* 0x000e7c0001027983 */ /* 0x001ea80000300800 */
[----:B------:R0:W2:Y:S04]  /*28440*/  @!P2 LDG.E.U16 R17, [R4.64] ;  /* 0x000000060411a981 */ /* 0x0000a8000c1e1500 */
[----:B0-----:R-:W2:Y:S01]  /*28450*/  LDL R5, [R1+0xf7c] ;  /* 0x000f7c0001057983 */ /* 0x001ea20000100800 */
[----:B------:R-:W-:Y:S01]  /*28460*/  PRMT R16, RZ, 0x7610, R16 ;  /* 0x00007610ff107816 */ /* 0x000fe20000000010 */
[----:B----4-:R-:W-:Y:S01]  /*28470*/  @!P2 IMAD.MOV.U32 R4, RZ, RZ, R29 ;  /* 0x000000ffff04a224 */ /* 0x010fe200078e001d */
[----:B------:R-:W-:-:S04]  /*28480*/  PRMT R15, RZ, 0x7610, R15 ;  /* 0x00007610ff0f7816 */ /* 0x000fc8000000000f */
[----:B--2---:R0:W2:Y:S02]  /*28490*/  @!P2 LDG.E.U16 R16, [R4.64] ;  /* 0x000000060410a981 */ /* 0x0040a4000c1e1500 */
[----:B0-----:R-:W-:Y:S02]  /*284a0*/  @!P2 IMAD.MOV.U32 R4, RZ, RZ, R22 ;  /* 0x000000ffff04a224 */ /* 0x001fe400078e0016 */
[----:B---3--:R-:W-:-:S05]  /*284b0*/  @!P2 IMAD.MOV.U32 R5, RZ, RZ, R28 ;  /* 0x000000ffff05a224 */ /* 0x008fca00078e001c */
[----:B------:R0:W3:Y:S04]  /*284c0*/  @!P2 LDG.E.U16 R15, [R4.64] ;  /* 0x00000006040fa981 */ /* 0x0000e8000c1e1500 */
[----:B--2---:R1:W-:Y:S01]  /*284d0*/  STL [R1+0x28d0], R16 ;  /* 0x0028d01001007387 */ /* 0x0043e20000100800 */
[----:B0-----:R-:W2:Y:S02]  /*284e0*/  LDL R4, [R1+0xf3c] ;  /* 0x000f3c0001047983 */ /* 0x001ea40000100800 */
[----:B------:R-:W2:Y:S01]  /*284f0*/  LDL R5, [R1+0xf40] ;  /* 0x000f400001057983 */ /* 0x000ea20000100800 */
[----:B------:R-:W-:Y:S01]  /*28500*/  PRMT R14, RZ, 0x7610, R14 ;  /* 0x00007610ff0e7816 */ /* 0x000fe2000000000e */
[----:B------:R-:W4:Y:S04]  /*28510*/  LDL R29, [R1+0xedc] ;  /* 0x000edc00011d7983 */ /* 0x000f280000100800 */
[----:B------:R-:W3:Y:S04]  /*28520*/  LDL R28, [R1+0xee0] ;  /* 0x000ee000011c7983 */ /* 0x000ee80000100800 */
[----:B------:R-:W3:Y:S04]  /*28530*/  LDL R22, [R1+0xebc] ;  /* 0x000ebc0001167983 */ /* 0x000ee80000100800 */
[----:B-1----:R-:W3:Y:S01]  /*28540*/  LDL R16, [R1+0xec0] ;  /* 0x000ec00001107983 */ /* 0x002ee20000100800 */
[----:B--2---:R-:W-:-:S04]  /*28550*/  @!P2 LOP3.LUT R5, R5, R4, RZ, 0x3c, !PT ;  /* 0x000000040505a212 */ /* 0x004fc800078e3cff */
[----:B------:R-:W-:-:S04]  /*28560*/  @!P2 LOP3.LUT R4, R5, R4, RZ, 0x3c, !PT ;  /* 0x000000040504a212 */ /* 0x000fc800078e3cff */
[----:B------:R-:W-:-:S05]  /*28570*/  @!P2 LOP3.LUT R5, R5, R4, RZ, 0x3c, !PT ;  /* 0x000000040505a212 */ /* 0x000fca00078e3cff */
[----:B------:R0:W2:Y:S04]  /*28580*/  @!P2 LDG.E.U16 R14, [R4.64] ;  /* 0x00000006040ea981 */ /* 0x0000a8000c1e1500 */
[----:B---3--:R1:W-:Y:S04]  /*28590*/  STL [R1+0x28d4], R15 ;  /* 0x0028d40f01007387 */ /* 0x0083e80000100800 */
[----:B0-----:R-:W3:Y:S04]  /*285a0*/  LDL R4, [R1+0xf1c] ;  /* 0x000f1c0001047983 */ /* 0x001ee80000100800 */
[----:B------:R-:W3:Y:S04]  /*285b0*/  LDL R5, [R1+0xf20] ;  /* 0x000f200001057983 */ /* 0x000ee80000100800 */
[----:B-1----:R-:W4:Y:S04]  /*285c0*/  LDL R15, [R1+0xf00] ;  /* 0x000f0000010f7983 */ /* 0x002f280000100800 */
[----:B--2---:R0:W-:Y:S04]  /*285d0*/  STL [R1+0x28d8], R14 ;  /* 0x0028d80e01007387 */ /* 0x0041e80000100800 */
[----:B0-----:R-:W2:Y:S01]  /*285e0*/  LDL R14, [R1+0xefc] ;  /* 0x000efc00010e7983 */ /* 0x001ea20000100800 */
[----:B---3--:R-:W-:-:S02]  /*285f0*/  @!P2 LOP3.LUT R5, R5, R4, RZ, 0x3c, !PT ;  /* 0x000000040505a212 */ /* 0x008fc400078e3cff */
[----:B------:R-:W-:Y:S02]  /*28600*/  PRMT R13, RZ, 0x7610, R13 ;  /* 0x00007610ff0d7816 */ /* 0x000fe4000000000d */
[----:B------:R-:W-:-:S04]  /*28610*/  @!P2 LOP3.LUT R4, R5, R4, RZ, 0x3c, !PT ;  /* 0x000000040504a212 */ /* 0x000fc800078e3cff */
[----:B------:R-:W-:Y:S02]  /*28620*/  @!P2 LOP3.LUT R5, R5, R4, RZ, 0x3c, !PT ;  /* 0x000000040505a212 */ /* 0x000fe400078e3cff */
[----:B------:R-:W-:-:S03]  /*28630*/  PRMT R12, RZ, 0x7610, R12 ;  /* 0x00007610ff0c7816 */ /* 0x000fc6000000000c */
[----:B------:R4:W3:Y:S01]  /*28640*/  @!P2 LDG.E.U16 R13, [R4.64] ;  /* 0x00000006040da981 */ /* 0x0008e2000c1e1500 */
[----:B------:R-:W-:Y:S01]  /*28650*/  PRMT R11, RZ, 0x7610, R11 ;  /* 0x00007610ff0b7816 */ /* 0x000fe2000000000b */
[----:B----4-:R-:W-:Y:S02]  /*28660*/  @!P2 IMAD.MOV.U32 R4, RZ, RZ, R15 ;  /* 0x000000ffff04a224 */ /* 0x010fe400078e000f */
[----:B--2---:R-:W-:-:S05]  /*28670*/  @!P2 IMAD.MOV.U32 R5, RZ, RZ, R14 ;  /* 0x000000ffff05a224 */ /* 0x004fca00078e000e */
[----:B------:R0:W2:Y:S02]  /*28680*/  @!P2 LDG.E.U16 R12, [R4.64] ;  /* 0x00000006040ca981 */ /* 0x0000a4000c1e1500 */
[----:B0-----:R-:W-:Y:S02]  /*28690*/  @!P2 IMAD.MOV.U32 R4, RZ, RZ, R28 ;  /* 0x000000ffff04a224 */ /* 0x001fe400078e001c */
[----:B------:R-:W-:-:S05]  /*286a0*/  @!P2 IMAD.MOV.U32 R5, RZ, RZ, R29 ;  /* 0x000000ffff05a224 */ /* 0x000fca00078e001d */
[----:B------:R0:W4:Y:S04]  /*286b0*/  @!P2 LDG.E.U16 R11, [R4.64] ;  /* 0x00000006040ba981 */ /* 0x000128000c1e1500 */
[----:B---3--:R-:W-:Y:S01]  /*286c0*/  STL [R1+0x28dc], R13 ;  /* 0x0028dc0d01007387 */ /* 0x008fe20000100800 */
[----:B------:R-:W-:Y:S01]  /*286d0*/  PRMT R10, RZ, 0x7610, R10 ;  /* 0x00007610ff0a7816 */ /* 0x000fe2000000000a */
[----:B0-----:R-:W-:Y:S02]  /*286e0*/  @!P2 IMAD.MOV.U32 R5, RZ, RZ, R22 ;  /* 0x000000ffff05a224 */ /* 0x001fe400078e0016 */
[----:B------:R-:W-:-:S05]  /*286f0*/  @!P2 IMAD.MOV.U32 R4, RZ, RZ, R16 ;  /* 0x000000ffff04a224 */ /* 0x000fca00078e0010 */
[----:B------:R0:W3:Y:S04]  /*28700*/  @!P2 LDG.E.U16 R10, [R4.64] ;  /* 0x00000006040aa981 */ /* 0x0000e8000c1e1500 */
[----:B--2---:R-:W-:Y:S04]  /*28710*/  STL [R1+0x28e0], R12 ;  /* 0x0028e00c01007387 */ /* 0x004fe80000100800 */
[----:B----4-:R1:W-:Y:S01]  /*28720*/  STL [R1+0x28e4], R11 ;  /* 0x0028e40b01007387 */ /* 0x0103e20000100800 */
[----:B------:R-:W2:Y:S03]  /*28730*/  LDL R22, [R1+0xe80] ;  /* 0x000e800001167983 */ /* 0x000ea60000100800 */
[----:B-1----:R-:W4:Y:S01]  /*28740*/  LDL.LU R11, [R1+0x40] ;  /* 0x00004000010b7983 */ /* 0x002f220000300800 */
[----:B------:R-:W2:Y:S02]  /*28750*/  LDL.LU R12, [R1+0x38] ;  /* 0x00003800010c7983 */ /* 0x000ea40000300800 */
[----:B------:R-:W2:Y:S02]  /*28760*/  LDL.LU R13, [R1+0x30] ;  /* 0x00003000010d7983 */ /* 0x000ea40000300800 */
[----:B------:R-:W2:Y:S01]  /*28770*/  LDL.LU R14, [R1+0x28] ;  /* 0x00002800010e7983 */ /* 0x000ea20000300800 */
[----:B------:R-:W2:Y:S01]  /*28780*/  LDL.LU R15, [R1+0x20] ;  /* 0x00002000010f7983 */ /* 0x000ea20000300800 */
[----:B------:R-:W2:Y:S02]  /*28790*/  LDL.LU R16, [R1+0x18] ;  /* 0x0000180001107983 */ /* 0x000ea40000300800 */
[----:B------:R-:W2:Y:S02]  /*287a0*/  LDL.LU R29, [R1+0x10] ;  /* 0x00001000011d7983 */ /* 0x000ea40000300800 */
[----:B------:R-:W2:Y:S01]  /*287b0*/  LDL.LU R28, [R1+0x8] ;  /* 0x00000800011c7983 */ /* 0x000ea20000300800 */
[----:B0-----:R-:W2:Y:S04]  /*287c0*/  LDL R4, [R1+0xe9c] ;  /* 0x000e9c0001047983 */ /* 0x001ea80000100800 */
[----:B------:R-:W2:Y:S01]  /*287d0*/  LDL R5, [R1+0xea0] ;  /* 0x000ea00001057983 */ /* 0x000ea20000100800 */
[----:B------:R-:W-:-:S02]  /*287e0*/  PRMT R9, RZ, 0x7610, R9 ;  /* 0x00007610ff097816 */ /* 0x000fc40000000009 */
[----:B--2---:R-:W-:-:S04]  /*287f0*/  @!P2 LOP3.LUT R5, R5, R4, RZ, 0x3c, !PT ;  /* 0x000000040505a212 */ /* 0x004fc800078e3cff */
[----:B------:R-:W-:-:S04]  /*28800*/  @!P2 LOP3.LUT R4, R5, R4, RZ, 0x3c, !PT ;  /* 0x000000040504a212 */ /* 0x000fc800078e3cff */
[----:B------:R-:W-:-:S05]  /*28810*/  @!P2 LOP3.LUT R5, R5, R4, RZ, 0x3c, !PT ;  /* 0x000000040505a212 */ /* 0x000fca00078e3cff */
[----:B------:R0:W2:Y:S01]  /*28820*/  @!P2 LDG.E.U16 R9, [R4.64] ;  /* 0x000000060409a981 */ /* 0x0000a2000c1e1500 */
[----:B------:R-:W-:-:S03]  /*28830*/  PRMT R8, RZ, 0x7610, R8 ;  /* 0x00007610ff087816 */ /* 0x000fc60000000008 */
[----:B---3--:R1:W-:Y:S01]  /*28840*/  STL [R1+0x28e8], R10 ;  /* 0x0028e80a01007387 */ /* 0x0083e20000100800 */
[----:B0-----:R-:W-:Y:S02]  /*28850*/  @!P2 IMAD.MOV.U32 R4, RZ, RZ, R22 ;  /* 0x000000ffff04a224 */ /* 0x001fe400078e0016 */
[----:B------:R-:W-:Y:S01]  /*28860*/  @!P2 IMAD.MOV.U32 R5, RZ, RZ, R2 ;  /* 0x000000ffff05a224 */ /* 0x000fe200078e0002 */
[----:B-1----:R-:W3:Y:S04]  /*28870*/  LDL.LU R10, [R1+0x48] ;  /* 0x00004800010a7983 */ /* 0x002ee80000300800 */
[----:B------:R0:W3:Y:S04]  /*28880*/  @!P2 LDG.E.U16 R8, [R4.64] ;  /* 0x000000060408a981 */ /* 0x0000e8000c1e1500 */
[----:B--2---:R1:W-:Y:S04]  /*28890*/  STL [R1+0x28ec], R9 ;  /* 0x0028ec0901007387 */ /* 0x0043e80000100800 */
[----:B-1----:R-:W2:Y:S01]  /*288a0*/  LDL.LU R9, [R1+0x50] ;  /* 0x0000500001097983 */ /* 0x002ea20000300800 */
[----:B------:R1:W-:Y:S03]  /*288b0*/  STL [R1+0x1654], R2 ;  /* 0x0016540201007387 */ /* 0x0003e60000100800 */
[----:B-1----:R-:W2:Y:S01]  /*288c0*/  LDL.LU R2, [R1+0x58] ;  /* 0x0000580001027983 */ /* 0x002ea20000300800 */
[----:B0-----:R-:W2:Y:S02]  /*288d0*/  LDL R4, [R1+0xe5c] ;  /* 0x000e5c0001047983 */ /* 0x001ea40000100800 */
[----:B------:R-:W2:Y:S01]  /*288e0*/  LDL R5, [R1+0xe60] ;  /* 0x000e600001057983 */ /* 0x000ea20000100800 */
[----:B------:R-:W-:Y:S01]  /*288f0*/  PRMT R7, RZ, 0x7610, R7 ;  /* 0x00007610ff077816 */ /* 0x000fe20000000007 */
[----:B---3--:R0:W-:Y:S04]  /*28900*/  STL [R1+0x28f0], R8 ;  /* 0x0028f00801007387 */ /* 0x0081e80000100800 */
[----:B0-----:R-:W3:Y:S01]  /*28910*/  LDL.LU R8, [R1+0x60] ;  /* 0x0000600001087983 */ /* 0x001ee20000300800 */
[----:B--2---:R-:W-:-:S04]  /*28920*/  @!P2 LOP3.LUT R5, R5, R4, RZ, 0x3c, !PT ;  /* 0x000000040505a212 */ /* 0x004fc800078e3cff */
[----:B------:R-:W-:-:S04]  /*28930*/  @!P2 LOP3.LUT R4, R5, R4, RZ, 0x3c, !PT ;  /* 0x000000040504a212 */ /* 0x000fc800078e3cff */
[----:B------:R-:W-:-:S05]  /*28940*/  @!P2 LOP3.LUT R5, R5, R4, RZ, 0x3c, !PT ;  /* 0x000000040505a212 */ /* 0x000fca00078e3cff */
[----:B------:R0:W2:Y:S04]  /*28950*/  @!P2 LDG.E.U16 R7, [R4.64] ;  /* 0x000000060407a981 */ /* 0x0000a8000c1e1500 */
[----:B0-----:R-:W2:Y:S01]  /*28960*/  LDL R5, [R1+0xe40] ;  /* 0x000e400001057983 */ /* 0x001ea20000100800 */
[----:B------:R0:W-:Y:S03]  /*28970*/  STL [R1+0x1658], R0 ;  /* 0x0016580001007387 */ /* 0x0001e60000100800 */
[----:B------:R-:W1:Y:S01]  /*28980*/  S2R R22, SR_TID.X ;  /* 0x0000000000167919 */ /* 0x000e620000002100 */
[----:B------:R-:W-:Y:S01]  /*28990*/  PRMT R6, RZ, 0x7610, R6 ;  /* 0x00007610ff067816 */ /* 0x000fe20000000006 */
[----:B--2---:R-:W-:-:S02]  /*289a0*/  @!P2 IMAD.MOV.U32 R4, RZ, RZ, R5 ;  /* 0x000000ffff04a224 */ /* 0x004fc400078e0005 */
[----:B------:R-:W-:Y:S02]  /*289b0*/  @!P2 IMAD.MOV.U32 R5, RZ, RZ, R0 ;  /* 0x000000ffff05a224 */ /* 0x000fe400078e0000 */
[----:B0-----:R-:W2:Y:S01]  /*289c0*/  LDL.LU R0, [R1+0x68] ;  /* 0x0000680001007983 */ /* 0x001ea20000300800 */
[----:B-1----:R-:W-:-:S03]  /*289d0*/  LOP3.LUT R22, R22, 0x3f, RZ, 0xc0, !PT ;  /* 0x0000003f16167812 */ /* 0x002fc600078ec0ff */
[----:B------:R0:W4:Y:S02]  /*289e0*/  @!P2 LDG.E.U16 R6, [R4.64] ;  /* 0x000000060406a981 */ /* 0x000124000c1e1500 */
[----:B------:R-:W-:-:S05]  /*289f0*/  IMAD.SHL.U32 R22, R22, 0x2, RZ ;  /* 0x0000000216167824 */ /* 0x000fca00078e00ff */
[----:B------:R-:W-:Y:S01]  /*28a00*/  LOP3.LUT R22, R22, 0x20, RZ, 0x3c, !PT ;  /* 0x0000002016167812 */ /* 0x000fe200078e3cff */
[----:B0-----:R-:W4:Y:S04]  /*28a10*/  LDL.LU R4, [R1+0xf4] ;  /* 0x0000f40001047983 */ /* 0x001f280000300800 */
[----:B------:R-:W0:Y:S04]  /*28a20*/  S2R R5, SR_TID.X ;  /* 0x0000000000057919 */ /* 0x000e280000002100 */
[----:B--2---:R1:W-:Y:S01]  /*28a30*/  STS.U16 [R22+0x4f00], R0 ;  /* 0x004f000016007388 */ /* 0x0043e20000000400 */
[----:B---3--:R2:W-:Y:S02]  /*28a40*/  STS.U16 [R22+0x5100], R8 ;  /* 0x0051000816007388 */ /* 0x0085e40000000400 */
[----:B------:R3:W-:Y:S02]  /*28a50*/  STS.U16 [R22+0x5300], R2 ;  /* 0x0053000216007388 */ /* 0x0007e40000000400 */
[----:B------:R0:W-:Y:S01]  /*28a60*/  STS.U16 [R22+0x5500], R9 ;  /* 0x0055000916007388 */ /* 0x0001e20000000400 */
[----:B------:R0:W-:Y:S01]  /*28a70*/  STS.U16 [R22+0x5700], R10 ;  /* 0x0057000a16007388 */ /* 0x0001e20000000400 */
[----:B----4-:R3:W-:Y:S03]  /*28a80*/  STS.U16 [R22+0x5900], R11 ;  /* 0x0059000b16007388 */ /* 0x0107e60000000400 */
[----:B-1----:R-:W4:Y:S01]  /*28a90*/  LDL.LU R0, [R1+0xf0] ;  /* 0x0000f00001007983 */ /* 0x002f220000300800 */
[----:B--2---:R-:W2:Y:S02]  /*28aa0*/  LDL.LU R8, [R1+0xec] ;  /* 0x0000ec0001087983 */ /* 0x004ea40000300800 */
[----:B---3--:R-:W3:Y:S01]  /*28ab0*/  LDL.LU R2, [R1+0xe8] ;  /* 0x0000e80001027983 */ /* 0x008ee20000300800 */
[----:B0-----:R-:W2:Y:S04]  /*28ac0*/  LDL.LU R9, [R1+0xe4] ;  /* 0x0000e40001097983 */ /* 0x001ea80000300800 */
[----:B------:R-:W2:Y:S04]  /*28ad0*/  LDL.LU R10, [R1+0xe0] ;  /* 0x0000e000010a7983 */ /* 0x000ea80000300800 */
[----:B------:R0:W-:Y:S01]  /*28ae0*/  STS.U16 [R22+0x5b00], R12 ;  /* 0x005b000c16007388 */ /* 0x0001e20000000400 */
[----:B------:R-:W2:Y:S02]  /*28af0*/  LDL.LU R11, [R1+0xdc] ;  /* 0x0000dc00010b7983 */ /* 0x000ea40000300800 */
[----:B------:R1:W-:Y:S02]  /*28b00*/  STS.U16 [R22+0x5d00], R13 ;  /* 0x005d000d16007388 */ /* 0x0003e40000000400 */
[----:B------:R1:W-:Y:S01]  /*28b10*/  STS.U16 [R22+0x5f00], R14 ;  /* 0x005f000e16007388 */ /* 0x0003e20000000400 */
[----:B------:R1:W-:Y:S01]  /*28b20*/  STS.U16 [R22+0x6100], R15 ;  /* 0x0061000f16007388 */ /* 0x0003e20000000400 */
[----:B------:R1:W-:Y:S02]  /*28b30*/  STS.U16 [R22+0x6300], R16 ;  /* 0x0063001016007388 */ /* 0x0003e40000000400 */
[----:B------:R1:W-:Y:S01]  /*28b40*/  STS.U16 [R22+0x6500], R29 ;  /* 0x0065001d16007388 */ /* 0x0003e20000000400 */
[----:B0-----:R-:W2:Y:S01]  /*28b50*/  LDL.LU R12, [R1+0xd8] ;  /* 0x0000d800010c7983 */ /* 0x001ea20000300800 */
[----:B-1----:R-:W2:Y:S03]  /*28b60*/  LDL.LU R13, [R1+0xd4] ;  /* 0x0000d400010d7983 */ /* 0x002ea60000300800 */
[----:B------:R-:W2:Y:S04]  /*28b70*/  LDL.LU R14, [R1+0xd0] ;  /* 0x0000d000010e7983 */ /* 0x000ea80000300800 */
[----:B------:R-:W2:Y:S01]  /*28b80*/  LDL.LU R15, [R1+0xcc] ;  /* 0x0000cc00010f7983 */ /* 0x000ea20000300800 */
[----:B------:R-:W2:Y:S02]  /*28b90*/  LDL.LU R16, [R1+0xc8] ;  /* 0x0000c80001107983 */ /* 0x000ea40000300800 */
[----:B------:R0:W-:Y:S02]  /*28ba0*/  STS.U16 [R22+0x6700], R28 ;  /* 0x0067001c16007388 */ /* 0x0001e40000000400 */
[----:B------:R-:W2:Y:S01]  /*28bb0*/  LDL.LU R29, [R1+0xc4] ;  /* 0x0000c400011d7983 */ /* 0x000ea20000300800 */
[----:B------:R1:W-:Y:S01]  /*28bc0*/  STS.U16 [R22+0x6900], R3 ;  /* 0x0069000316007388 */ /* 0x0003e20000000400 */
[----:B------:R1:W-:Y:S02]  /*28bd0*/  STS.U16 [R22+0x6b00], R27 ;  /* 0x006b001b16007388 */ /* 0x0003e40000000400 */
[----:B------:R1:W-:Y:S02]  /*28be0*/  STS.U16 [R22+0x6d00], R26 ;  /* 0x006d001a16007388 */ /* 0x0003e40000000400 */
[----:B------:R1:W-:Y:S01]  /*28bf0*/  STS.U16 [R22+0x6f00], R25 ;  /* 0x006f001916007388 */ /* 0x0003e20000000400 */
[----:B------:R1:W-:Y:S04]  /*28c00*/  STS.U16 [R22+0x7100], R24 ;  /* 0x0071001816007388 */ /* 0x0003e80000000400 */
[----:B0-----:R-:W2:Y:S01]  /*28c10*/  LDL.LU R28, [R1+0xc0] ;  /* 0x0000c000011c7983 */ /* 0x001ea20000300800 */
[----:B-1----:R-:W2:Y:S03]  /*28c20*/  LDL.LU R3, [R1+0xbc] ;  /* 0x0000bc0001037983 */ /* 0x002ea60000300800 */
[----:B------:R-:W2:Y:S04]  /*28c30*/  LDL.LU R27, [R1+0xf8] ;  /* 0x0000f800011b7983 */ /* 0x000ea80000300800 */
[----:B------:R-:W2:Y:S01]  /*28c40*/  LDL.LU R26, [R1+0xfc] ;  /* 0x0000fc00011a7983 */ /* 0x000ea20000300800 */
[----:B------:R-:W2:Y:S02]  /*28c50*/  LDL.LU R25, [R1+0x100] ;  /* 0x0001000001197983 */ /* 0x000ea40000300800 */
[----:B------:R-:W2:Y:S02]  /*28c60*/  LDL.LU R24, [R1+0x104] ;  /* 0x0001040001187983 */ /* 0x000ea40000300800 */
[----:B------:R0:W-:Y:S02]  /*28c70*/  STS.U16 [R22+0x7300], R23 ;  /* 0x0073001716007388 */ /* 0x0001e40000000400 */
[----:B0-----:R-:W2:Y:S01]  /*28c80*/  LDL.LU R22, [R1+0x28f4] ;  /* 0x0028f40001167983 */ /* 0x001ea20000300800 */
[----:B------:R-:W-:-:S05]  /*28c90*/  LOP3.LUT R5, R5, 0x3f, RZ, 0xc0, !PT ;  /* 0x0000003f05057812 */ /* 0x000fca00078ec0ff */
[C---:B------:R-:W-:Y:S02]  /*28ca0*/  IMAD.SHL.U32 R23, R5.reuse, 0x2, RZ ;  /* 0x0000000205177824 */ /* 0x040fe400078e00ff */
[----:B------:R-:W-:-:S03]  /*28cb0*/  IMAD.SHL.U32 R5, R5, 0x2, RZ ;  /* 0x0000000205057824 */ /* 0x000fc600078e00ff */
[----:B------:R-:W-:Y:S02]  /*28cc0*/  LOP3.LUT R23, R23, 0x20, RZ, 0x3c, !PT ;  /* 0x0000002017177812 */ /* 0x000fe400078e3cff */
[----:B------:R-:W-:-:S03]  /*28cd0*/  LOP3.LUT R5, R5, 0x30, RZ, 0x3c, !PT ;  /* 0x0000003005057812 */ /* 0x000fc600078e3cff */
[----:B--2---:R-:W-:Y:S01]  /*28ce0*/  STS.U16 [R23+0x7500], R22 ;  /* 0x0075001617007388 */ /* 0x004fe20000000400 */
[----:B------:R-:W-:Y:S02]  /*28cf0*/  STS.U16 [R23+0x7700], R21 ;  /* 0x0077001517007388 */ /* 0x000fe40000000400 */
[----:B------:R-:W-:Y:S02]  /*28d00*/  STS.U16 [R23+0x7900], R20 ;  /* 0x0079001417007388 */ /* 0x000fe40000000400 */
[----:B------:R-:W-:Y:S01]  /*28d10*/  STS.U16 [R23+0x7b00], R19 ;  /* 0x007b001317007388 */ /* 0x000fe20000000400 */
[----:B------:R-:W-:Y:S01]  /*28d20*/  STS.U16 [R23+0x7d00], R18 ;  /* 0x007d001217007388 */ /* 0x000fe20000000400 */
[----:B------:R-:W-:Y:S02]  /*28d30*/  STS.U16 [R23+0x7f00], R17 ;  /* 0x007f001117007388 */ /* 0x000fe40000000400 */
[----:B------:R-:W-:Y:S02]  /*28d40*/  STS.U16 [R5+0x180], R24 ;  /* 0x0001801805007388 */ /* 0x000fe40000000400 */
[----:B------:R0:W-:Y:S01]  /*28d50*/  STS.U16 [R5+0x380], R25 ;  /* 0x0003801905007388 */ /* 0x0001e20000000400 */
[----:B------:R1:W-:Y:S01]  /*28d60*/  STS.U16 [R5+0x580], R26 ;  /* 0x0005801a05007388 */ /* 0x0003e20000000400 */
[----:B------:R-:W-:Y:S02]  /*28d70*/  STS.U16 [R5+0x780], R27 ;  /* 0x0007801b05007388 */ /* 0x000fe40000000400 */
[----:B------:R-:W-:Y:S02]  /*28d80*/  STS.U16 [R5+0x980], R4 ;  /* 0x0009800405007388 */ /* 0x000fe40000000400 */
[----:B----4-:R-:W-:Y:S01]  /*28d90*/  STS.U16 [R5+0xb80], R0 ;  /* 0x000b800005007388 */ /* 0x010fe20000000400 */
[----:B------:R-:W-:Y:S01]  /*28da0*/  STS.U16 [R5+0xd80], R8 ;  /* 0x000d800805007388 */ /* 0x000fe20000000400 */
[----:B---3--:R2:W-:Y:S03]  /*28db0*/  STS.U16 [R5+0xf80], R2 ;  /* 0x000f800205007388 */ /* 0x0085e60000000400 */
[----:B0-----:R-:W3:Y:S01]  /*28dc0*/  LDL.LU R25, [R1+0xb8] ;  /* 0x0000b80001197983 */ /* 0x001ee20000300800 */
[----:B-1----:R-:W4:Y:S02]  /*28dd0*/  LDL.LU R26, [R1+0xb4] ;  /* 0x0000b400011a7983 */ /* 0x002f240000300800 */
[----:B------:R0:W-:Y:S01]  /*28de0*/  STS.U16 [R5+0x1180], R9 ;  /* 0x0011800905007388 */ /* 0x0001e20000000400 */
[----:B--2---:R-:W2:Y:S01]  /*28df0*/  LDL.LU R2, [R1+0xb0] ;  /* 0x0000b00001027983 */ /* 0x004ea20000300800 */
[----:B------:R-:W2:Y:S02]  /*28e00*/  LDL.LU R0, [R1+0xac] ;  /* 0x0000ac0001007983 */ /* 0x000ea40000300800 */
[----:B------:R-:W2:Y:S02]  /*28e10*/  LDL.LU R27, [R1+0xa8] ;  /* 0x0000a800011b7983 */ /* 0x000ea40000300800 */
[----:B------:R-:W2:Y:S01]  /*28e20*/  LDL.LU R8, [R1+0xa4] ;  /* 0x0000a40001087983 */ /* 0x000ea20000300800 */
[----:B------:R1:W-:Y:S04]  /*28e30*/  STS.U16 [R5+0x1380], R10 ;  /* 0x0013800a05007388 */ /* 0x0003e80000000400 */
[----:B0-----:R-:W2:Y:S01]  /*28e40*/  LDL.LU R9, [R1+0xa0] ;  /* 0x0000a00001097983 */ /* 0x001ea20000300800 */
[----:B------:R0:W-:Y:S02]  /*28e50*/  STS.U16 [R5+0x1580], R11 ;  /* 0x0015800b05007388 */ /* 0x0001e40000000400 */
[----:B------:R0:W-:Y:S02]  /*28e60*/  STS.U16 [R5+0x1780], R12 ;  /* 0x0017800c05007388 */ /* 0x0001e40000000400 */
[----:B------:R0:W-:Y:S01]  /*28e70*/  STS.U16 [R5+0x1980], R13 ;  /* 0x0019800d05007388 */ /* 0x0001e20000000400 */
[----:B------:R0:W-:Y:S01]  /*28e80*/  STS.U16 [R5+0x1b80], R14 ;  /* 0x001b800e05007388 */ /* 0x0001e20000000400 */
[----:B------:R0:W-:Y:S03]  /*28e90*/  STS.U16 [R5+0x1d80], R15 ;  /* 0x001d800f05007388 */ /* 0x0001e60000000400 */
[----:B-1----:R-:W2:Y:S01]  /*28ea0*/  LDL.LU R10, [R1+0x9c] ;  /* 0x00009c00010a7983 */ /* 0x002ea20000300800 */
[----:B0-----:R-:W2:Y:S03]  /*28eb0*/  LDL.LU R11, [R1+0x98] ;  /* 0x00009800010b7983 */ /* 0x001ea60000300800 */
[----:B------:R-:W2:Y:S04]  /*28ec0*/  LDL.LU R12, [R1+0x94] ;  /* 0x00009400010c7983 */ /* 0x000ea80000300800 */
[----:B------:R-:W2:Y:S01]  /*28ed0*/  LDL.LU R13, [R1+0x90] ;  /* 0x00009000010d7983 */ /* 0x000ea20000300800 */
[----:B------:R-:W2:Y:S02]  /*28ee0*/  LDL.LU R14, [R1+0x8c] ;  /* 0x00008c00010e7983 */ /* 0x000ea40000300800 */
[----:B------:R0:W-:Y:S02]  /*28ef0*/  STS.U16 [R5+0x1f80], R16 ;  /* 0x001f801005007388 */ /* 0x0001e40000000400 */
[----:B------:R-:W2:Y:S01]  /*28f00*/  LDL.LU R15, [R1+0x88] ;  /* 0x00008800010f7983 */ /* 0x000ea20000300800 */
[----:B------:R1:W-:Y:S01]  /*28f10*/  STS.U16 [R5+0x2180], R29 ;  /* 0x0021801d05007388 */ /* 0x0003e20000000400 */
[----:B------:R1:W-:Y:S02]  /*28f20*/  STS.U16 [R5+0x2380], R28 ;  /* 0x0023801c05007388 */ /* 0x0003e40000000400 */
[----:B------:R1:W-:Y:S01]  /*28f30*/  STS.U16 [R5+0x2580], R3 ;  /* 0x0025800305007388 */ /* 0x0003e20000000400 */
[----:B0-----:R-:W2:Y:S01]  /*28f40*/  LDL.LU R16, [R1+0x84] ;  /* 0x0000840001107983 */ /* 0x001ea20000300800 */
[----:B-1----:R-:W2:Y:S02]  /*28f50*/  LDL.LU R29, [R1+0x80] ;  /* 0x00008000011d7983 */ /* 0x002ea40000300800 */
        /* <DEDUP_REMOVED lines=10> */
[----:B------:R-:W2:Y:S03]  /*29000*/  LDL.LU R24, [R1+0x34] ;  /* 0x0000340001187983 */ /* 0x000ea60000300800 */
[----:B---3--:R0:W-:Y:S01]  /*29010*/  STS.U16 [R5+0x2780], R25 ;  /* 0x0027801905007388 */ /* 0x0081e20000000400 */
[----:B----4-:R-:W-:Y:S03]  /*29020*/  STS.U16 [R5+0x2980], R26 ;  /* 0x0029801a05007388 */ /* 0x010fe60000000400 */
[----:B--2---:R1:W-:Y:S01]  /*29030*/  STS.U16 [R5+0x2b80], R2 ;  /* 0x002b800205007388 */ /* 0x0043e20000000400 */
[----:B------:R2:W-:Y:S03]  /*29040*/  STS.U16 [R5+0x2d80], R0 ;  /* 0x002d800005007388 */ /* 0x0005e60000000400 */
[----:B0-----:R-:W3:Y:S01]  /*29050*/  LDL.LU R25, [R1+0x2c] ;  /* 0x00002c0001197983 */ /* 0x001ee20000300800 */
[----:B------:R0:W-:Y:S02]  /*29060*/  STS.U16 [R5+0x2f80], R27 ;  /* 0x002f801b05007388 */ /* 0x0001e40000000400 */
[----:B------:R4:W-:Y:S01]  /*29070*/  STS.U16 [R5+0x3180], R8 ;  /* 0x0031800805007388 */ /* 0x0009e20000000400 */
[----:B-1----:R-:W3:Y:S01]  /*29080*/  LDL.LU R2, [R1+0x24] ;  /* 0x0000240001027983 */ /* 0x002ee20000300800 */
[----:B------:R-:W3:Y:S02]  /*29090*/  LDL.LU R26, [R1+0x1c] ;  /* 0x00001c00011a7983 */ /* 0x000ee40000300800 */
[----:B--2---:R-:W2:Y:S02]  /*290a0*/  LDL.LU R0, [R1+0x14] ;  /* 0x0000140001007983 */ /* 0x004ea40000300800 */
[----:B------:R1:W-:Y:S01]  /*290b0*/  STS.U16 [R5+0x3380], R9 ;  /* 0x0033800905007388 */ /* 0x0003e20000000400 */
[----:B0-----:R-:W2:Y:S01]  /*290c0*/  LDL.LU R27, [R1+0xc] ;  /* 0x00000c00011b7983 */ /* 0x001ea20000300800 */
[----:B----4-:R-:W2:Y:S03]  /*290d0*/  LDL.LU R8, [R1+0x28f0] ;  /* 0x0028f00001087983 */ /* 0x010ea60000300800 */
[----:B------:R0:W-:Y:S01]  /*290e0*/  STS.U16 [R5+0x3580], R10 ;  /* 0x0035800a05007388 */ /* 0x0001e20000000400 */
[----:B------:R0:W-:Y:S02]  /*290f0*/  STS.U16 [R5+0x3780], R11 ;  /* 0x0037800b05007388 */ /* 0x0001e40000000400 */
[----:B------:R0:W-:Y:S02]  /*29100*/  STS.U16 [R5+0x3980], R12 ;  /* 0x0039800c05007388 */ /* 0x0001e40000000400 */
[----:B------:R0:W-:Y:S01]  /*29110*/  STS.U16 [R5+0x3b80], R13 ;  /* 0x003b800d05007388 */ /* 0x0001e20000000400 */
[----:B-1----:R-:W2:Y:S04]  /*29120*/  LDL.LU R9, [R1+0x28ec] ;  /* 0x0028ec0001097983 */ /* 0x002ea80000300800 */
[----:B------:R1:W-:Y:S04]  /*29130*/  STS.U16 [R5+0x3d80], R14 ;  /* 0x003d800e05007388 */ /* 0x0003e80000000400 */
[----:B0-----:R-:W2:Y:S01]  /*29140*/  LDL.LU R10, [R1+0x28e8] ;  /* 0x0028e800010a7983 */ /* 0x001ea20000300800 */
[----:B------:R-:W2:Y:S02]  /*29150*/  LDL.LU R11, [R1+0x28e4] ;  /* 0x0028e400010b7983 */ /* 0x000ea40000300800 */
[----:B------:R0:W-:Y:S01]  /*29160*/  STS.U16 [R5+0x3f80], R15 ;  /* 0x003f800f05007388 */ /* 0x0001e20000000400 */
[----:B------:R-:W2:Y:S01]  /*29170*/  LDL.LU R12, [R1+0x28e0] ;  /* 0x0028e000010c7983 */ /* 0x000ea20000300800 */
[----:B------:R-:W2:Y:S03]  /*29180*/  LDL.LU R13, [R1+0x28dc] ;  /* 0x0028dc00010d7983 */ /* 0x000ea60000300800 */
[----:B------:R0:W-:Y:S04]  /*29190*/  STS.U16 [R5+0x4180], R16 ;  /* 0x0041801005007388 */ /* 0x0001e80000000400 */
[----:B-1----:R-:W2:Y:S01]  /*291a0*/  LDL.LU R14, [R1+0x28d8] ;  /* 0x0028d800010e7983 */ /* 0x002ea20000300800 */
[----:B------:R1:W-:Y:S02]  /*291b0*/  STS.U16 [R5+0x4380], R29 ;  /* 0x0043801d05007388 */ /* 0x0003e40000000400 */
[----:B------:R1:W-:Y:S01]  /*291c0*/  STS.U16 [R5+0x4580], R28 ;  /* 0x0045801c05007388 */ /* 0x0003e20000000400 */
[----:B0-----:R-:W2:Y:S01]  /*291d0*/  LDL.LU R15, [R1+0x28d4] ;  /* 0x0028d400010f7983 */ /* 0x001ea20000300800 */
[----:B------:R0:W-:Y:S03]  /*291e0*/  STS.U16 [R5+0x4780], R3 ;  /* 0x0047800305007388 */ /* 0x0001e60000000400 */
[----:B------:R-:W2:Y:S04]  /*291f0*/  LDL.LU R16, [R1+0x28d0] ;  /* 0x0028d00001107983 */ /* 0x000ea80000300800 */
[----:B-1----:R-:W2:Y:S01]  /*29200*/  LDL.LU R29, [R1+0x28cc] ;  /* 0x0028cc00011d7983 */ /* 0x002ea20000300800 */
[----:B------:R-:W2:Y:S03]  /*29210*/  LDL.LU R28, [R1+0x28c8] ;  /* 0x0028c800011c7983 */ /* 0x000ea60000300800 */
[----:B0-----:R-:W2:Y:S01]  /*29220*/  LDL.LU R3, [R1+0x28c4] ;  /* 0x0028c40001037983 */ /* 0x001ea20000300800 */
[----:B------:R-:W-:Y:S02]  /*29230*/  STS.U16 [R5+0x4980], R17 ;  /* 0x0049801105007388 */ /* 0x000fe40000000400 */
[----:B------:R-:W-:Y:S02]  /*29240*/  STS.U16 [R5+0x4b80], R18 ;  /* 0x004b801205007388 */ /* 0x000fe40000000400 */
[----:B------:R-:W-:Y:S01]  /*29250*/  STS.U16 [R5+0x4d80], R19 ;  /* 0x004d801305007388 */ /* 0x000fe20000000400 */
[----:B------:R-:W-:Y:S01]  /*29260*/  STS.U16 [R5+0x4f80], R20 ;  /* 0x004f801405007388 */ /* 0x000fe20000000400 */
[----:B------:R0:W-:Y:S02]  /*29270*/  STS.U16 [R5+0x5180], R4 ;  /* 0x0051800405007388 */ /* 0x0001e40000000400 */
[----:B------:R-:W-:Y:S02]  /*29280*/  STS.U16 [R5+0x5380], R21 ;  /* 0x0053801505007388 */ /* 0x000fe40000000400 */
[----:B------:R-:W-:Y:S01]  /*29290*/  STS.U16 [R5+0x5580], R22 ;  /* 0x0055801605007388 */ /* 0x000fe20000000400 */
[----:B------:R-:W-:Y:S04]  /*292a0*/  STS.U16 [R5+0x5780], R23 ;  /* 0x0057801705007388 */ /* 0x000fe80000000400 */
[----:B0-----:R-:W2:Y:S04]  /*292b0*/  LDL R4, [R1+0xd1c] ;  /* 0x000d1c0001047983 */ /* 0x001ea80000100800 */
[----:B--2---:R0:W-:Y:S01]  /*292c0*/  STS.U16 [R5+0x5980], R3 ;  /* 0x0059800305007388 */ /* 0x0041e20000000400 */
[----:B------:R-:W-:Y:S02]  /*292d0*/  STS.U16 [R5+0x5b80], R24 ;  /* 0x005b801805007388 */ /* 0x000fe40000000400 */
[----:B---3--:R-:W-:Y:S02]  /*292e0*/  STS.U16 [R5+0x5d80], R25 ;  /* 0x005d801905007388 */ /* 0x008fe40000000400 */
[----:B------:R1:W-:Y:S01]  /*292f0*/  STS.U16 [R5+0x5f80], R2 ;  /* 0x005f800205007388 */ /* 0x0003e20000000400 */
[----:B------:R-:W-:Y:S01]  /*29300*/  STS.U16 [R5+0x6180], R26 ;  /* 0x0061801a05007388 */ /* 0x000fe20000000400 */
[----:B------:R2:W-:Y:S02]  /*29310*/  STS.U16 [R5+0x6380], R0 ;  /* 0x0063800005007388 */ /* 0x0005e40000000400 */
[----:B------:R-:W-:Y:S02]  /*29320*/  STS.U16 [R5+0x6580], R27 ;  /* 0x0065801b05007388 */ /* 0x000fe40000000400 */
[----:B------:R3:W-:Y:S01]  /*29330*/  STS.U16 [R5+0x6780], R28 ;  /* 0x0067801c05007388 */ /* 0x0007e20000000400 */
[----:B0-----:R-:W4:Y:S04]  /*29340*/  LDL R3, [R1+0x1648] ;  /* 0x0016480001037983 */ /* 0x001f280000100800 */
[----:B-1----:R-:W4:Y:S04]  /*29350*/  LDL R2, [R1+0x1644] ;  /* 0x0016440001027983 */ /* 0x002f280000100800 */
[----:B--2---:R-:W2:Y:S01]  /*29360*/  LDL R0, [R1+0x1640] ;  /* 0x0016400001007983 */ /* 0x004ea20000100800 */
[----:B---3--:R-:W3:Y:S03]  /*29370*/  LDL.LU R28, [R1+0x28c0] ;  /* 0x0028c000011c7983 */ /* 0x008ee60000300800 */
        /* <DEDUP_REMOVED lines=12> */
[----:B------:R-:W-:Y:S06]  /*29440*/  BAR.SYNC.DEFER_BLOCKING 0x0 ;  /* 0x0000000000007b1d */ /* 0x000fec0000010000 */
[----:B------:R-:W-:Y:S04]  /*29450*/  LDSM.16.MT88.4 R8, [R4+0x8000] ;  /* 0x008000000408783b */ /* 0x000fe80000004200 */
[----:B----4-:R-:W0:Y:S04]  /*29460*/  LDSM.16.MT88.4 R16, [R3+0x8000] ;  /* 0x008000000310783b */ /* 0x010e280000004200 */
[----:B--2---:R-:W-:Y:S04]  /*29470*/  LDSM.16.MT88.4 R12, [R0+0x8000] ;  /* 0x00800000000c783b */ /* 0x004fe80000004200 */
[----:B---3--:R-:W1:Y:S04]  /*29480*/  LDSM.16.M88.4 R4, [R28] ;  /* 0x000000001c04783b */ /* 0x008e680000000200 */
[----:B------:R-:W-:Y:S04]  /*29490*/  LDSM.16.M88.4 R20, [R28+0x400] ;  /* 0x000400001c14783b */ /* 0x000fe80000000200 */
[----:B------:R-:W-:Y:S04]  /*294a0*/  LDSM.16.M88.4 R24, [R28+0x800] ;  /* 0x000800001c18783b */ /* 0x000fe80000000200 */
[----:B0-----:R-:W-:Y:S04]  /*294b0*/  STL.64 [R1+0x28b8], R18 ;  /* 0x0028b81201007387 */ /* 0x001fe80000100a00 */
[----:B-1----:R-:W-:Y:S01]  /*294c0*/  STL.64 [R1+0x1d0], R4 ;  /* 0x0001d00401007387 */ /* 0x002fe20000100a00 */
[----:B------:R-:W-:Y:S02]  /*294d0*/  STL.64 [R1+0x1d8], R6 ;  /* 0x0001d80601007387 */ /* 0x000fe40000100a00 */
[----:B------:R-:W0:Y:S04]  /*294e0*/  LDSM.16.MT88.4 R4, [R2+0x8000] ;  /* 0x008000000204783b */ /* 0x000e280000004200 */
[----:B------:R1:W-:Y:S01]  /*294f0*/  STL.64 [R1+0x28b0], R16 ;  /* 0x0028b01001007387 */ /* 0x0003e20000100a00 */
[----:B0-----:R-:W-:Y:S01]  /*29500*/  STL.64 [R1+0x28a8], R6 ;  /* 0x0028a80601007387 */ /* 0x001fe20000100a00 */
[----:B------:R0:W-:Y:S02]  /*29510*/  STL.64 [R1+0x28a0], R4 ;  /* 0x0028a00401007387 */ /* 0x0001e40000100a00 */
[----:B-1----:R-:W2:Y:S02]  /*29520*/  LDL.LU.64 R16, [R1+0x860] ;  /* 0x0008600001107983 */ /* 0x002ea40000300a00 */
[----:B------:R-:W2:Y:S01]  /*29530*/  LDL.LU.64 R18, [R1+0x868] ;  /* 0x0008680001127983 */ /* 0x000ea20000300a00 */
[----:B0-----:R-:W3:Y:S01]  /*29540*/  LDL.LU.64 R4, [R1+0x500] ;  /* 0x0005000001047983 */ /* 0x001ee20000300a00 */
[----:B------:R-:W3:Y:S02]  /*29550*/  LDL.LU.64 R6, [R1+0x508] ;  /* 0x0005080001067983 */ /* 0x000ee40000300a00 */
[----:B------:R-:W-:Y:S02]  /*29560*/  STL.64 [R1+0x2888], R14 ;  /* 0x0028880e01007387 */ /* 0x000fe40000100a00 */
[----:B------:R0:W-:Y:S02]  /*29570*/  STL.64 [R1+0x2880], R12 ;  /* 0x0028800c01007387 */ /* 0x0001e40000100a00 */
[----:B0-----:R-:W2:Y:S01]  /*29580*/  LDL.LU.64 R12, [R1+0x1d0] ;  /* 0x0001d000010c7983 */ /* 0x001ea20000300a00 */
[----:B------:R-:W-:Y:S02]  /*29590*/  STL.64 [R1+0x1c0], R20 ;  /* 0x0001c01401007387 */ /* 0x000fe40000100a00 */
[----:B------:R-:W-:Y:S02]  /*295a0*/  STL.64 [R1+0x1c8], R22 ;  /* 0x0001c81601007387 */ /* 0x000fe40000100a00 */
[----:B------:R-:W0:Y:S04]  /*295b0*/  LDSM.16.M88.4 R20, [R28+0xc00] ;  /* 0x000c00001c14783b */ /* 0x000e280000000200 */
[----:B0-----:R-:W-:Y:S01]  /*295c0*/  STL [R1+0x1a0], R20 ;  /* 0x0001a01401007387 */ /* 0x001fe20000100800 */
[----:B------:R-:W-:Y:S02]  /*295d0*/  STL.64 [R1+0x1b0], R24 ;  /* 0x0001b01801007387 */ /* 0x000fe40000100a00 */
[----:B------:R-:W-:Y:S02]  /*295e0*/  STL.64 [R1+0x1b8], R26 ;  /* 0x0001b81a01007387 */ /* 0x000fe40000100a00 */
[----:B------:R-:W-:Y:S02]  /*295f0*/  STL.64 [R1+0x1a8], R22 ;  /* 0x0001a81601007387 */ /* 0x000fe40000100a00 */
[----:B------:R-:W-:-:S02]  /*29600*/  IMAD.MOV.U32 R29, RZ, RZ, R21 ;  /* 0x000000ffff1d7224 */ /* 0x000fc400078e0015 */
[----:B------:R-:W0:Y:S02]  /*29610*/  LDSM.16.M88.4 R20, [R28+0x1000] ;  /* 0x001000001c14783b */ /* 0x000e240000000200 */
[----:B0-----:R-:W-:Y:S02]  /*29620*/  IMAD.MOV.U32 R25, RZ, RZ, R20 ;  /* 0x000000ffff197224 */ /* 0x001fe400078e0014 */
[----:B------:R-:W-:Y:S01]  /*29630*/  IMAD.MOV.U32 R24, RZ, RZ, R21 ;  /* 0x000000ffff187224 */ /* 0x000fe200078e0015 */
[----:B------:R-:W-:Y:S02]  /*29640*/  STL.64 [R1+0x198], R22 ;  /* 0x0001981601007387 */ /* 0x000fe40000100a00 */
[----:B------:R-:W0:Y:S02]  /*29650*/  LDSM.16.M88.4 R20, [R28+0x1400] ;  /* 0x001400001c14783b */ /* 0x000e240000000200 */
[----:B------:R1:W-:Y:S04]  /*29660*/  STL.64 [R1+0x2878], R24 ;  /* 0x0028781801007387 */ /* 0x0003e80000100a00 */
[----:B-1----:R-:W4:Y:S01]  /*29670*/  LDL.LU.64 R24, [R1+0x210] ;  /* 0x0002100001187983 */ /* 0x002f220000300a00 */
[----:B------:R-:W3:Y:S01]  /*29680*/  LDL.LU.64 R26, [R1+0x218] ;  /* 0x00021800011a7983 */ /* 0x000ee20000300a00 */
[-C--:B--2---:R-:W-:Y:S02]  /*29690*/  HMMA.16816.F32.BF16 R16, R8, R12.reuse, R16 ;  /* 0x0000000c0810723c */ /* 0x084fe40000041810 */
[----:B---3--:R-:W-:Y:S01]  /*296a0*/  STL.64 [R1+0x2898], R26 ;  /* 0x0028981a01007387 */ /* 0x008fe20000100a00 */
[----:B----4-:R1:W-:Y:S03]  /*296b0*/  STL.64 [R1+0x2890], R24 ;  /* 0x0028901801007387 */ /* 0x0103e60000100a00 */
[----:B-1----:R-:W2:Y:S01]  /*296c0*/  LDL.LU.64 R24, [R1+0x320] ;  /* 0x0003200001187983 */ /* 0x002ea20000300a00 */
[----:B------:R-:W2:Y:S11]  /*296d0*/  LDL.LU.64 R26, [R1+0x328] ;  /* 0x00032800011a7983 */ /* 0x000eb60000300a00 */
[----:B------:R-:W-:Y:S05]  /*296e0*/  @!UPT UIADD3 URZ, URZ, URZ, URZ ;  /* 0x0000003f3f3ff290 */ /* 0x000fea000fffe03f */
[----:B------:R-:W-:Y:S02]  /*296f0*/  STL.64 [R1+0x860], R16 ;  /* 0x0008601001007387 */ /* 0x000fe40000100a00 */
[----:B------:R1:W-:Y:S02]  /*29700*/  STL.64 [R1+0x868], R18 ;  /* 0x0008681201007387 */ /* 0x0003e40000100a00 */
[----:B-1----:R-:W3:Y:S01]  /*29710*/  LDL.LU.64 R18, [R1+0x28b8] ;  /* 0x0028b80001127983 */ /* 0x002ee20000300a00 */
[----:B------:R-:W3:Y:S02]  /*29720*/  LDL.LU.64 R16, [R1+0x28b0] ;  /* 0x0028b00001107983 */ /* 0x000ee40000300a00 */
[-C--:B---3--:R-:W-:Y:S11]  /*29730*/  HMMA.16816.F32.BF16 R4, R16, R12.reuse, R4 ;  /* 0x0000000c1004723c */ /* 0x088ff60000041804 */
[----:B------:R-:W-:Y:S11]  /*29740*/  @!UPT UIADD3 URZ, URZ, URZ, URZ ;  /* 0x0000003f3f3ff290 */ /* 0x000ff6000fffe03f */
[----:B------:R-:W-:Y:S01]  /*29750*/  @!UPT UIADD3 URZ, URZ, URZ, URZ ;  /* 0x0000003f3f3ff290 */ /* 0x000fe2000fffe03f */
[----:B------:R-:W-:Y:S01]  /*29760*/  STL.64 [R1+0x880], R4 ;  /* 0x0008800401007387 */ /* 0x000fe20000100a00 */
[----:B------:R1:W-:Y:S03]  /*29770*/  STL.64 [R1+0x888], R6 ;  /* 0x0008880601007387 */ /* 0x0003e60000100a00 */
[----:B-1----:R-:W2:Y:S01]  /*29780*/  LDL.LU.64 R6, [R1+0x28a8] ;  /* 0x0028a80001067983 */ /* 0x002ea20000300a00 */
[----:B------:R-:W2:Y:S02]  /*29790*/  LDL.LU.64 R4, [R1+0x28a0] ;  /* 0x0028a00001047983 */ /* 0x000ea40000300a00 */
[----:B------:R-:W-:Y:S02]  /*297a0*/  IMAD.MOV.U32 R2, RZ, RZ, R12 ;  /* 0x000000ffff027224 */ /* 0x000fe400078e000c */
[----:B------:R-:W-:Y:S01]  /*297b0*/  IMAD.MOV.U32 R0, RZ, RZ, R13 ;  /* 0x000000ffff007224 */ /* 0x000fe200078e000d */
[----:B--2---:R-:W-:Y:S11]  /*297c0*/  HMMA.16816.F32.BF16 R24, R4, R12, R24 ;  /* 0x0000000c0418723c */ /* 0x004ff60000041818 */
[----:B------:R-:W-:Y:S11]  /*297d0*/  @!UPT UIADD3 URZ, URZ, URZ, URZ ;  /* 0x0000003f3f3ff290 */ /* 0x000ff6000fffe03f */
[----:B------:R-:W-:Y:S01]  /*297e0*/  @!UPT UIADD3 URZ, URZ, URZ, URZ ;  /* 0x0000003f3f3ff290 */ /* 0x000fe2000fffe03f */
[----:B------:R-:W-:Y:S01]  /*297f0*/  STL.64 [R1+0x8d0], R24 ;  /* 0x0008d01801007387 */ /* 0x000fe20000100a00 */
[----:B------:R1:W-:Y:S03]  /*29800*/  STL.64 [R1+0x8d8], R26 ;  /* 0x0008d81a01007387 */ /* 0x0003e60000100a00 */
[----:B-1----:R-:W2:Y:S01]  /*29810*/  LDL.LU.64 R26, [R1+0x2898] ;  /* 0x00289800011a7983 */ /* 0x002ea20000300a00 */
[----:B------:R-:W2:Y:S02]  /*29820*/  LDL.LU.64 R24, [R1+0x2890] ;  /* 0x0028900001187983 */ /* 0x000ea40000300a00 */
[----:B------:R-:W2:Y:S02]  /*29830*/  LDL.LU.64 R14, [R1+0x2888] ;  /* 0x00288800010e7983 */ /* 0x000ea40000300a00 */
[----:B------:R-:W2:Y:S01]  /*29840*/  LDL.LU.64 R12, [R1+0x2880] ;  /* 0x00288000010c7983 */ /* 0x000ea20000300a00 */
[----:B------:R-:W-:Y:S01]  /*29850*/  STL.64 [R1+0x2870], R6 ;  /* 0x0028700601007387 */ /* 0x000fe20000100a00 */
[----:B------:R1:W-:Y:S03]  /*29860*/  STL.64 [R1+0x2868], R4 ;  /* 0x0028680401007387 */ /* 0x0003e60000100a00 */
[----:B-1----:R-:W3:Y:S01]  /*29870*/  LDL.LU.64 R4, [R1+0x760] ;  /* 0x0007600001047983 */ /* 0x002ee20000300a00 */
[----:B------:R-:W3:Y:S02]  /*29880*/  LDL.LU.64 R6, [R1+0x768] ;  /* 0x0007680001067983 */ /* 0x000ee40000300a00 */
[----:B0-----:R-:W-:Y:S02]  /*29890*/  STL.64 [R1+0x188], R22 ;  /* 0x0001881601007387 */ /* 0x001fe40000100a00 */
[----:B------:R0:W-:Y:S02]  /*298a0*/  STL.64 [R1+0x2778], R20 ;  /* 0x0027781401007387 */ /* 0x0001e40000100a00 */
[----:B0-----:R-:W-:-:S02]  /*298b0*/  IMAD.MOV.U32 R20, RZ, RZ, R2 ;  /* 0x000000ffff147224 */ /* 0x001fc400078e0002 */
[----:B------:R-:W-:-:S07]  /*298c0*/  IMAD.MOV.U32 R21, RZ, RZ, R0 ;  /* 0x000000ffff157224 */ /* 0x000fce00078e0000 */
[----:B--2---:R-:W-:Y:S01]  /*298d0*/  HMMA.16816.F32.BF16 R20, R12, R20, R24 ;  /* 0x000000140c14723c */ /* 0x004fe20000041818 */
[----:B------:R-:W2:Y:S01]  /*298e0*/  LDL.LU.64 R24, [R1+0x2878] ;  /* 0x0028780001187983 */ /* 0x000ea20000300a00 */
[----:B------:R-:W-:Y:S02]  /*298f0*/  STL.64 [R1+0x2860], R14 ;  /* 0x0028600e01007387 */ /* 0x000fe40000100a00 */
[----:B------:R0:W-:Y:S11]  /*29900*/  STL.64 [R1+0x2858], R12 ;  /* 0x0028580c01007387 */ /* 0x0001f60000100a00 */
[----:B------:R-:W-:Y:S08]  /*29910*/  @!UPT UIADD3 URZ, URZ, URZ, URZ ;  /* 0x0000003f3f3ff290 */ /* 0x000ff0000fffe03f */
[----:B------:R-:W-:Y:S01]  /*29920*/  STL.64 [R1+0x8c0], R20 ;  /* 0x0008c01401007387 */ /* 0x000fe20000100a00 */
[----:B------:R3:W-:Y:S02]  /*29930*/  STL.64 [R1+0x8c8], R22 ;  /* 0x0008c81601007387 */ /* 0x0007e40000100a00 */
[----:B0-----:R-:W3:Y:S02]  /*29940*/  LDL.LU.64 R12, [R1+0x1c0] ;  /* 0x0001c000010c7983 */ /* 0x001ee40000300a00 */
[----:B---3--:R-:W-:Y:S07]  /*29950*/  HMMA.16816.F32.BF16 R20, R8, R12, R4 ;  /* 0x0000000c0814723c */ /* 0x008fee0000041804 */
[----:B------:R-:W-:-:S02]  /*29960*/  IMAD.MOV.U32 R5, RZ, RZ, R12 ;  /* 0x000000ffff057224 */ /* 0x000fc400078e000c */
[----:B------:R-:W-:Y:S11]  /*29970*/  IMAD.MOV.U32 R4, RZ, RZ, R13 ;  /* 0x000000ffff047224 */ /* 0x000ff600078e000d */
[----:B------:R-:W-:Y:S03]  /*29980*/  @!UPT UIADD3 URZ, URZ, URZ, URZ ;  /* 0x0000003f3f3ff290 */ /* 0x000fe6000fffe03f */
[----:B------:R0:W-:Y:S01]  /*29990*/  STL [R1+0x760], R20 ;  /* 0x0007601401007387 */ /* 0x0001e20000100800 */
[----:B------:R-:W-:Y:S02]  /*299a0*/  STL.64 [R1+0x2848], R10 ;  /* 0x0028480a01007387 */ /* 0x000fe40000100a00 */
[----:B------:R1:W-:Y:S02]  /*299b0*/  STL.64 [R1+0x2840], R8 ;  /* 0x0028400801007387 */ /* 0x0003e40000100a00 */
[----:B------:R-:W-:Y:S02]  /*299c0*/  IMAD.MOV.U32 R3, RZ, RZ, R21 ;  /* 0x000000ffff037224 */ /* 0x000fe400078e0015 */
[----:B--2---:R-:W-:Y:S02]  /*299d0*/  IMAD.MOV.U32 R21, RZ, RZ, R24 ;  /* 0x000000ffff157224 */ /* 0x004fe400078e0018 */
[----:B0-----:R-:W-:Y:S02]  /*299e0*/  IMAD.MOV.U32 R20, RZ, RZ, R25 ;  /* 0x000000ffff147224 */ /* 0x001fe400078e0019 */
[----:B-1----:R-:W-:-:S02]  /*299f0*/  IMAD.MOV.U32 R8, RZ, RZ, R5 ;  /* 0x000000ffff087224 */ /* 0x002fc400078e0005 */
[----:B------:R-:W-:Y:S02]  /*29a00*/  IMAD.MOV.U32 R9, RZ, RZ, R4 ;  /* 0x000000ffff097224 */ /* 0x000fe400078e0004 */
[----:B------:R-:W2:Y:S01]  /*29a10*/  LDL.LU.64 R4, [R1+0x4f0] ;  /* 0x0004f00001047983 */ /* 0x000ea20000300a00 */
[----:B------:R-:W2:Y:S02]  /*29a20*/  LDL.LU.64 R6, [R1+0x4f8] ;  /* 0x0004f80001067983 */ /* 0x000ea40000300a00 */
[----:B------:R-:W3:Y:S02]  /*29a30*/  LDL.LU.64 R24, [R1+0x570] ;  /* 0x0005700001187983 */ /* 0x000ee40000300a00 */
[----:B------:R-:W4:Y:S02]  /*29a40*/  LDL.LU.64 R26, [R1+0x578] ;  /* 0x00057800011a7983 */ /* 0x000f240000300a00 */
[----:B----4-:R-:W-:Y:S01]  /*29a50*/  STL.64 [R1+0x2800], R26 ;  /* 0x0028001a01007387 */ /* 0x010fe20000100a00 */
[----:B---3--:R0:W-:Y:S03]  /*29a60*/  STL.64 [R1+0x27f8], R24 ;  /* 0x0027f81801007387 */ /* 0x0081e60000100a00 */
[----:B0-----:R-:W3:Y:S01]  /*29a70*/  LDL.LU.64 R24, [R1+0x1f0] ;  /* 0x0001f00001187983 */ /* 0x001ee20000300a00 */
[----:B------:R-:W4:Y:S03]  /*29a80*/  LDL.LU.64 R26, [R1+0x1f8] ;  /* 0x0001f800011a7983 */ /* 0x000f260000300a00 */
[----:B----4-:R-:W-:Y:S01]  /*29a90*/  STL.64 [R1+0x2810], R26 ;  /* 0x0028101a01007387 */ /* 0x010fe20000100a00 */
[----:B---3--:R0:W-:Y:S03]  /*29aa0*/  STL.64 [R1+0x2808], R24 ;  /* 0x0028081801007387 */ /* 0x0081e60000100a00 */
[----:B0-----:R-:W3:Y:S04]  /*29ab0*/  LDL.LU.64 R24, [R1+0x1b0] ;  /* 0x0001b00001187983 */ /* 0x001ee80000300a00 */
[----:B---3--:R-:W-:Y:S01]  /*29ac0*/  STL.64 [R1+0x2850], R24 ;  /* 0x0028501801007387 */ /* 0x008fe20000100a00 */
[----:B------:R0:W-:Y:S03]  /*29ad0*/  STL.64 [R1+0x27c0], R20 ;  /* 0x0027c01401007387 */ /* 0x0001e60000100a00 */
[----:B0-----:R-:W3:Y:S01]  /*29ae0*/  LDL.LU R20, [R1+0x1a0] ;  /* 0x0001a00001147983 */ /* 0x001ee20000300800 */
[----:B------:R-:W-:-:S02]  /*29af0*/  IMAD.MOV.U32 R21, RZ, RZ, R29 ;  /* 0x000000ffff157224 */ /* 0x000fc400078e001d */
[----:B------:R-:W4:Y:S02]  /*29b00*/  LDL.LU.64 R12, [R1+0x350] ;  /* 0x00035000010c7983 */ /* 0x000f240000300a00 */
[----:B------:R-:W4:Y:S01]  /*29b10*/  LDL.LU.64 R14, [R1+0x358] ;  /* 0x00035800010e7983 */ /* 0x000f220000300a00 */
[----:B------:R-:W2:Y:S01]  /*29b20*/  LDL.LU.64 R24, [R1+0x200] ;  /* 0x0002000001187983 */ /* 0x000ea20000300a00 */
[----:B------:R-:W2:Y:S02]  /*29b30*/  LDL.LU.64 R26, [R1+0x208] ;  /* 0x00020800011a7983 */ /* 0x000ea40000300a00 */
[----:B------:R-:W-:Y:S02]  /*29b40*/  IMAD.MOV.U32 R2, RZ, RZ, R22 ;  /* 0x000000ffff027224 */ /* 0x000fe400078e0016 */
[----:B------:R-:W-:Y:S01]  /*29b50*/  IMAD.MOV.U32 R0, RZ, RZ, R23 ;  /* 0x000000ffff007224 */ /* 0x000fe200078e0017 */
[----:B---3--:R0:W-:Y:S04]  /*29b60*/  STL.64 [R1+0x2818], R20 ;  /* 0x0028181401007387 */ /* 0x0081e80000100a00 */
[----:B0-----:R-:W3:Y:S01]  /*29b70*/  LDL.LU.64 R20, [R1+0x380] ;  /* 0x0003800001147983 */ /* 0x001ee20000300a00 */
[----:B------:R-:W3:Y:S01]  /*29b80*/  LDL.LU.64 R22, [R1+0x388] ;  /* 0x0003880001167983 */ /* 0x000ee20000300a00 */
[-C--:B--2---:R-:W-:Y:S02]  /*29b90*/  HMMA.16816.F32.BF16 R4, R16, R8.reuse, R4 ;  /* 0x000000081004723c */ /* 0x084fe40000041804 */
[----:B---3--:R-:W-:Y:S01]  /*29ba0*/  STL.64 [R1+0x2828], R22 ;  /* 0x0028281601007387 */ /* 0x008fe20000100a00 */
[----:B------:R0:W-:Y:S03]  /*29bb0*/  STL.64 [R1+0x2820], R20 ;  /* 0x0028201401007387 */ /* 0x0001e60000100a00 */
[----:B0-----:R-:W2:Y:S01]  /*29bc0*/  LDL.LU.64 R20, [R1+0x510] ;  /* 0x0005100001147983 */ /* 0x001ea20000300a00 */
[----:B------:R-:W3:Y:S03]  /*29bd0*/  LDL.LU.64 R22, [R1+0x518] ;  /* 0x0005180001167983 */ /* 0x000ee60000300a00 */
[----:B---3--:R-:W-:Y:S01]  /*29be0*/  STL.64 [R1+0x2838], R22 ;  /* 0x0028381601007387 */ /* 0x008fe20000100a00 */
[----:B--2---:R0:W-:Y:S03]  /*29bf0*/  STL.64 [R1+0x2830], R20 ;  /* 0x0028301401007387 */ /* 0x0041e60000100a00 */
[----:B0-----:R-:W2:Y:S01]  /*29c00*/  LDL.LU.64 R20, [R1+0x670] ;  /* 0x0006700001147983 */ /* 0x001ea20000300a00 */
[----:B------:R-:W2:Y:S02]  /*29c10*/  LDL.LU.64 R22, [R1+0x678] ;  /* 0x0006780001167983 */ /* 0x000ea40000300a00 */
[----:B------:R-:W-:Y:S02]  /*29c20*/  STL [R1+0x2110], R0 ;  /* 0x0021100001007387 */ /* 0x000fe40000100800 */
[----:B------:R-:W-:Y:S01]  /*29c30*/  STL [R1+0x210c], R2 ;  /* 0x00210c0201007387 */ /* 0x000fe20000100800 */
[----:B------:R-:W-:Y:S03]  /*29c40*/  STL [R1+0x2108], R3 ;  /* 0x0021080301007387 */ /* 0x000fe60000100800 */
[----:B------:R-:W-:Y:S02]  /*29c50*/  STL.64 [R1+0x850], R4 ;  /* 0x0008500401007387 */ /* 0x000fe40000100a00 */
[----:B------:R0:W-:Y:S02]  /*29c60*/  STL.64 [R1+0x858], R6 ;  /* 0x0008580601007387 */ /* 0x0001e40000100a00 */
[----:B0-----:R-:W4:Y:S01]  /*29c70*/  LDL.LU.64 R6, [R1+0x2870] ;  /* 0x0028700001067983 */ /* 0x001f220000300a00 */
[----:B------:R-:W4:Y:S02]  /*29c80*/  LDL.LU.64 R4, [R1+0x2868] ;  /* 0x0028680001047983 */ /* 0x000f240000300a00 */
[-C--:B----4-:R-:W-:Y:S11]  /*29c90*/  HMMA.16816.F32.BF16 R12, R4, R8.reuse, R12 ;  /* 0x00000008040c723c */ /* 0x090ff6000004180c */
[----:B------:R-:W-:Y:S11]  /*29ca0*/  @!UPT UIADD3 URZ, URZ, URZ, URZ ;  /* 0x0000003f3f3ff290 */ /* 0x000ff6000fffe03f */
[----:B------:R-:W-:Y:S01]  /*29cb0*/  @!UPT UIADD3 URZ, URZ, URZ, URZ ;  /* 0x0000003f3f3ff290 */ /* 0x000fe2000fffe03f */
[----:B------:R-:W-:Y:S01]  /*29cc0*/  STL.64 [R1+0x870], R12 ;  /* 0x0008700c01007387 */ /* 0x000fe20000100a00 */
[----:B------:R0:W-:Y:S03]  /*29cd0*/  STL.64 [R1+0x878], R14 ;  /* 0x0008780e01007387 */ /* 0x0001e60000100a00 */
[----:B0-----:R-:W3:Y:S01]  /*29ce0*/  LDL.LU.64 R14, [R1+0x2860] ;  /* 0x00286000010e7983 */ /* 0x001ee20000300a00 */
[----:B------:R-:W3:Y:S02]  /*29cf0*/  LDL.LU.64 R12, [R1+0x2858] ;  /* 0x00285800010c7983 */ /* 0x000ee40000300a00 */
[----:B---3--:R-:W-:Y:S01]  /*29d00*/  HMMA.16816.F32.BF16 R8, R12, R8, R24 ;  /* 0x000000080c08723c */ /* 0x008fe20000041818 */
[----:B------:R-:W2:Y:S11]  /*29d10*/  LDL.LU.64 R24, [R1+0x2850] ;  /* 0x0028500001187983 */ /* 0x000eb60000300a00 */
[----:B------:R-:W-:Y:S11]  /*29d20*/  @!UPT UIADD3 URZ, URZ, URZ, URZ ;  /* 0x0000003f3f3ff290 */ /* 0x000ff6000fffe03f */
[----:B------:R-:W-:Y:S01]  /*29d30*/  STL.64 [R1+0x8b0], R8 ;  /* 0x0008b00801007387 */ /* 0x000fe20000100a00 */
[----:B------:R0:W-:Y:S03]  /*29d40*/  STL.64 [R1+0x8b8], R10 ;  /* 0x0008b80a01007387 */ /* 0x0001e60000100a00 */
[----:B0-----:R-:W2:Y:S01]  /*29d50*/  LDL.LU.64 R10, [R1+0x2848] ;  /* 0x00284800010a7983 */ /* 0x001ea20000300a00 */
[----:B------:R-:W2:Y:S02]  /*29d60*/  LDL.LU.64 R8, [R1+0x2840] ;  /* 0x0028400001087983 */ /* 0x000ea40000300a00 */
[-C--:B--2---:R-:W-:Y:S11]  /*29d70*/  HMMA.16816.F32.BF16 R20, R8, R24.reuse, R20 ;  /* 0x000000180814723c */ /* 0x084ff60000041814 */
[----:B------:R-:W-:Y:S11]  /*29d80*/  @!UPT UIADD3 URZ, URZ, URZ, URZ ;  /* 0x0000003f3f3ff290 */ /* 0x000ff6000fffe03f */
[----:B------:R-:W-:Y:S01]  /*29d90*/  @!UPT UIADD3 URZ, URZ, URZ, URZ ;  /* 0x0000003f3f3ff290 */ /* 0x000fe2000fffe03f */
        /* <DEDUP_REMOVED lines=11> */
[----:B------:R-:W-:Y:S02]  /*29e50*/  IMAD.MOV.U32 R2, RZ, RZ, R24 ;  /* 0x000000ffff027224 */ /* 0x000fe400078e0018 */
[----:B------:R-:W-:Y:S01]  /*29e60*/  IMAD.MOV.U32 R0, RZ, RZ, R25 ;  /* 0x000000ffff007224 */ /* 0x000fe200078e0019 */
[----:B--2---:R-:W-:Y:S11]  /*29e70*/  HMMA.16816.F32.BF16 R20, R4, R24, R20 ;  /* 0x000000180414723c */ /* 0x004ff60000041814 */
[----:B------:R-:W-:Y:S11]  /*29e80*/  @!UPT UIADD3 URZ, URZ, URZ, URZ ;  /* 0x0000003f3f3ff290 */ /* 0x000ff6000fffe03f */
[----:B------:R-:W-:Y:S01]  /*29e90*/  @!UPT UIADD3 URZ, URZ, URZ, URZ ;  /* 0x0000003f3f3ff290 */ /* 0x000fe2000fffe03f */
[----:B------:R0:W-:Y:S01]  /*29ea0*/  STL.64 [R1+0x840], R20 ;  /* 0x0008401401007387 */ /* 0x0001e20000100a00 */
[----:B------:R-:W-:Y:S03]  /*29eb0*/  STL.64 [R1+0x848], R22 ;  /* 0x0008481601007387 */ /* 0x000fe60000100a00 */
[----:B0-----:R-:W2:Y:S01]  /*29ec0*/  LDL.LU.64 R20, [R1+0x2818] ;  /* 0x0028180001147983 */ /* 0x001ea20000300a00 */
[----:B------:R-:W3:Y:S02]  /*29ed0*/  LDL.LU.64 R26, [R1+0x2810] ;  /* 0x00281000011a7983 */ /* 0x000ee40000300a00 */
[----:B------:R-:W3:Y:S02]  /*29ee0*/  LDL.LU.64 R24, [R1+0x2808] ;  /* 0x0028080001187983 */ /* 0x000ee40000300a00 */
[----:B------:R-:W-:Y:S01]  /*29ef0*/  STL.64 [R1+0x27f0], R6 ;  /* 0x0027f00601007387 */ /* 0x000fe20000100a00 */
[----:B------:R0:W-:Y:S02]  /*29f00*/  STL.64 [R1+0x27e8], R4 ;  /* 0x0027e80401007387 */ /* 0x0001e40000100a00 */
[----:B0-----:R-:W-:-:S02]  /*29f10*/  IMAD.MOV.U32 R4, RZ, RZ, R2 ;  /* 0x000000ffff047224 */ /* 0x001fc400078e0002 */
[----:B------:R-:W-:-:S07]  /*29f20*/  IMAD.MOV.U32 R5, RZ, RZ, R0 ;  /* 0x000000ffff057224 */ /* 0x000fce00078e0000 */
[----:B---3--:R-:W-:Y:S01]  /*29f30*/  HMMA.16816.F32.BF16 R4, R12, R4, R24 ;  /* 0x000000040c04723c */ /* 0x008fe20000041818 */
[----:B------:R-:W2:Y:S01]  /*29f40*/  LDL.LU.64 R26, [R1+0x2800] ;  /* 0x00280000011a7983 */ /* 0x000ea20000300a00 */
[----:B------:R-:W2:Y:S02]  /*29f50*/  LDL.LU.64 R24, [R1+0x27f8] ;  /* 0x0027f80001187983 */ /* 0x000ea40000300a00 */
[----:B------:R-:W-:Y:S02]  /*29f60*/  STL.64 [R1+0x27e0], R14 ;  /* 0x0027e00e01007387 */ /* 0x000fe40000100a00 */
[----:B------:R-:W-:Y:S11]  /*29f70*/  STL.64 [R1+0x27d8], R12 ;  /* 0x0027d80c01007387 */ /* 0x000ff60000100a00 */
[----:B------:R-:W-:Y:S06]  /*29f80*/  @!UPT UIADD3 URZ, URZ, URZ, URZ ;  /* 0x0000003f3f3ff290 */ /* 0x000fec000fffe03f */
[----:B------:R-:W-:Y:S01]  /*29f90*/  STL.64 [R1+0x8a0], R4 ;  /* 0x0008a00401007387 */ /* 0x000fe20000100a00 */
[----:B------:R2:W-:Y:S02]  /*29fa0*/  STL.64 [R1+0x8a8], R6 ;  /* 0x0008a80601007387 */ /* 0x0005e40000100a00 */
[-C--:B--2---:R-:W-:Y:S11]  /*29fb0*/  HMMA.16816.F32.BF16 R4, R8, R20.reuse, R24 ;  /* 0x000000140804723c */ /* 0x084ff60000041818 */
[----:B------:R-:W-:Y:S11]  /*29fc0*/  @!UPT UIADD3 URZ, URZ, URZ, URZ ;  /* 0x0000003f3f3ff290 */ /* 0x000ff6000fffe03f */
[----:B------:R-:W-:Y:S01]  /*29fd0*/  @!UPT UIADD3 URZ, URZ, URZ, URZ ;  /* 0x0000003f3f3ff290 */ /* 0x000fe2000fffe03f */
[----:B------:R0:W-:Y:S01]  /*29fe0*/  STL [R1+0x570], R4 ;  /* 0x0005700401007387 */ /* 0x0001e20000100800 */
[----:B------:R-:W-:Y:S02]  /*29ff0*/  IMAD.MOV.U32 R0, RZ, RZ, R5 ;  /* 0x000000ffff007224 */ /* 0x000fe400078e0005 */
[----:B------:R-:W-:Y:S02]  /*2a000*/  IMAD.MOV.U32 R2, RZ, RZ, R6 ;  /* 0x000000ffff027224 */ /* 0x000fe400078e0006 */
[----:B------:R-:W-:Y:S01]  /*2a010*/  IMAD.MOV.U32 R3, RZ, RZ, R7 ;  /* 0x000000ffff037224 */ /* 0x000fe200078e0007 */
[----:B0-----:R-:W2:Y:S01]  /*2a020*/  LDL.LU.64 R4, [R1+0x520] ;  /* 0x0005200001047983 */ /* 0x001ea20000300a00 */
[----:B------:R-:W2:Y:S02]  /*2a030*/  LDL.LU.64 R6, [R1+0x528] ;  /* 0x0005280001067983 */ /* 0x000ea40000300a00 */
[----:B------:R-:W3:Y:S02]  /*2a040*/  LDL.LU.64 R12, [R1+0x3c0] ;  /* 0x0003c000010c7983 */ /* 0x000ee40000300a00 */
[----:B------:R-:W3:Y:S01]  /*2a050*/  LDL.LU.64 R14, [R1+0x3c8] ;  /* 0x0003c800010e7983 */ /* 0x000ee20000300a00 */
[----:B------:R-:W-:Y:S01]  /*2a060*/  STL.64 [R1+0x27d0], R10 ;  /* 0x0027d00a01007387 */ /* 0x000fe20000100a00 */
[----:B------:R0:W-:Y:S03]  /*2a070*/  STL.64 [R1+0x27c8], R8 ;  /* 0x0027c80801007387 */ /* 0x0001e60000100a00 */
[----:B0-----:R-:W4:Y:S01]  /*2a080*/  LDL.LU.64 R8, [R1+0x240] ;  /* 0x0002400001087983 */ /* 0x001f220000300a00 */
[----:B------:R-:W4:Y:S02]  /*2a090*/  LDL.LU.64 R10, [R1+0x248] ;  /* 0x00024800010a7983 */ /* 0x000f240000300a00 */
[----:B------:R-:W2:Y:S02]  /*2a0a0*/  LDL.LU.64 R24, [R1+0x220] ;  /* 0x0002200001187983 */ /* 0x000ea40000300a00 */
[----:B------:R-:W2:Y:S02]  /*2a0b0*/  LDL.LU.64 R26, [R1+0x228] ;  /* 0x00022800011a7983 */ /* 0x000ea40000300a00 */
[----:B--2---:R-:W-:Y:S01]  /*2a0c0*/  STL.64 [R1+0x2760], R26 ;  /* 0x0027601a01007387 */ /* 0x004fe20000100a00 */
[----:B------:R0:W-:Y:S03]  /*2a0d0*/  STL.64 [R1+0x2758], R24 ;  /* 0x0027581801007387 */ /* 0x0001e60000100a00 */
[----:B0-----:R-:W2:Y:S01]  /*2a0e0*/  LDL.LU.64 R24, [R1+0x3d0] ;  /* 0x0003d00001187983 */ /* 0x001ea20000300a00 */
[----:B------:R-:W2:Y:S03]  /*2a0f0*/  LDL.LU.64 R26, [R1+0x3d8] ;  /* 0x0003d800011a7983 */ /* 0x000ea60000300a00 */
        /* <DEDUP_REMOVED lines=11> */
[----:B------:R-:W2:Y:S01]  /*2a1b0*/  LDL.LU.64 R26, [R1+0x318] ;  /* 0x00031800011a7983 */ /* 0x000ea20000300a00 */
[-C--:B------:R-:W-:Y:S02]  /*2a1c0*/  HMMA.16816.F32.BF16 R4, R16, R20.reuse, R4 ;  /* 0x000000141004723c */ /* 0x080fe40000041804 */
[----:B--2---:R-:W-:Y:S01]  /*2a1d0*/  STL.64 [R1+0x27a8], R26 ;  /* 0x0027a81a01007387 */ /* 0x004fe20000100a00 */
[----:B------:R0:W-:Y:S03]  /*2a1e0*/  STL.64 [R1+0x27a0], R24 ;  /* 0x0027a01801007387 */ /* 0x0001e60000100a00 */
[----:B0-----:R-:W2:Y:S01]  /*2a1f0*/  LDL.LU.64 R24, [R1+0x4c0] ;  /* 0x0004c00001187983 */ /* 0x001ea20000300a00 */
[----:B------:R-:W2:Y:S03]  /*2a200*/  LDL.LU.64 R26, [R1+0x4c8] ;  /* 0x0004c800011a7983 */ /* 0x000ea60000300a00 */
[----:B--2---:R-:W-:Y:S01]  /*2a210*/  STL.64 [R1+0x27b8], R26 ;  /* 0x0027b81a01007387 */ /* 0x004fe20000100a00 */
[----:B------:R0:W-:Y:S03]  /*2a220*/  STL.64 [R1+0x27b0], R24 ;  /* 0x0027b01801007387 */ /* 0x0001e60000100a00 */
[----:B0-----:R-:W2:Y:S01]  /*2a230*/  LDL.LU.64 R24, [R1+0x560] ;  /* 0x0005600001187983 */ /* 0x001ea20000300a00 */
[----:B------:R-:W2:Y:S02]  /*2a240*/  LDL.LU.64 R26, [R1+0x568] ;  /* 0x00056800011a7983 */ /* 0x000ea40000300a00 */
[----:B------:R-:W-:Y:S02]  /*2a250*/  STL [R1+0x21e0], R3 ;  /* 0x0021e00301007387 */ /* 0x000fe40000100800 */
[----:B------:R-:W-:Y:S01]  /*2a260*/  STL [R1+0x21dc], R2 ;  /* 0x0021dc0201007387 */ /* 0x000fe20000100800 */
[----:B------:R-:W-:Y:S03]  /*2a270*/  STL [R1+0x21d8], R0 ;  /* 0x0021d80001007387 */ /* 0x000fe60000100800 */
[----:B------:R-:W-:Y:S02]  /*2a280*/  STL.64 [R1+0x660], R4 ;  /* 0x0006600401007387 */ /* 0x000fe40000100a00 */
[----:B------:R0:W-:Y:S02]  /*2a290*/  STL.64 [R1+0x668], R6 ;  /* 0x0006680601007387 */ /* 0x0001e40000100a00 */
[----:B0-----:R-:W3:Y:S01]  /*2a2a0*/  LDL.LU.64 R6, [R1+0x27f0] ;  /* 0x0027f00001067983 */ /* 0x001ee20000300a00 */
[----:B------:R-:W3:Y:S02]  /*2a2b0*/  LDL.LU.64 R4, [R1+0x27e8] ;  /* 0x0027e80001047983 */ /* 0x000ee40000300a00 */
[-C--:B---3--:R-:W-:Y:S11]  /*2a2c0*/  HMMA.16816.F32.BF16 R12, R4, R20.reuse, R12 ;  /* 0x00000014040c723c */ /* 0x088ff6000004180c */
[----:B------:R-:W-:Y:S11]  /*2a2d0*/  @!UPT UIADD3 URZ, URZ, URZ, URZ ;  /* 0x0000003f3f3ff290 */ /* 0x000ff6000fffe03f */
[----:B------:R-:W-:Y:S01]  /*2a2e0*/  @!UPT UIADD3 URZ, URZ, URZ, URZ ;  /* 0x0000003f3f3ff290 */ /* 0x000fe2000fffe03f */
[----:B------:R-:W-:Y:S01]  /*2a2f0*/  STL.64 [R1+0x740], R12 ;  /* 0x0007400c01007387 */ /* 0x000fe20000100a00 */
[----:B------:R0:W-:Y:S03]  /*2a300*/  STL.64 [R1+0x748], R14 ;  /* 0x0007480e01007387 */ /* 0x0001e60000100a00 */
[----:B0-----:R-:W4:Y:S01]  /*2a310*/  LDL.LU.64 R14, [R1+0x27e0] ;  /* 0x0027e000010e7983 */ /* 0x001f220000300a00 */
[----:B------:R-:W4:Y:S02]  /*2a320*/  LDL.LU.64 R12, [R1+0x27d8] ;  /* 0x0027d800010c7983 */ /* 0x000f240000300a00 */
[----:B----4-:R-:W-:Y:S01]  /*2a330*/  HMMA.16816.F32.BF16 R20, R12, R20, R8 ;  /* 0x000000140c14723c */ /* 0x010fe20000041808 */
[----:B------:R-:W2:Y:S01]  /*2a340*/  LDL.LU.64 R10, [R1+0x27d0] ;  /* 0x0027d000010a7983 */ /* 0x000ea20000300a00 */
[----:B------:R-:W2:Y:S11]  /*2a350*/  LDL.LU.64 R8, [R1+0x27c8] ;  /* 0x0027c80001087983 */ /* 0x000eb60000300a00 */
[----:B------:R-:W-:Y:S10]  /*2a360*/  @!UPT UIADD3 URZ, URZ, URZ, URZ ;  /* 0x0000003f3f3ff290 */ /* 0x000ff4000fffe03f */
[----:B------:R0:W-:Y:S01]  /*2a370*/  STL.64 [R1+0x9b0], R20 ;  /* 0x0009b01401007387 */ /* 0x0001e20000100a00 */
[----:B------:R-:W-:Y:S03]  /*2a380*/  STL.64 [R1+0x9b8], R22 ;  /* 0x0009b81601007387 */ /* 0x000fe60000100a00 */
[----:B0-----:R-:W2:Y:S02]  /*2a390*/  LDL.LU.64 R20, [R1+0x27c0] ;  /* 0x0027c00001147983 */ /* 0x001ea40000300a00 */
        /* <DEDUP_REMOVED lines=21> */
[----:B--2---:R-:W-:Y:S01]  /*2a4f0*/  HMMA.16816.F32.BF16 R20, R12, R20, R24 ;  /* 0x000000140c14723c */ /* 0x004fe20000041818 */
        /* <DEDUP_REMOVED lines=20> */
[----:B------:R-:W-:Y:S02]  /*2a640*/  STL.64 [R1+0x2748], R18 ;  /* 0x0027481201007387 */ /* 0x000fe40000100a00 */
[----:B------:R0:W-:Y:S02]  /*2a650*/  STL.64 [R1+0x2740], R16 ;  /* 0x0027401001007387 */ /* 0x0001e40000100a00 */
[----:B0-----:R-:W3:Y:S01]  /*2a660*/  LDL.LU.64 R16, [R1+0x340] ;  /* 0x0003400001107983 */ /* 0x001ee20000300a00 */
[----:B------:R-:W3:Y:S02]  /*2a670*/  LDL.LU.64 R18, [R1+0x348] ;  /* 0x0003480001127983 */ /* 0x000ee40000300a00 */
[----:B------:R-:W-:Y:S02]  /*2a680*/  STL.64 [R1+0x2730], R6 ;  /* 0x0027300601007387 */ /* 0x000fe40000100a00 */
[----:B------:R2:W-:Y:S01]  /*2a690*/  STL.64 [R1+0x2728], R4 ;  /* 0x0027280401007387 */ /* 0x0005e20000100a00 */
[-C--:B---3--:R-:W-:Y:S08]  /*2a6a0*/  HMMA.16816.F32.BF16 R16, R4, R20.reuse, R16 ;  /* 0x000000140410723c */ /* 0x088ff00000041810 */
[----:B--2---:R-:W-:Y:S01]  /*2a6b0*/  HMMA.16816.F32.BF16 R4, R12, R20, R24 ;  /* 0x000000140c04723c */ /* 0x004fe20000041818 */
[----:B------:R-:W0:Y:S11]  /*2a6c0*/  LDSM.16.M88.4 R20, [R28+0x1c00] ;  /* 0x001c00001c14783b */ /* 0x000e360000000200 */
[----:B------:R-:W-:Y:S03]  /*2a6d0*/  @!UPT UIADD3 URZ, URZ, URZ, URZ ;  /* 0x0000003f3f3ff290 */ /* 0x000fe6000fffe03f */
[----:B------:R-:W-:Y:S01]  /*2a6e0*/  STL.64 [R1+0x590], R16 ;  /* 0x0005901001007387 */ /* 0x000fe20000100a00 */
[----:B------:R-:W-:Y:S02]  /*2a6f0*/  STL.64 [R1+0x598], R18 ;  /* 0x0005981201007387 */ /* 0x000fe40000100a00 */
[----:B------:R-:W-:Y:S02]  /*2a700*/  STL [R1+0x273c], R14 ;  /* 0x00273c0e01007387 */ /* 0x000fe40000100800 */
[----:B------:R-:W-:Y:S03]  /*2a710*/  STL [R1+0x2738], R15 ;  /* 0x0027380f01007387 */ /* 0x000fe60000100800 */
[----:B------:R-:W-:Y:S01]  /*2a720*/  STL.64 [R1+0x9a0], R4 ;  /* 0x0009a00401007387 */ /* 0x000fe20000100a00 */
[----:B------:R-:W-:Y:S02]  /*2a730*/  STL.64 [R1+0x9a8], R6 ;  /* 0x0009a80601007387 */ /* 0x000fe40000100a00 */
[----:B------:R1:W-:Y:S01]  /*2a740*/  STL.64 [R1+0x2750], R12 ;  /* 0x0027500c01007387 */ /* 0x0003e20000100a00 */
[----:B------:R-:W2:Y:S04]  /*2a750*/  LDSM.16.M88.4 R16, [R28+0x1800] ;  /* 0x001800001c10783b */ /* 0x000ea80000000200 */
[----:B-1----:R-:W3:Y:S01]  /*2a760*/  LDL.LU.64 R12, [R1+0xcf0] ;  /* 0x000cf000010c7983 */ /* 0x002ee20000300a00 */
[----:B------:R-:W3:Y:S02]  /*2a770*/  LDL.LU.64 R14, [R1+0xcf8] ;  /* 0x000cf800010e7983 */ /* 0x000ee40000300a00 */
[----:B------:R-:W4:Y:S02]  /*2a780*/  LDL.LU.64 R4, [R1+0x4d0] ;  /* 0x0004d00001047983 */ /* 0x000f240000300a00 */
[----:B------:R-:W4:Y:S02]  /*2a790*/  LDL.LU.64 R6, [R1+0x4d8] ;  /* 0x0004d80001067983 */ /* 0x000f240000300a00 */
[----:B0-----:R-:W-:Y:S01]  /*2a7a0*/  IMAD.MOV.U32 R27, RZ, RZ, R20 ;  /* 0x000000ffff1b7224 */ /* 0x001fe200078e0014 */
[----:B------:R-:W-:Y:S01]  /*2a7b0*/  STL.64 [R1+0x168], R22 ;  /* 0x0001681601007387 */ /* 0x000fe20000100a00 */
[----:B------:R-:W-:-:S02]  /*2a7c0*/  IMAD.MOV.U32 R26, RZ, RZ, R21 ;  /* 0x000000ffff1a7224 */ /* 0x000fc400078e0015 */
[----:B------:R-:W0:Y:S01]  /*2a7d0*/  LDSM.16.M88.4 R20, [R28+0x2000] ;  /* 0x002000001c14783b */ /* 0x000e220000000200 */
[----:B--2---:R-:W-:Y:S03]  /*2a7e0*/  STL.64 [R1+0x178], R18 ;  /* 0x0001781201007387 */ /* 0x004fe60000100a00 */
[----:B0-----:R-:W-:Y:S01]  /*2a7f0*/  IMAD.MOV.U32 R2, RZ, RZ, R20 ;  /* 0x000000ffff027224 */ /* 0x001fe200078e0014 */
[----:B------:R-:W-:Y:S01]  /*2a800*/  STL.64 [R1+0x158], R22 ;  /* 0x0001581601007387 */ /* 0x000fe20000100a00 */
[----:B------:R-:W-:Y:S02]  /*2a810*/  IMAD.MOV.U32 R0, RZ, RZ, R21 ;  /* 0x000000ffff007224 */ /* 0x000fe400078e0015 */
[----:B------:R-:W0:Y:S04]  /*2a820*/  LDSM.16.M88.4 R20, [R28+0x2400] ;  /* 0x002400001c14783b */ /* 0x000e280000000200 */
[----:B0-----:R-:W-:Y:S01]  /*2a830*/  IMAD.MOV.U32 R29, RZ, RZ, R20 ;  /* 0x000000ffff1d7224 */ /* 0x001fe200078e0014 */
[----:B------:R-:W-:Y:S01]  /*2a840*/  STL.64 [R1+0x148], R22 ;  /* 0x0001481601007387 */ /* 0x000fe20000100a00 */
[----:B------:R-:W-:-:S02]  /*2a850*/  IMAD.MOV.U32 R3, RZ, RZ, R21 ;  /* 0x000000ffff037224 */ /* 0x000fc400078e0015 */
[----:B------:R-:W0:Y:S02]  /*2a860*/  LDSM.16.M88.4 R20, [R28+0x2800] ;  /* 0x002800001c14783b */ /* 0x000e240000000200 */
[----:B0-----:R-:W-:Y:S01]  /*2a870*/  STL.64 [R1+0x138], R22 ;  /* 0x0001381601007387 */ /* 0x001fe20000100a00 */
[----:B---3--:R-:W-:Y:S11]  /*2a880*/  HMMA.16816.F32.BF16 R12, R8, R16, R12 ;  /* 0x00000010080c723c */ /* 0x008ff6000004180c */
[----:B------:R-:W-:Y:S11]  /*2a890*/  @!UPT UIADD3 URZ, URZ, URZ, URZ ;  /* 0x0000003f3f3ff290 */ /* 0x000ff6000fffe03f */
[----:B------:R-:W-:Y:S01]  /*2a8a0*/  @!UPT UIADD3 URZ, URZ, URZ, URZ ;  /* 0x0000003f3f3ff290 */ /* 0x000fe2000fffe03f */
[----:B------:R0:W-:Y:S01]  /*2a8b0*/  STL.64 [R1+0x200], R12 ;  /* 0x0002000c01007387 */ /* 0x0001e20000100a00 */
[----:B------:R1:W-:Y:S03]  /*2a8c0*/  STL.64 [R1+0x208], R14 ;  /* 0x0002080e01007387 */ /* 0x0003e60000100a00 */
[----:B0-----:R-:W2:Y:S01]  /*2a8d0*/  LDL.LU.64 R12, [R1+0x2750] ;  /* 0x00275000010c7983 */ /* 0x001ea20000300a00 */
[----:B-1----:R-:W-:Y:S02]  /*2a8e0*/  IMAD.MOV.U32 R14, RZ, RZ, R16 ;  /* 0x000000ffff0e7224 */ /* 0x002fe400078e0010 */
[----:B------:R-:W-:Y:S02]  /*2a8f0*/  IMAD.MOV.U32 R15, RZ, RZ, R17 ;  /* 0x000000ffff0f7224 */ /* 0x000fe400078e0011 */
[----:B------:R-:W4:Y:S01]  /*2a900*/  LDL.LU.64 R18, [R1+0x2748] ;  /* 0x0027480001127983 */ /* 0x000f220000300a00 */
[----:B------:R-:W4:Y:S01]  /*2a910*/  LDL.LU.64 R16, [R1+0x2740] ;  /* 0x0027400001107983 */ /* 0x000f220000300a00 */
[----:B------:R-:W-:Y:S02]  /*2a920*/  STL.64 [R1+0x2710], R10 ;  /* 0x0027100a01007387 */ /* 0x000fe40000100a00 */
[----:B------:R0:W-:Y:S02]  /*2a930*/  STL.64 [R1+0x2708], R8 ;  /* 0x0027080801007387 */ /* 0x0001e40000100a00 */
[----:B0-----:R-:W-:-:S02]  /*2a940*/  IMAD.MOV.U32 R8, RZ, RZ, R14 ;  /* 0x000000ffff087224 */ /* 0x001fc400078e000e */
[----:B------:R-:W-:Y:S01]  /*2a950*/  IMAD.MOV.U32 R9, RZ, RZ, R15 ;  /* 0x000000ffff097224 */ /* 0x000fe200078e000f */
[----:B------:R-:W2:Y:S01]  /*2a960*/  LDL.LU R14, [R1+0x273c] ;  /* 0x00273c00010e7983 */ /* 0x000ea20000300800 */
[----:B------:R-:W2:Y:S05]  /*2a970*/  LDL.LU R15, [R1+0x2738] ;  /* 0x00273800010f7983 */ /* 0x000eaa0000300800 */
[----:B----4-:R-:W-:Y:S11]  /*2a980*/  HMMA.16816.F32.BF16 R4, R16, R8, R4 ;  /* 0x000000081004723c */ /* 0x010ff60000041804 */
[----:B------:R-:W-:Y:S11]  /*2a990*/  @!UPT UIADD3 URZ, URZ, URZ, URZ ;  /* 0x0000003f3f3ff290 */ /* 0x000ff6000fffe03f */
[----:B------:R-:W-:Y:S01]  /*2a9a0*/  @!UPT UIADD3 URZ, URZ, URZ, URZ ;  /* 0x0000003f3f3ff290 */ /* 0x000fe2000fffe03f */
[----:B------:R-:W-:Y:S01]  /*2a9b0*/  STL.64 [R1+0x3c0], R4 ;  /* 0x0003c00401007387 */ /* 0x000fe20000100a00 */
[----:B------:R0:W-:Y:S03]  /*2a9c0*/  STL.64 [R1+0x3c8], R6 ;  /* 0x0003c80601007387 */ /* 0x0001e60000100a00 */
[----:B0-----:R-:W3:Y:S01]  /*2a9d0*/  LDL.LU.64 R6, [R1+0x2730] ;  /* 0x0027300001067983 */ /* 0x001ee20000300a00 */
[----:B------:R-:W3:Y:S02]  /*2a9e0*/  LDL.LU.64 R4, [R1+0x2728] ;  /* 0x0027280001047983 */ /* 0x000ee40000300a00 */
[----:B------:R-:W-:Y:S02]  /*2a9f0*/  STL.64 [R1+0x2700], R18 ;  /* 0x0027001201007387 */ /* 0x000fe40000100a00 */
[----:B------:R0:W-:Y:S02]  /*2aa00*/  STL.64 [R1+0x26f8], R16 ;  /* 0x0026f81001007387 */ /* 0x0001e40000100a00 */
[----:B0-----:R-:W3:Y:S01]  /*2aa10*/  LDL.LU.64 R16, [R1+0x370] ;  /* 0x0003700001107983 */ /* 0x001ee20000300a00 */
[----:B------:R-:W3:Y:S02]  /*2aa20*/  LDL.LU.64 R18, [R1+0x378] ;  /* 0x0003780001127983 */ /* 0x000ee40000300a00 */
[----:B------:R-:W-:-:S02]  /*2aa30*/  IMAD.MOV.U32 R25, RZ, RZ, R20 ;  /* 0x000000ffff197224 */ /* 0x000fc400078e0014 */
[----:B------:R-:W-:Y:S02]  /*2aa40*/  IMAD.MOV.U32 R24, RZ, RZ, R21 ;  /* 0x000000ffff187224 */ /* 0x000fe400078e0015 */
[----:B------:R-:W0:Y:S01]  /*2aa50*/  LDSM.16.M88.4 R20, [R28+0x2c00] ;  /* 0x002c00001c14783b */ /* 0x000e220000000200 */
[----:B---3--:R-:W-:Y:S11]  /*2aa60*/  HMMA.16816.F32.BF16 R16, R4, R8, R16 ;  /* 0x000000080410723c */ /* 0x008ff60000041810 */
[----:B------:R-:W-:Y:S11]  /*2aa70*/  @!UPT UIADD3 URZ, URZ, URZ, URZ ;  /* 0x0000003f3f3ff290 */ /* 0x000ff6000fffe03f */
[----:B------:R-:W-:Y:S01]  /*2aa80*/  @!UPT UIADD3 URZ, URZ, URZ, URZ ;  /* 0x0000003f3f3ff290 */ /* 0x000fe2000fffe03f */
[----:B------:R1:W-:Y:S01]  /*2aa90*/  STL.64 [R1+0x580], R16 ;  /* 0x0005801001007387 */ /* 0x0003e20000100a00 */
[----:B------:R3:W-:Y:S02]  /*2aaa0*/  STL.64 [R1+0x588], R18 ;  /* 0x0005881201007387 */ /* 0x0007e40000100a00 */
[----:B------:R-:W-:Y:S02]  /*2aab0*/  STL.64 [R1+0x26f0], R6 ;  /* 0x0026f00601007387 */ /* 0x000fe40000100a00 */
[----:B------:R-:W-:Y:S01]  /*2aac0*/  STL.64 [R1+0x26e8], R4 ;  /* 0x0026e80401007387 */ /* 0x000fe20000100a00 */
[----:B0-----:R-:W-:Y:S01]  /*2aad0*/  STL.64 [R1+0x128], R22 ;  /* 0x0001281601007387 */ /* 0x001fe20000100a00 */
[----:B------:R0:W-:Y:S03]  /*2aae0*/  STL.64 [R1+0x2610], R20 ;  /* 0x0026101401007387 */ /* 0x0001e60000100a00 */
[----:B-1----:R-:W4:Y:S01]  /*2aaf0*/  LDL.LU.64 R16, [R1+0x550] ;  /* 0x0005500001107983 */ /* 0x002f220000300a00 */
[----:B---3--:R-:W3:Y:S02]  /*2ab00*/  LDL.LU.64 R18, [R1+0x558] ;  /* 0x0005580001127983 */ /* 0x008ee40000300a00 */
[----:B------:R-:W-:-:S02]  /*2ab10*/  IMAD.MOV.U32 R10, RZ, RZ, R27 ;  /* 0x000000ffff0a7224 */ /* 0x000fc400078e001b */
[----:B------:R-:W-:Y:S02]  /*2ab20*/  IMAD.MOV.U32 R11, RZ, RZ, R26 ;  /* 0x000000ffff0b7224 */ /* 0x000fe400078e001a */
[----:B0-----:R-:W-:Y:S02]  /*2ab30*/  IMAD.MOV.U32 R20, RZ, RZ, R25 ;  /* 0x000000ffff147224 */ /* 0x001fe400078e0019 */
[----:B------:R-:W-:Y:S01]  /*2ab40*/  IMAD.MOV.U32 R21, RZ, RZ, R24 ;  /* 0x000000ffff157224 */ /* 0x000fe200078e0018 */
[----:B---3--:R-:W-:Y:S01]  /*2ab50*/  STL.64 [R1+0x2720], R18 ;  /* 0x0027201201007387 */ /* 0x008fe20000100a00 */
[----:B----4-:R0:W-:Y:S03]  /*2ab60*/  STL.64 [R1+0x2718], R16 ;  /* 0x0027181001007387 */ /* 0x0101e60000100a00 */
[----:B0-----:R-:W2:Y:S01]  /*2ab70*/  LDL.LU.64 R16, [R1+0x250] ;  /* 0x0002500001107983 */ /* 0x001ea20000300a00 */
[----:B------:R-:W2:Y:S02]  /*2ab80*/  LDL.LU.64 R18, [R1+0x258] ;  /* 0x0002580001127983 */ /* 0x000ea40000300a00 */
[----:B------:R-:W3:Y:S02]  /*2ab90*/  LDL.LU.64 R4, [R1+0x4e0] ;  /* 0x0004e00001047983 */ /* 0x000ee40000300a00 */
[----:B------:R-:W3:Y:S01]  /*2aba0*/  LDL.LU.64 R6, [R1+0x4e8] ;  /* 0x0004e80001067983 */ /* 0x000ee20000300a00 */
[----:B------:R-:W4:Y:S01]  /*2abb0*/  LDL.LU.64 R24, [R1+0x300] ;  /* 0x0003000001187983 */ /* 0x000f220000300a00 */
[----:B------:R-:W2:Y:S03]  /*2abc0*/  LDL.LU.64 R26, [R1+0x308] ;  /* 0x00030800011a7983 */ /* 0x000ea60000300a00 */
[----:B--2---:R-:W-:Y:S01]  /*2abd0*/  STL.64 [R1+0x26c0], R26 ;  /* 0x0026c01a01007387 */ /* 0x004fe20000100a00 */
[----:B----4-:R0:W-:Y:S03]  /*2abe0*/  STL.64 [R1+0x26b8], R24 ;  /* 0x0026b81801007387 */ /* 0x0101e60000100a00 */
[----:B0-----:R-:W2:Y:S01]  /*2abf0*/  LDL.LU.64 R24, [R1+0x540] ;  /* 0x0005400001187983 */ /* 0x001ea20000300a00 */
[----:B------:R-:W4:Y:S03]  /*2ac00*/  LDL.LU.64 R26, [R1+0x548] ;  /* 0x00054800011a7983 */ /* 0x000f260000300a00 */
[----:B----4-:R-:W-:Y:S01]  /*2ac10*/  STL.64 [R1+0x26d0], R26 ;  /* 0x0026d01a01007387 */ /* 0x010fe20000100a00 */
[----:B--2---:R0:W-:Y:S03]  /*2ac20*/  STL.64 [R1+0x26c8], R24 ;  /* 0x0026c81801007387 */ /* 0x0041e60000100a00 */
[----:B0-----:R-:W2:Y:S01]  /*2ac30*/  LDL.LU.64 R24, [R1+0x270] ;  /* 0x0002700001187983 */ /* 0x001ea20000300a00 */
[----:B------:R-:W4:Y:S03]  /*2ac40*/  LDL.LU.64 R26, [R1+0x278] ;  /* 0x00027800011a7983 */ /* 0x000f260000300a00 */
[----:B----4-:R-:W-:Y:S01]  /*2ac50*/  STL.64 [R1+0x26e0], R26 ;  /* 0x0026e01a01007387 */ /* 0x010fe20000100a00 */
[----:B--2---:R0:W-:Y:S03]  /*2ac60*/  STL.64 [R1+0x26d8], R24 ;  /* 0x0026d81801007387 */ /* 0x0041e60000100a00 */
[----:B0-----:R-:W2:Y:S01]  /*2ac70*/  LDL.LU.64 R24, [R1+0x3b0] ;  /* 0x0003b00001187983 */ /* 0x001ea20000300a00 */
[----:B------:R-:W2:Y:S02]  /*2ac80*/  LDL.LU.64 R26, [R1+0x3b8] ;  /* 0x0003b800011a7983 */ /* 0x000ea40000300a00 */
[----:B------:R0:W-:Y:S02]  /*2ac90*/  STL.64 [R1+0x2658], R20 ;  /* 0x0026581401007387 */ /* 0x0001e40000100a00 */
[----:B0-----:R-:W-:-:S02]  /*2aca0*/  IMAD.MOV.U32 R20, RZ, RZ, R10 ;  /* 0x000000ffff147224 */ /* 0x001fc400078e000a */
[----:B------:R-:W-:Y:S02]  /*2acb0*/  IMAD.MOV.U32 R21, RZ, RZ, R11 ;  /* 0x000000ffff157224 */ /* 0x000fe400078e000b */
[----:B------:R-:W-:Y:S01]  /*2acc0*/  HMMA.16816.F32.BF16 R8, R12, R8, R16 ;  /* 0x000000080c08723c */ /* 0x000fe20000041810 */
[----:B------:R-:W4:Y:S01]  /*2acd0*/  LDL.LU.64 R18, [R1+0x2720] ;  /* 0x0027200001127983 */ /* 0x000f220000300a00 */
[----:B------:R-:W4:Y:S11]  /*2ace0*/  LDL.LU.64 R16, [R1+0x2718] ;  /* 0x0027180001107983 */ /* 0x000f360000300a00 */
[----:B------:R-:W-:Y:S10]  /*2acf0*/  @!UPT UIADD3 URZ, URZ, URZ, URZ ;  /* 0x0000003f3f3ff290 */ /* 0x000ff4000fffe03f */
[----:B------:R-:W-:Y:S01]  /*2ad00*/  STL.64 [R1+0x990], R8 ;  /* 0x0009900801007387 */ /* 0x000fe20000100a00 */
[----:B------:R0:W-:Y:S03]  /*2ad10*/  STL.64 [R1+0x998], R10 ;  /* 0x0009980a01007387 */ /* 0x0001e60000100a00 */
        /* <DEDUP_REMOVED lines=9> */
[-C--:B---3--:R-:W-:Y:S11]  /*2adb0*/  HMMA.16816.F32.BF16 R4, R16, R20.reuse, R4 ;  /* 0x000000141004723c */ /* 0x088ff60000041804 */
        /* <DEDUP_REMOVED lines=18> */
[----:B------:R-:W-:Y:S02]  /*2aee0*/  STL.64 [R1+0x988], R22 ;  /* 0x0009881601007387 */ /* 0x000fe40000100a00 */
[----:B0-----:R-:W-:Y:S02]  /*2aef0*/  IMAD.MOV.U32 R20, RZ, RZ, R29 ;  /* 0x000000ffff147224 */ /* 0x001fe400078e001d */
[----:B------:R-:W-:-:S05]  /*2af00*/  IMAD.MOV.U32 R21, RZ, RZ, R3 ;  /* 0x000000ffff157224 */ /* 0x000fca00078e0003 */
[----:B------:R0:W-:Y:S02]  /*2af10*/  STL.64 [R1+0x26a0], R20 ;  /* 0x0026a01401007387 */ /* 0x0001e40000100a00 */
[----:B0-----:R-:W-:Y:S02]  /*2af20*/  IMAD.MOV.U32 R20, RZ, RZ, R2 ;  /* 0x000000ffff147224 */ /* 0x001fe400078e0002 */
[----:B------:R-:W-:-:S07]  /*2af30*/  IMAD.MOV.U32 R21, RZ, RZ, R0 ;  /* 0x000000ffff157224 */ /* 0x000fce00078e0000 */
        /* <DEDUP_REMOVED lines=14> */
[-C--:B--2---:R-:W-:Y:S11]  /*2b020*/  HMMA.16816.F32.BF16 R16, R4, R20.reuse, R24 ;  /* 0x000000140410723c */ /* 0x084ff60000041818 */
[----:B------:R-:W-:Y:S04]  /*2b030*/  @!UPT UIADD3 URZ, URZ, URZ, URZ ;  /* 0x0000003f3f3ff290 */ /* 0x000fe8000fffe03f */
[----:B------:R0:W-:Y:S01]  /*2b040*/  STL.64 [R1+0x630], R8 ;  /* 0x0006300801007387 */ /* 0x0001e20000100a00 */
[----:B------:R1:W-:Y:S03]  /*2b050*/  STL.64 [R1+0x638], R10 ;  /* 0x0006380a01007387 */ /* 0x0003e60000100a00 */
[----:B0-----:R-:W2:Y:S01]  /*2b060*/  LDL.LU.64 R8, [R1+0x230] ;  /* 0x0002300001087983 */ /* 0x001ea20000300a00 */
[----:B-1----:R-:W2:Y:S03]  /*2b070*/  LDL.LU.64 R10, [R1+0x238] ;  /* 0x00023800010a7983 */ /* 0x002ea60000300a00 */
[----:B------:R0:W-:Y:S02]  /*2b080*/  STL.64 [R1+0x710], R16 ;  /* 0x0007101001007387 */ /* 0x0001e40000100a00 */
[----:B------:R1:W-:Y:S01]  /*2b090*/  STL.64 [R1+0x718], R18 ;  /* 0x0007181201007387 */ /* 0x0003e20000100a00 */
[----:B0-----:R-:W3:Y:S01]  /*2b0a0*/  LDL.LU.64 R16, [R1+0x530] ;  /* 0x0005300001107983 */ /* 0x001ee20000300a00 */
[----:B-1----:R-:W3:Y:S02]  /*2b0b0*/  LDL.LU.64 R18, [R1+0x538] ;  /* 0x0005380001127983 */ /* 0x002ee40000300a00 */
[----:B------:R-:W-:Y:S02]  /*2b0c0*/  STL.64 [R1+0x2688], R6 ;  /* 0x0026880601007387 */ /* 0x000fe40000100a00 */
[----:B------:R0:W-:Y:S02]  /*2b0d0*/  STL.64 [R1+0x2680], R4 ;  /* 0x0026800401007387 */ /* 0x0001e40000100a00 */
        /* <DEDUP_REMOVED lines=28> */
[----:B------:R-:W-:Y:S02]  /*2b2a0*/  HMMA.16816.F32.BF16 R20, R12, R20, R8 ;  /* 0x000000140c14723c */ /* 0x000fe40000041808 */
        /* <DEDUP_REMOVED lines=8> */
[----:B------:R-:W3:Y:S02]  /*2b330*/  LDL.LU.64 R10, [R1+0x26b0] ;  /* 0x0026b000010a7983 */ /* 0x000ee40000300a00 */
[----:B------:R-:W3:Y:S04]  /*2b340*/  LDL.LU.64 R8, [R1+0x26a8] ;  /* 0x0026a80001087983 */ /* 0x000ee80000300a00 */
[----:B------:R0:W-:Y:S01]  /*2b350*/  STL.64 [R1+0x970], R20 ;  /* 0x0009701401007387 */ /* 0x0001e20000100a00 */
[----:B------:R-:W-:Y:S03]  /*2b360*/  STL.64 [R1+0x978], R22 ;  /* 0x0009781601007387 */ /* 0x000fe60000100a00 */
[----:B0-----:R-:W3:Y:S02]  /*2b370*/  LDL.LU.64 R20, [R1+0x26a0] ;  /* 0x0026a00001147983 */ /* 0x001ee40000300a00 */
[-C--:B---3--:R-:W-:Y:S11]  /*2b380*/  HMMA.16816.F32.BF16 R16, R8, R20.reuse, R16 ;  /* 0x000000140810723c */ /* 0x088ff60000041810 */
[----:B------:R-:W-:Y:S11]  /*2b390*/  @!UPT UIADD3 URZ, URZ, URZ, URZ ;  /* 0x0000003f3f3ff290 */ /* 0x000ff6000fffe03f */
[----:B------:R-:W-:Y:S01]  /*2b3a0*/  @!UPT UIADD3 URZ, URZ, URZ, URZ ;  /* 0x0000003f3f3ff290 */ /* 0x000fe2000fffe03f */
        /* <DEDUP_REMOVED lines=357> */
[----:B------:R-:W-:Y:S11]  /*2ca00*/  LDSM.16.M88.4 R24, [R28+0x5800] ;  /* 0x005800001c18783b */ /* 0x000ff60000000200 */
[----:B------:R-:W-:Y:S03]  /*2ca10*/  @!UPT UIADD3 URZ, URZ, URZ, URZ ;  /* 0x0000003f3f3ff290 */ /* 0x000fe6000fffe03f */
[----:B------:R-:W-:Y:S01]  /*2ca20*/  STL.64 [R1+0x680], R16 ;  /* 0x0006801001007387 */ /* 0x000fe20000100a00 */
[----:B------:R-:W-:Y:S02]  /*2ca30*/  STL.64 [R1+0x688], R18 ;  /* 0x0006881201007387 */ /* 0x000fe40000100a00 */
[----:B------:R-:W-:Y:S02]  /*2ca40*/  STL [R1+0x21f0], R12 ;  /* 0x0021f00c01007387 */ /* 0x000fe40000100800 */
[----:B------:R-:W-:Y:S03]  /*2ca50*/  STL [R1+0x21ec], R13 ;  /* 0x0021ec0d01007387 */ /* 0x000fe60000100800 */
[----:B------:R-:W-:Y:S01]  /*2ca60*/  STL.64 [R1+0x8e0], R4 ;  /* 0x0008e00401007387 */ /* 0x000fe20000100a00 */
[----:B------:R-:W-:Y:S02]  /*2ca70*/  STL.64 [R1+0x8e8], R6 ;  /* 0x0008e80601007387 */ /* 0x000fe40000100a00 */
[----:B------:R-:W0:Y:S04]  /*2ca80*/  LDSM.16.M88.4 R4, [R28+0x4800] ;  /* 0x004800001c04783b */ /* 0x000e280000000200 */
[----:B------:R-:W-:Y:S01]  /*2ca90*/  STL [R1+0x21e8], R14 ;  /* 0x0021e80e01007387 */ /* 0x000fe20000100800 */
[----:B------:R-:W-:Y:S02]  /*2caa0*/  STL [R1+0x21e4], R15 ;  /* 0x0021e40f01007387 */ /* 0x000fe40000100800 */
[----:B------:R-:W-:Y:S02]  /*2cab0*/  LDSM.16.M88.4 R12, [R28+0x5400] ;  /* 0x005400001c0c783b */ /* 0x000fe40000000200 */
[----:B------:R-:W-:Y:S04]  /*2cac0*/  LDSM.16.M88.4 R16, [R28+0x6000] ;  /* 0x006000001c10783b */ /* 0x000fe80000000200 */
[----:B0-----:R-:W-:Y:S01]  /*2cad0*/  STL.64 [R1+0xb0], R4 ;  /* 0x0000b00401007387 */ /* 0x001fe20000100a00 */
[----:B------:R-:W-:-:S02]  /*2cae0*/  IMAD.MOV.U32 R20, RZ, RZ, R4 ;  /* 0x000000ffff147224 */ /* 0x000fc400078e0004 */
[----:B------:R-:W-:Y:S02]  /*2caf0*/  STL.64 [R1+0xb8], R6 ;  /* 0x0000b80601007387 */ /* 0x000fe40000100a00 */
[----:B------:R-:W-:Y:S02]  /*2cb00*/  IMAD.MOV.U32 R3, RZ, RZ, R5 ;  /* 0x000000ffff037224 */ /* 0x000fe400078e0005 */
[----:B------:R-:W0:Y:S04]  /*2cb10*/  LDSM.16.M88.4 R4, [R28+0x4c00] ;  /* 0x004c00001c04783b */ /* 0x000e280000000200 */
[----:B0-----:R-:W-:Y:S01]  /*2cb20*/  STL.64 [R1+0xa0], R4 ;  /* 0x0000a00401007387 */ /* 0x001fe20000100a00 */
[----:B------:R-:W-:Y:S02]  /*2cb30*/  IMAD.MOV.U32 R22, RZ, RZ, R4 ;  /* 0x000000ffff167224 */ /* 0x000fe400078e0004 */
[----:B------:R-:W-:-:S02]  /*2cb40*/  IMAD.MOV.U32 R21, RZ, RZ, R5 ;  /* 0x000000ffff157224 */ /* 0x000fc400078e0005 */
[----:B------:R-:W-:Y:S02]  /*2cb50*/  STL [R1+0xa8], R6 ;  /* 0x0000a80601007387 */ /* 0x000fe40000100800 */
[----:B------:R-:W-:Y:S02]  /*2cb60*/  IMAD.MOV.U32 R29, RZ, RZ, R7 ;  /* 0x000000ffff1d7224 */ /* 0x000fe400078e0007 */
[----:B------:R-:W0:Y:S04]  /*2cb70*/  LDSM.16.M88.4 R4, [R28+0x5000] ;  /* 0x005000001c04783b */ /* 0x000e280000000200 */
[----:B------:R-:W-:Y:S04]  /*2cb80*/  STL [R1+0x21f4], R29 ;  /* 0x0021f41d01007387 */ /* 0x000fe80000100800 */
[----:B0-----:R-:W-:Y:S01]  /*2cb90*/  STL.64 [R1+0x90], R4 ;  /* 0x0000900401007387 */ /* 0x001fe20000100a00 */
[----:B------:R-:W-:Y:S02]  /*2cba0*/  STL.64 [R1+0x98], R6 ;  /* 0x0000980601007387 */ /* 0x000fe40000100a00 */
[----:B------:R-:W-:Y:S02]  /*2cbb0*/  STL.64 [R1+0x70], R24 ;  /* 0x0000701801007387 */ /* 0x000fe40000100a00 */
[----:B------:R-:W-:Y:S01]  /*2cbc0*/  STL.64 [R1+0x78], R26 ;  /* 0x0000781a01007387 */ /* 0x000fe20000100a00 */
[----:B------:R-:W-:Y:S01]  /*2cbd0*/  STL.64 [R1+0x80], R12 ;  /* 0x0000800c01007387 */ /* 0x000fe20000100a00 */
[----:B------:R-:W-:Y:S02]  /*2cbe0*/  STL.64 [R1+0x88], R14 ;  /* 0x0000880e01007387 */ /* 0x000fe40000100a00 */
[----:B------:R-:W-:-:S02]  /*2cbf0*/  IMAD.MOV.U32 R2, RZ, RZ, R4 ;  /* 0x000000ffff027224 */ /* 0x000fc400078e0004 */
[----:B------:R-:W-:Y:S01]  /*2cc00*/  IMAD.MOV.U32 R0, RZ, RZ, R5 ;  /* 0x000000ffff007224 */ /* 0x000fe200078e0005 */
[----:B------:R-:W-:Y:S04]  /*2cc10*/  STL.64 [R1+0x50], R16 ;  /* 0x0000501001007387 */ /* 0x000fe80000100a00 */
[----:B------:R-:W0:Y:S01]  /*2cc20*/  LDSM.16.M88.4 R4, [R28+0x5c00] ;  /* 0x005c00001c04783b */ /* 0x000e220000000200 */
[----:B------:R-:W-:Y:S02]  /*2cc30*/  STL.64 [R1+0x58], R18 ;  /* 0x0000581201007387 */ /* 0x000fe40000100a00 */
[----:B------:R-:W1:Y:S04]  /*2cc40*/  LDSM.16.M88.4 R16, [R28+0x6400] ;  /* 0x006400001c10783b */ /* 0x000e680000000200 */
[----:B------:R-:W-:Y:S02]  /*2cc50*/  STL.64 [R1+0x2448], R12 ;  /* 0x0024480c01007387 */ /* 0x000fe40000100a00 */
[----:B------:R-:W2:Y:S04]  /*2cc60*/  LDSM.16.M88.4 R12, [R28+0x6800] ;  /* 0x006800001c0c783b */ /* 0x000ea80000000200 */
[----:B------:R-:W-:Y:S04]  /*2cc70*/  LDSM.16.M88.4 R24, [R28+0x7c00] ;  /* 0x007c00001c18783b */ /* 0x000fe80000000200 */
[----:B0-----:R-:W-:Y:S01]  /*2cc80*/  STL.64 [R1+0x60], R4 ;  /* 0x0000600401007387 */ /* 0x001fe20000100a00 */
[----:B-1----:R-:W-:Y:S02]  /*2cc90*/  STL.64 [R1+0x40], R16 ;  /* 0x0000401001007387 */ /* 0x002fe40000100a00 */
[----:B------:R-:W-:Y:S02]  /*2cca0*/  STL.64 [R1+0x48], R18 ;  /* 0x0000481201007387 */ /* 0x000fe40000100a00 */
[----:B------:R-:W-:Y:S01]  /*2ccb0*/  STL.64 [R1+0x68], R6 ;  /* 0x0000680601007387 */ /* 0x000fe20000100a00 */
[----:B--2---:R-:W-:Y:S01]  /*2ccc0*/  STL.64 [R1+0x30], R12 ;  /* 0x0000300c01007387 */ /* 0x004fe20000100a00 */
[----:B------:R-:W-:Y:S02]  /*2ccd0*/  STL.64 [R1+0x38], R14 ;  /* 0x0000380e01007387 */ /* 0x000fe40000100a00 */
[----:B------:R-:W0:Y:S04]  /*2cce0*/  LDSM.16.M88.4 R12, [R28+0x6c00] ;  /* 0x006c00001c0c783b */ /* 0x000e280000000200 */
[----:B------:R-:W-:Y:S02]  /*2ccf0*/  STL.64 [R1+0x2430], R4 ;  /* 0x0024300401007387 */ /* 0x000fe40000100a00 */
[----:B------:R-:W1:Y:S04]  /*2cd00*/  LDSM.16.M88.4 R4, [R28+0x7400] ;  /* 0x007400001c04783b */ /* 0x000e680000000200 */
[----:B------:R-:W-:Y:S04]  /*2cd10*/  LDSM.16.M88.4 R16, [R28+0x7000] ;  /* 0x007000001c10783b */ /* 0x000fe80000000200 */
[----:B0-----:R0:W-:Y:S01]  /*2cd20*/  STL.64 [R1+0x20], R12 ;  /* 0x0000200c01007387 */ /* 0x0011e20000100a00 */
[----:B------:R2:W-:Y:S03]  /*2cd30*/  STL.64 [R1+0x28], R14 ;  /* 0x0000280e01007387 */ /* 0x0005e60000100a00 */
[----:B0-----:R-:W3:Y:S01]  /*2cd40*/  LDL.LU.64 R12, [R1+0xc40] ;  /* 0x000c4000010c7983 */ /* 0x001ee20000300a00 */
[----:B--2---:R-:W2:Y:S02]  /*2cd50*/  LDL.LU.64 R14, [R1+0xc48] ;  /* 0x000c4800010e7983 */ /* 0x004ea40000300a00 */
[----:B-1----:R-:W-:Y:S02]  /*2cd60*/  STL.64 [R1], R4 ;  /* 0x0000000401007387 */ /* 0x002fe40000100a00 */
[----:B------:R-:W-:Y:S01]  /*2cd70*/  STL.64 [R1+0x8], R6 ;  /* 0x0000080601007387 */ /* 0x000fe20000100a00 */
[----:B--2---:R-:W-:Y:S01]  /*2cd80*/  STL.64 [R1+0x2458], R14 ;  /* 0x0024580e01007387 */ /* 0x004fe20000100a00 */
[----:B---3--:R0:W-:Y:S02]  /*2cd90*/  STL.64 [R1+0x2450], R12 ;  /* 0x0024500c01007387 */ /* 0x0081e40000100a00 */
[----:B0-----:R-:W-:-:S02]  /*2cda0*/  IMAD.MOV.U32 R12, RZ, RZ, R22 ;  /* 0x000000ffff0c7224 */ /* 0x001fc400078e0016 */
[----:B------:R-:W-:-:S05]  /*2cdb0*/  IMAD.MOV.U32 R13, RZ, RZ, R21 ;  /* 0x000000ffff0d7224 */ /* 0x000fca00078e0015 */
[----:B------:R-:W-:Y:S01]  /*2cdc0*/  STL.64 [R1+0x2470], R12 ;  /* 0x0024700c01007387 */ /* 0x000fe20000100a00 */
[----:B------:R-:W2:Y:S02]  /*2cdd0*/  LDL.LU.64 R4, [R1+0xc20] ;  /* 0x000c200001047983 */ /* 0x000ea40000300a00 */
[----:B------:R-:W3:Y:S02]  /*2cde0*/  LDL.LU.64 R6, [R1+0xc28] ;  /* 0x000c280001067983 */ /* 0x000ee40000300a00 */
[----:B---3--:R-:W-:Y:S01]  /*2cdf0*/  STL.64 [R1+0x2440], R6 ;  /* 0x0024400601007387 */ /* 0x008fe20000100a00 */
[----:B--2---:R0:W-:Y:S03]  /*2ce00*/  STL.64 [R1+0x2438], R4 ;  /* 0x0024380401007387 */ /* 0x0041e60000100a00 */
[----:B0-----:R-:W2:Y:S01]  /*2ce10*/  LDL.LU.64 R4, [R1+0xc30] ;  /* 0x000c300001047983 */ /* 0x001ea20000300a00 */
[----:B------:R-:W3:Y:S02]  /*2ce20*/  LDL.LU.64 R6, [R1+0xc38] ;  /* 0x000c380001067983 */ /* 0x000ee40000300a00 */
[----:B------:R-:W-:-:S02]  /*2ce30*/  IMAD.MOV.U32 R12, RZ, RZ, R20 ;  /* 0x000000ffff0c7224 */ /* 0x000fc400078e0014 */
[----:B------:R-:W0:Y:S04]  /*2ce40*/  LDSM.16.M88.4 R20, [R28+0x7800] ;  /* 0x007800001c14783b */ /* 0x000e280000000200 */
[----:B---3--:R-:W-:Y:S01]  /*2ce50*/  STL.64 [R1+0x2468], R6 ;  /* 0x0024680601007387 */ /* 0x008fe20000100a00 */
[----:B--2---:R1:W-:Y:S03]  /*2ce60*/  STL.64 [R1+0x2460], R4 ;  /* 0x0024600401007387 */ /* 0x0043e60000100a00 */
[----:B-1----:R-:W2:Y:S01]  /*2ce70*/  LDL.LU.64 R4, [R1+0xc50] ;  /* 0x000c500001047983 */ /* 0x002ea20000300a00 */
[----:B------:R-:W3:Y:S03]  /*2ce80*/  LDL.LU.64 R6, [R1+0xc58] ;  /* 0x000c580001067983 */ /* 0x000ee60000300a00 */
[----:B---3--:R-:W-:Y:S01]  /*2ce90*/  STL.64 [R1+0x2480], R6 ;  /* 0x0024800601007387 */ /* 0x008fe20000100a00 */
[----:B--2---:R1:W-:Y:S03]  /*2cea0*/  STL.64 [R1+0x2478], R4 ;  /* 0x0024780401007387 */ /* 0x0043e60000100a00 */
[----:B-1----:R-:W2:Y:S01]  /*2ceb0*/  LDL.LU.64 R4, [R1+0xc60] ;  /* 0x000c600001047983 */ /* 0x002ea20000300a00 */
[----:B------:R-:W2:Y:S02]  /*2cec0*/  LDL.LU.64 R6, [R1+0xc68] ;  /* 0x000c680001067983 */ /* 0x000ea40000300a00 */
[----:B0-----:R-:W-:Y:S02]  /*2ced0*/  STL [R1+0x1f58], R22 ;  /* 0x001f581601007387 */ /* 0x001fe40000100800 */
[----:B------:R-:W-:Y:S01]  /*2cee0*/  STL.64 [R1+0x10], R16 ;  /* 0x0000101001007387 */ /* 0x000fe20000100a00 */
[----:B------:R-:W-:Y:S01]  /*2cef0*/  STL.64 [R1+0x18], R18 ;  /* 0x0000181201007387 */ /* 0x000fe20000100a00 */
[----:B------:R0:W-:Y:S03]  /*2cf00*/  STL.64 [R1+0x23f0], R16 ;  /* 0x0023f01001007387 */ /* 0x0001e60000100a00 */
[----:B0-----:R-:W3:Y:S04]  /*2cf10*/  LDL.64 R16, [R1+0x20] ;  /* 0x0000200001107983 */ /* 0x001ee80000100a00 */
[----:B---3--:R0:W-:Y:S04]  /*2cf20*/  STL.64 [R1+0x2400], R16 ;  /* 0x0024001001007387 */ /* 0x0081e80000100a00 */
[----:B0-----:R-:W3:Y:S01]  /*2cf30*/  LDL.64 R16, [R1+0x30] ;  /* 0x0000300001107983 */ /* 0x001ee20000100a00 */
[----:B------:R-:W-:-:S07]  /*2cf40*/  IMAD.MOV.U32 R13, RZ, RZ, R3 ;  /* 0x000000ffff0d7224 */ /* 0x000fce00078e0003 */
[C---:B--2---:R-:W-:Y:S01]  /*2cf50*/  HMMA.16816.F32.BF16 R12, R8.reuse, R12, R4 ;  /* 0x0000000c080c723c */ /* 0x044fe20000041804 */
[----:B---3--:R0:W-:Y:S04]  /*2cf60*/  STL.64 [R1+0x2410], R16 ;  /* 0x0024101001007387 */ /* 0x0081e80000100a00 */
[----:B0-----:R-:W2:Y:S04]  /*2cf70*/  LDL.64 R16, [R1+0x40] ;  /* 0x0000400001107983 */ /* 0x001ea80000100a00 */
[----:B--2---:R0:W-:Y:S04]  /*2cf80*/  STL.64 [R1+0x2418], R16 ;  /* 0x0024181001007387 */ /* 0x0041e80000100a00 */
[----:B0-----:R-:W2:Y:S01]  /*2cf90*/  LDL.64 R16, [R1+0x50] ;  /* 0x0000500001107983 */ /* 0x001ea20000100a00 */
[----:B------:R-:W-:Y:S02]  /*2cfa0*/  STL [R1+0x1f54], R23 ;  /* 0x001f541701007387 */ /* 0x000fe40000100800 */
[----:B------:R-:W-:Y:S02]  /*2cfb0*/  STL.64 [R1+0x23f8], R20 ;  /* 0x0023f81401007387 */ /* 0x000fe40000100a00 */
[----:B------:R-:W-:Y:S01]  /*2cfc0*/  STL [R1+0x21fc], R26 ;  /* 0x0021fc1a01007387 */ /* 0x000fe20000100800 */
[----:B------:R-:W-:Y:S01]  /*2cfd0*/  STL [R1+0x21f8], R27 ;  /* 0x0021f81b01007387 */ /* 0x000fe20000100800 */
[----:B------:R0:W-:Y:S03]  /*2cfe0*/  STL.64 [R1+0x2408], R24 ;  /* 0x0024081801007387 */ /* 0x0001e60000100a00 */
[----:B0-----:R-:W3:Y:S01]  /*2cff0*/  LDL.64 R24, [R1+0x70] ;  /* 0x0000700001187983 */ /* 0x001ee20000100a00 */
[----:B------:R-:W-:Y:S02]  /*2d000*/  STL [R1+0x165c], R28 ;  /* 0x00165c1c01007387 */ /* 0x000fe40000100800 */
[----:B------:R-:W4:Y:S02]  /*2d010*/  LDL.LU.64 R6, [R1+0x2480] ;  /* 0x0024800001067983 */ /* 0x000f240000300a00 */
[----:B------:R-:W4:Y:S01]  /*2d020*/  LDL.LU.64 R4, [R1+0x2478] ;  /* 0x0024780001047983 */ /* 0x000f220000300a00 */
[----:B------:R0:W-:Y:S01]  /*2d030*/  STL.64 [R1+0x4a0], R12 ;  /* 0x0004a00c01007387 */ /* 0x0001e20000100a00 */
[----:B------:R4:W-:Y:S03]  /*2d040*/  STL.64 [R1+0x4a8], R14 ;  /* 0x0004a80e01007387 */ /* 0x0009e60000100a00 */
[----:B0-----:R-:W4:Y:S02]  /*2d050*/  LDL.LU.64 R12, [R1+0x2470] ;  /* 0x00247000010c7983 */ /* 0x001f240000300a00 */
[----:B----4-:R-:W-:Y:S02]  /*2d060*/  HMMA.16816.F32.BF16 R12, R8, R12, R4 ;  /* 0x0000000c080c723c */ /* 0x010fe40000041804 */
[----:B------:R-:W4:Y:S01]  /*2d070*/  LDL.LU.64 R6, [R1+0x2468] ;  /* 0x0024680001067983 */ /* 0x000f220000300a00 */
[----:B------:R-:W4:Y:S11]  /*2d080*/  LDL.LU.64 R4, [R1+0x2460] ;  /* 0x0024600001047983 */ /* 0x000f360000300a00 */
[----:B------:R-:W-:Y:S09]  /*2d090*/  @!UPT UIADD3 URZ, URZ, URZ, URZ ;  /* 0x0000003f3f3ff290 */ /* 0x000ff2000fffe03f */
[----:B------:R-:W-:Y:S01]  /*2d0a0*/  STL.64 [R1+0x490], R12 ;  /* 0x0004900c01007387 */ /* 0x000fe20000100a00 */
[----:B------:R0:W-:Y:S03]  /*2d0b0*/  STL.64 [R1+0x498], R14 ;  /* 0x0004980e01007387 */ /* 0x0001e60000100a00 */
[----:B0-----:R-:W2:Y:S01]  /*2d0c0*/  LDL.LU.64 R14, [R1+0x2458] ;  /* 0x00245800010e7983 */ /* 0x001ea20000300a00 */
[----:B------:R-:W2:Y:S02]  /*2d0d0*/  LDL.LU.64 R12, [R1+0x2450] ;  /* 0x00245000010c7983 */ /* 0x000ea40000300a00 */
[----:B------:R-:W-:Y:S02]  /*2d0e0*/  IMAD.MOV.U32 R20, RZ, RZ, R2 ;  /* 0x000000ffff147224 */ /* 0x000fe400078e0002 */
[----:B------:R-:W-:-:S07]  /*2d0f0*/  IMAD.MOV.U32 R21, RZ, RZ, R0 ;  /* 0x000000ffff157224 */ /* 0x000fce00078e0000 */
[C---:B--2---:R-:W-:Y:S01]  /*2d100*/  HMMA.16816.F32.BF16 R20, R8.reuse, R20, R12 ;  /* 0x000000140814723c */ /* 0x044fe2000004180c */
[----:B------:R-:W4:Y:S11]  /*2d110*/  LDL.LU.64 R12, [R1+0x2448] ;  /* 0x00244800010c7983 */ /* 0x000f360000300a00 */
[----:B------:R-:W-:Y:S11]  /*2d120*/  @!UPT UIADD3 URZ, URZ, URZ, URZ ;  /* 0x0000003f3f3ff290 */ /* 0x000ff6000fffe03f */
[----:B------:R0:W-:Y:S01]  /*2d130*/  STL.64 [R1+0x480], R20 ;  /* 0x0004801401007387 */ /* 0x0001e20000100a00 */
[----:B------:R1:W-:Y:S03]  /*2d140*/  STL.64 [R1+0x488], R22 ;  /* 0x0004881601007387 */ /* 0x0003e60000100a00 */
[----:B0-----:R-:W2:Y:S01]  /*2d150*/  LDL.LU.64 R20, [R1+0xc10] ;  /* 0x000c100001147983 */ /* 0x001ea20000300a00 */
[----:B-1----:R-:W2:Y:S01]  /*2d160*/  LDL.LU.64 R22, [R1+0xc18] ;  /* 0x000c180001167983 */ /* 0x002ea20000300a00 */
[C---:B----4-:R-:W-:Y:S01]  /*2d170*/  HMMA.16816.F32.BF16 R4, R8.reuse, R12, R4 ;  /* 0x0000000c0804723c */ /* 0x050fe20000041804 */
[----:B------:R-:W-:Y:S02]  /*2d180*/  IMAD.MOV.U32 R2, RZ, RZ, R12 ;  /* 0x000000ffff027224 */ /* 0x000fe400078e000c */
[----:B------:R-:W-:Y:S11]  /*2d190*/  IMAD.MOV.U32 R0, RZ, RZ, R13 ;  /* 0x000000ffff007224 */ /* 0x000ff600078e000d */
[----:B------:R-:W-:Y:S09]  /*2d1a0*/  @!UPT UIADD3 URZ, URZ, URZ, URZ ;  /* 0x0000003f3f3ff290 */ /* 0x000ff2000fffe03f */
[----:B------:R-:W-:Y:S01]  /*2d1b0*/  STL.64 [R1+0x470], R4 ;  /* 0x0004700401007387 */ /* 0x000fe20000100a00 */
[----:B------:R0:W-:Y:S03]  /*2d1c0*/  STL.64 [R1+0x478], R6 ;  /* 0x0004780601007387 */ /* 0x0001e60000100a00 */
[----:B0-----:R-:W3:Y:S01]  /*2d1d0*/  LDL.LU.64 R6, [R1+0x2440] ;  /* 0x0024400001067983 */ /* 0x001ee20000300a00 */
[----:B------:R-:W3:Y:S02]  /*2d1e0*/  LDL.LU.64 R4, [R1+0x2438] ;  /* 0x0024380001047983 */ /* 0x000ee40000300a00 */
[----:B------:R-:W4:Y:S02]  /*2d1f0*/  LDL.LU.64 R12, [R1+0xbf0] ;  /* 0x000bf000010c7983 */ /* 0x000f240000300a00 */
[----:B------:R-:W2:Y:S01]  /*2d200*/  LDL.LU.64 R14, [R1+0xbf8] ;  /* 0x000bf800010e7983 */ /* 0x000ea20000300a00 */
[C---:B---3--:R-:W-:Y:S01]  /*2d210*/  HMMA.16816.F32.BF16 R4, R8.reuse, R24, R4 ;  /* 0x000000180804723c */ /* 0x048fe20000041804 */
[----:B--2---:R-:W-:Y:S01]  /*2d220*/  STL.64 [R1+0x2428], R14 ;  /* 0x0024280e01007387 */ /* 0x004fe20000100a00 */
[----:B----4-:R0:W-:Y:S03]  /*2d230*/  STL.64 [R1+0x2420], R12 ;  /* 0x0024200c01007387 */ /* 0x0101e60000100a00 */
[----:B0-----:R-:W2:Y:S01]  /*2d240*/  LDL.LU.64 R12, [R1+0xc00] ;  /* 0x000c0000010c7983 */ /* 0x001ea20000300a00 */
[----:B------:R-:W2:Y:S02]  /*2d250*/  LDL.LU.64 R14, [R1+0xc08] ;  /* 0x000c0800010e7983 */ /* 0x000ea40000300a00 */
[----:B------:R-:W-:Y:S02]  /*2d260*/  STL [R1+0x2384], R0 ;  /* 0x0023840001007387 */ /* 0x000fe40000100800 */
[----:B------:R-:W-:Y:S11]  /*2d270*/  STL [R1+0x2380], R2 ;  /* 0x0023800201007387 */ /* 0x000ff60000100800 */
[----:B------:R-:W-:Y:S02]  /*2d280*/  @!UPT UIADD3 URZ, URZ, URZ, URZ ;  /* 0x0000003f3f3ff290 */ /* 0x000fe4000fffe03f */
[----:B------:R0:W-:Y:S01]  /*2d290*/  STL.64 [R1+0x460], R4 ;  /* 0x0004600401007387 */ /* 0x0001e20000100a00 */
[----:B------:R1:W-:Y:S03]  /*2d2a0*/  STL.64 [R1+0x468], R6 ;  /* 0x0004680601007387 */ /* 0x0003e60000100a00 */
[----:B0-----:R-:W3:Y:S01]  /*2d2b0*/  LDL.LU.64 R4, [R1+0x2430] ;  /* 0x0024300001047983 */ /* 0x001ee20000300a00 */
[----:B-1----:R-:W-:Y:S02]  /*2d2c0*/  IMAD.MOV.U32 R6, RZ, RZ, R24 ;  /* 0x000000ffff067224 */ /* 0x002fe400078e0018 */
[----:B------:R-:W-:Y:S02]  /*2d2d0*/  IMAD.MOV.U32 R3, RZ, RZ, R25 ;  /* 0x000000ffff037224 */ /* 0x000fe400078e0019 */
[----:B------:R-:W4:Y:S01]  /*2d2e0*/  LDL.LU.64 R24, [R1+0xbe0] ;  /* 0x000be00001187983 */ /* 0x000f220000300a00 */
[----:B------:R-:W4:Y:S01]  /*2d2f0*/  LDL.LU.64 R26, [R1+0xbe8] ;  /* 0x000be800011a7983 */ /* 0x000f220000300a00 */
[C---:B--2---:R-:W-:Y:S08]  /*2d300*/  HMMA.16816.F32.BF16 R12, R8.reuse, R16, R12 ;  /* 0x00000010080c723c */ /* 0x044ff0000004180c */
[----:B---3--:R-:W-:Y:S11]  /*2d310*/  HMMA.16816.F32.BF16 R20, R8, R4, R20 ;  /* 0x000000040814723c */ /* 0x008ff60000041814 */
[----:B------:R-:W-:Y:S11]  /*2d320*/  @!UPT UIADD3 URZ, URZ, URZ, URZ ;  /* 0x0000003f3f3ff290 */ /* 0x000ff6000fffe03f */
[----:B------:R-:W-:Y:S01]  /*2d330*/  @!UPT UIADD3 URZ, URZ, URZ, URZ ;  /* 0x0000003f3f3ff290 */ /* 0x000fe2000fffe03f */
[----:B------:R0:W-:Y:S01]  /*2d340*/  STL.64 [R1+0x450], R20 ;  /* 0x0004501401007387 */ /* 0x0001e20000100a00 */
[----:B------:R1:W-:Y:S03]  /*2d350*/  STL.64 [R1+0x458], R22 ;  /* 0x0004581601007387 */ /* 0x0003e60000100a00 */
[----:B0-----:R-:W2:Y:S01]  /*2d360*/  LDL.LU.64 R20, [R1+0xbd0] ;  /* 0x000bd00001147983 */ /* 0x001ea20000300a00 */
[----:B-1----:R-:W2:Y:S02]  /*2d370*/  LDL.LU.64 R22, [R1+0xbd8] ;  /* 0x000bd80001167983 */ /* 0x002ea40000300a00 */
[----:B------:R0:W-:Y:S02]  /*2d380*/  STL.64 [R1+0x2360], R4 ;  /* 0x0023600401007387 */ /* 0x0001e40000100a00 */
[----:B------:R-:W-:Y:S01]  /*2d390*/  STL.64 [R1+0x440], R12 ;  /* 0x0004400c01007387 */ /* 0x000fe20000100a00 */
[----:B------:R1:W-:Y:S01]  /*2d3a0*/  STL.64 [R1+0x448], R14 ;  /* 0x0004480e01007387 */ /* 0x0003e20000100a00 */
[----:B0-----:R-:W-:-:S02]  /*2d3b0*/  IMAD.MOV.U32 R5, RZ, RZ, R16 ;  /* 0x000000ffff057224 */ /* 0x001fc400078e0010 */
[----:B------:R-:W-:Y:S01]  /*2d3c0*/  IMAD.MOV.U32 R4, RZ, RZ, R17 ;  /* 0x000000ffff047224 */ /* 0x000fe200078e0011 */
[----:B-1----:R-:W3:Y:S01]  /*2d3d0*/  LDL.LU.64 R14, [R1+0x2428] ;  /* 0x00242800010e7983 */ /* 0x002ee20000300a00 */
[----:B------:R-:W3:Y:S02]  /*2d3e0*/  LDL.LU.64 R12, [R1+0x2420] ;  /* 0x00242000010c7983 */ /* 0x000ee40000300a00 */
[----:B------:R-:W3:Y:S02]  /*2d3f0*/  LDL.LU.64 R16, [R1+0x2418] ;  /* 0x0024180001107983 */ /* 0x000ee40000300a00 */
[C---:B---3--:R-:W-:Y:S01]  /*2d400*/  HMMA.16816.F32.BF16 R12, R8.reuse, R16, R12 ;  /* 0x00000010080c723c */ /* 0x048fe2000004180c */
[----:B------:R-:W-:Y:S11]  /*2d410*/  IMAD.MOV.U32 R7, RZ, RZ, R17 ;  /* 0x000000ffff077224 */ /* 0x000ff600078e0011 */
[----:B------:R-:W-:Y:S11]  /*2d420*/  @!UPT UIADD3 URZ, URZ, URZ, URZ ;  /* 0x0000003f3f3ff290 */ /* 0x000ff6000fffe03f */
[----:B------:R-:W-:Y:S01]  /*2d430*/  STL.64 [R1+0x430], R12 ;  /* 0x0004300c01007387 */ /* 0x000fe20000100a00 */
[----:B------:R0:W-:Y:S02]  /*2d440*/  STL.64 [R1+0x438], R14 ;  /* 0x0004380e01007387 */ /* 0x0001e40000100a00 */
[----:B0-----:R-:W-:Y:S02]  /*2d450*/  IMAD.MOV.U32 R14, RZ, RZ, R16 ;  /* 0x000000ffff0e7224 */ /* 0x001fe400078e0010 */
[----:B------:R-:W4:Y:S01]  /*2d460*/  LDL.LU.64 R16, [R1+0x2410] ;  /* 0x0024100001107983 */ /* 0x000f220000300a00 */
[----:B------:R-:W-:Y:S02]  /*2d470*/  STL.64 [R1+0x2390], R6 ;  /* 0x0023900601007387 */ /* 0x000fe40000100a00 */
[----:B------:R0:W-:Y:S02]  /*2d480*/  STL.64 [R1+0x2388], R4 ;  /* 0x0023880401007387 */ /* 0x0001e40000100a00 */
[----:B0-----:R-:W3:Y:S01]  /*2d490*/  LDL.LU.64 R4, [R1+0xbc0] ;  /* 0x000bc00001047983 */ /* 0x001ee20000300a00 */
[----:B------:R-:W3:Y:S01]  /*2d4a0*/  LDL.LU.64 R6, [R1+0xbc8] ;  /* 0x000bc80001067983 */ /* 0x000ee20000300a00 */
[C---:B----4-:R-:W-:Y:S01]  /*2d4b0*/  HMMA.16816.F32.BF16 R24, R8.reuse, R16, R24 ;  /* 0x000000100818723c */ /* 0x050fe20000041818 */
[----:B------:R-:W-:Y:S11]  /*2d4c0*/  IMAD.MOV.U32 R15, RZ, RZ, R17 ;  /* 0x000000ffff0f7224 */ /* 0x000ff600078e0011 */
[----:B------:R-:W-:Y:S11]  /*2d4d0*/  @!UPT UIADD3 URZ, URZ, URZ, URZ ;  /* 0x0000003f3f3ff290 */ /* 0x000ff6000fffe03f */
[----:B------:R0:W-:Y:S01]  /*2d4e0*/  STL.64 [R1+0x420], R24 ;  /* 0x0004201801007387 */ /* 0x0001e20000100a00 */
[----:B------:R1:W-:Y:S03]  /*2d4f0*/  STL.64 [R1+0x428], R26 ;  /* 0x0004281a01007387 */ /* 0x0003e60000100a00 */
[----:B0-----:R-:W4:Y:S01]  /*2d500*/  LDL.LU.64 R24, [R1+0x2408] ;  /* 0x0024080001187983 */ /* 0x001f220000300a00 */
[----:B-1----:R-:W-:Y:S02]  /*2d510*/  IMAD.MOV.U32 R26, RZ, RZ, R16 ;  /* 0x000000ffff1a7224 */ /* 0x002fe400078e0010 */
[----:B------:R-:W2:Y:S02]  /*2d520*/  LDL.LU.64 R16, [R1+0x2400] ;  /* 0x0024000001107983 */ /* 0x000ea40000300a00 */
[----:B------:R-:W-:Y:S01]  /*2d530*/  STL.64 [R1+0x23d8], R14 ;  /* 0x0023d80e01007387 */ /* 0x000fe20000100a00 */
[----:B------:R-:W3:Y:S01]  /*2d540*/  LDL.64 R12, [R1] ;  /* 0x00000000010c7983 */ /* 0x000ee20000100a00 */
[----:B--2---:R-:W-:Y:S01]  /*2d550*/  HMMA.16816.F32.BF16 R20, R8, R16, R20 ;  /* 0x000000100814723c */ /* 0x004fe20000041814 */
[----:B------:R-:W-:-:S02]  /*2d560*/  IMAD.MOV.U32 R28, RZ, RZ, R16 ;  /* 0x000000ffff1c7224 */ /* 0x000fc400078e0010 */
[----:B------:R-:W-:Y:S11]  /*2d570*/  IMAD.MOV.U32 R27, RZ, RZ, R17 ;  /* 0x000000ffff1b7224 */ /* 0x000ff600078e0011 */
[----:B------:R-:W-:Y:S09]  /*2d580*/  @!UPT UIADD3 URZ, URZ, URZ, URZ ;  /* 0x0000003f3f3ff290 */ /* 0x000ff2000fffe03f */
[----:B------:R0:W-:Y:S01]  /*2d590*/  STL.64 [R1+0x410], R20 ;  /* 0x0004101401007387 */ /* 0x0001e20000100a00 */
[----:B------:R-:W-:Y:S03]  /*2d5a0*/  STL.64 [R1+0x418], R22 ;  /* 0x0004181601007387 */ /* 0x000fe60000100a00 */
[----:B0-----:R-:W2:Y:S01]  /*2d5b0*/  LDL.LU.64 R20, [R1+0x23f8] ;  /* 0x0023f80001147983 */ /* 0x001ea20000300a00 */
[----:B------:R-:W3:Y:S02]  /*2d5c0*/  LDL.LU.64 R16, [R1+0x23f0] ;  /* 0x0023f00001107983 */ /* 0x000ee40000300a00 */
[----:B------:R-:W-:Y:S02]  /*2d5d0*/  STL.64 [R1+0x23d0], R26 ;  /* 0x0023d01a01007387 */ /* 0x000fe40000100a00 */
[----:B----4-:R0:W-:Y:S01]  /*2d5e0*/  STL.64 [R1+0x23c8], R24 ;  /* 0x0023c81801007387 */ /* 0x0101e20000100a00 */
[C---:B---3--:R-:W-:Y:S11]  /*2d5f0*/  HMMA.16816.F32.BF16 R4, R8.reuse, R16, R4 ;  /* 0x000000100804723c */ /* 0x048ff60000041804 */
[----:B------:R-:W-:Y:S11]  /*2d600*/  @!UPT UIADD3 URZ, URZ, URZ, URZ ;  /* 0x0000003f3f3ff290 */ /* 0x000ff6000fffe03f */
[----:B------:R-:W-:Y:S01]  /*2d610*/  @!UPT UIADD3 URZ, URZ, URZ, URZ ;  /* 0x0000003f3f3ff290 */ /* 0x000fe2000fffe03f */
[----:B------:R-:W-:Y:S01]  /*2d620*/  STL.64 [R1+0x408], R6 ;  /* 0x0004080601007387 */ /* 0x000fe20000100a00 */
[----:B0-----:R-:W3:Y:S02]  /*2d630*/  LDL.LU.64 R24, [R1+0xba0] ;  /* 0x000ba00001187983 */ /* 0x001ee40000300a00 */
[----:B------:R-:W4:Y:S02]  /*2d640*/  LDL.LU.64 R26, [R1+0xba8] ;  /* 0x000ba800011a7983 */ /* 0x000f240000300a00 */
[----:B------:R-:W-:Y:S02]  /*2d650*/  IMAD.MOV.U32 R2, RZ, RZ, R16 ;  /* 0x000000ffff027224 */ /* 0x000fe400078e0010 */
[----:B------:R-:W-:Y:S02]  /*2d660*/  IMAD.MOV.U32 R29, RZ, RZ, R17 ;  /* 0x000000ffff1d7224 */ /* 0x000fe400078e0011 */
[----:B------:R-:W-:Y:S02]  /*2d670*/  IMAD.MOV.U32 R22, RZ, RZ, R4 ;  /* 0x000000ffff167224 */ /* 0x000fe400078e0004 */
[----:B------:R-:W-:Y:S01]  /*2d680*/  IMAD.MOV.U32 R23, RZ, RZ, R5 ;  /* 0x000000ffff177224 */ /* 0x000fe200078e0005 */
[----:B----4-:R-:W-:Y:S01]  /*2d690*/  STL.64 [R1+0x23e8], R26 ;  /* 0x0023e81a01007387 */ /* 0x010fe20000100a00 */
[----:B---3--:R0:W-:Y:S03]  /*2d6a0*/  STL.64 [R1+0x23e0], R24 ;  /* 0x0023e01801007387 */ /* 0x0081e60000100a00 */
[----:B0-----:R-:W3:Y:S01]  /*2d6b0*/  LDL.LU.64 R24, [R1+0xbb0] ;  /* 0x000bb00001187983 */ /* 0x001ee20000300a00 */
[----:B------:R-:W3:Y:S02]  /*2d6c0*/  LDL.LU.64 R26, [R1+0xbb8] ;  /* 0x000bb800011a7983 */ /* 0x000ee40000300a00 */
[----:B------:R-:W4:Y:S02]  /*2d6d0*/  LDL.LU.64 R16, [R1+0xb90] ;  /* 0x000b900001107983 */ /* 0x000f240000300a00 */
[----:B------:R-:W4:Y:S01]  /*2d6e0*/  LDL.LU.64 R18, [R1+0xb98] ;  /* 0x000b980001127983 */ /* 0x000f220000300a00 */
[----:B------:R-:W2:Y:S01]  /*2d6f0*/  LDL.LU.64 R4, [R1+0xb70] ;  /* 0x000b700001047983 */ /* 0x000ea20000300a00 */
[----:B------:R-:W2:Y:S01]  /*2d700*/  LDL.LU.64 R6, [R1+0xb78] ;  /* 0x000b780001067983 */ /* 0x000ea20000300a00 */
[C---:B---3--:R-:W-:Y:S02]  /*2d710*/  HMMA.16816.F32.BF16 R24, R8.reuse, R12, R24 ;  /* 0x0000000c0818723c */ /* 0x048fe40000041818 */
[----:B--2---:R-:W-:Y:S01]  /*2d720*/  STL.64 [R1+0x23a0], R6 ;  /* 0x0023a00601007387 */ /* 0x004fe20000100a00 */
[----:B------:R0:W-:Y:S03]  /*2d730*/  STL.64 [R1+0x2398], R4 ;  /* 0x0023980401007387 */ /* 0x0001e60000100a00 */
[----:B0-----:R-:W2:Y:S04]  /*2d740*/  LDL R4, [R1+0xb0] ;  /* 0x0000b00001047983 */ /* 0x001ea80000100800 */
[----:B------:R-:W2:Y:S01]  /*2d750*/  LDL R5, [R1+0xb4] ;  /* 0x0000b40001057983 */ /* 0x000ea20000100800 */
[----:B------:R-:W-:Y:S02]  /*2d760*/  STL [R1+0x221c], R23 ;  /* 0x00221c1701007387 */ /* 0x000fe40000100800 */
[----:B------:R-:W-:Y:S10]  /*2d770*/  STL [R1+0x2218], R22 ;  /* 0x0022181601007387 */ /* 0x000ff40000100800 */
[----:B------:R-:W-:Y:S01]  /*2d780*/  STL.64 [R1+0x3f0], R24 ;  /* 0x0003f01801007387 */ /* 0x000fe20000100a00 */
[----:B------:R0:W-:Y:S03]  /*2d790*/  STL.64 [R1+0x3f8], R26 ;  /* 0x0003f81a01007387 */ /* 0x0001e60000100a00 */
[----:B0-----:R-:W3:Y:S01]  /*2d7a0*/  LDL.LU.64 R26, [R1+0x23e8] ;  /* 0x0023e800011a7983 */ /* 0x001ee20000300a00 */
[----:B------:R-:W3:Y:S02]  /*2d7b0*/  LDL.LU.64 R24, [R1+0x23e0] ;  /* 0x0023e00001187983 */ /* 0x000ee40000300a00 */
[----:B------:R-:W2:Y:S02]  /*2d7c0*/  LDL.LU.64 R14, [R1+0x23d8] ;  /* 0x0023d800010e7983 */ /* 0x000ea40000300a00 */
[----:B------:R-:W-:Y:S01]  /*2d7d0*/  IMAD.MOV.U32 R0, RZ, RZ, R12 ;  /* 0x000000ffff007224 */ /* 0x000fe200078e000c */
[C---:B---3--:R-:W-:Y:S01]  /*2d7e0*/  HMMA.16816.F32.BF16 R24, R8.reuse, R20, R24 ;  /* 0x000000140818723c */ /* 0x048fe20000041818 */
[----:B--2---:R-:W-:Y:S01]  /*2d7f0*/  STL.64 [R1+0x23b0], R14 ;  /* 0x0023b00e01007387 */ /* 0x004fe20000100a00 */
[----:B------:R0:W-:Y:S03]  /*2d800*/  STL [R1+0x23a8], R13 ;  /* 0x0023a80d01007387 */ /* 0x0001e60000100800 */
[----:B0-----:R-:W2:Y:S01]  /*2d810*/  LDL.LU.64 R12, [R1+0xb80] ;  /* 0x000b8000010c7983 */ /* 0x001ea20000300a00 */
[----:B------:R-:W2:Y:S11]  /*2d820*/  LDL.LU.64 R14, [R1+0xb88] ;  /* 0x000b8800010e7983 */ /* 0x000eb60000300a00 */
[----:B------:R-:W-:Y:S06]  /*2d830*/  @!UPT UIADD3 URZ, URZ, URZ, URZ ;  /* 0x0000003f3f3ff290 */ /* 0x000fec000fffe03f */
[----:B------:R-:W-:Y:S01]  /*2d840*/  STL.64 [R1+0x3e0], R24 ;  /* 0x0003e01801007387 */ /* 0x000fe20000100a00 */
[----:B------:R0:W-:Y:S03]  /*2d850*/  STL.64 [R1+0x3e8], R26 ;  /* 0x0003e81a01007387 */ /* 0x0001e60000100a00 */
[----:B0-----:R-:W3:Y:S01]  /*2d860*/  LDL.LU.64 R26, [R1+0x23d0] ;  /* 0x0023d000011a7983 */ /* 0x001ee20000300a00 */
[----:B------:R-:W4:Y:S02]  /*2d870*/  LDL.LU.64 R24, [R1+0x23c8] ;  /* 0x0023c80001187983 */ /* 0x000f240000300a00 */
[----:B------:R0:W-:Y:S02]  /*2d880*/  STL.64 [R1+0x22d8], R20 ;  /* 0x0022d81401007387 */ /* 0x0001e40000100a00 */
[----:B0-----:R-:W2:Y:S04]  /*2d890*/  LDL R20, [R1+0xa0] ;  /* 0x0000a00001147983 */ /* 0x001ea80000100800 */
[----:B------:R-:W2:Y:S01]  /*2d8a0*/  LDL R21, [R1+0xa4] ;  /* 0x0000a40001157983 */ /* 0x000ea20000100800 */
[----:B----4-:R-:W-:Y:S03]  /*2d8b0*/  HMMA.16816.F32.BF16 R8, R8, R24, R16 ;  /* 0x000000180808723c */ /* 0x010fe60000041810 */
[----:B------:R-:W2:Y:S01]  /*2d8c0*/  LDL.LU.64 R18, [R1+0x23c0] ;  /* 0x0023c00001127983 */ /* 0x000ea20000300a00 */
[----:B------:R-:W2:Y:S02]  /*2d8d0*/  LDL.LU.64 R16, [R1+0x23b8] ;  /* 0x0023b80001107983 */ /* 0x000ea40000300a00 */
[----:B------:R-:W-:Y:S11]  /*2d8e0*/  STL.64 [R1+0x22d0], R24 ;  /* 0x0022d01801007387 */ /* 0x000ff60000100a00 */
[----:B------:R-:W-:Y:S06]  /*2d8f0*/  @!UPT UIADD3 URZ, URZ, URZ, URZ ;  /* 0x0000003f3f3ff290 */ /* 0x000fec000fffe03f */
[----:B------:R0:W-:Y:S01]  /*2d900*/  STL.64 [R1+0x1f0], R8 ;  /* 0x0001f00801007387 */ /* 0x0001e20000100a00 */
[----:B------:R-:W-:Y:S03]  /*2d910*/  STL.64 [R1+0x1f8], R10 ;  /* 0x0001f80a01007387 */ /* 0x000fe60000100a00 */
[----:B0-----:R-:W4:Y:S01]  /*2d920*/  LDL.LU.64 R8, [R1+0x90] ;  /* 0x0000900001087983 */ /* 0x001f220000300a00 */
[C---:B--2---:R-:W-:Y:S03]  /*2d930*/  HMMA.16816.F32.BF16 R4, R16.reuse, R4, R12 ;  /* 0x000000041004723c */ /* 0x044fe6000004180c */
[----:B------:R-:W2:Y:S01]  /*2d940*/  LDL.LU.64 R14, [R1+0x23b0] ;  /* 0x0023b000010e7983 */ /* 0x000ea20000300a00 */
[----:B------:R-:W2:Y:S11]  /*2d950*/  LDL.LU R13, [R1+0x23a8] ;  /* 0x0023a800010d7983 */ /* 0x000eb60000300800 */
[----:B------:R-:W-:Y:S08]  /*2d960*/  @!UPT UIADD3 URZ, URZ, URZ, URZ ;  /* 0x0000003f3f3ff290 */ /* 0x000ff0000fffe03f */
        /* <DEDUP_REMOVED lines=9> */
[----:B------:R1:W-:Y:S03]  /*2da00*/  STL.64 [R1+0x3a8], R22 ;  /* 0x0003a81601007387 */ /* 0x0003e60000100a00 */
[----:B0-----:R-:W4:Y:S01]  /*2da10*/  LDL.LU.64 R20, [R1+0xb60] ;  /* 0x000b600001147983 */ /* 0x001f220000300a00 */
[----:B-1----:R-:W4:Y:S02]  /*2da20*/  LDL.LU.64 R22, [R1+0xb68] ;  /* 0x000b680001167983 */ /* 0x002f240000300a00 */
[----:B------:R-:W2:Y:S02]  /*2da30*/  LDL R12, [R1+0xd1c] ;  /* 0x000d1c00010c7983 */ /* 0x000ea40000100800 */
[----:B--2---:R0:W-:Y:S02]  /*2da40*/  STL [R1+0x22a0], R12 ;  /* 0x0022a00c01007387 */ /* 0x0041e40000100800 */
[----:B0-----:R-:W-:-:S02]  /*2da50*/  IMAD.MOV.U32 R12, RZ, RZ, R0 ;  /* 0x000000ffff0c7224 */ /* 0x001fc400078e0000 */
[----:B------:R-:W2:Y:S03]  /*2da60*/  LDL.LU R0, [R1+0x2384] ;  /* 0x0023840001007983 */ /* 0x000ea60000300800 */
[----:B------:R0:W-:Y:S02]  /*2da70*/  STL.64 [R1+0x22e0], R12 ;  /* 0x0022e00c01007387 */ /* 0x0001e40000100a00 */
[----:B0-----:R-:W-:Y:S02]  /*2da80*/  IMAD.MOV.U32 R12, RZ, RZ, R2 ;  /* 0x000000ffff0c7224 */ /* 0x001fe400078e0002 */
[----:B------:R-:W-:Y:S01]  /*2da90*/  IMAD.MOV.U32 R13, RZ, RZ, R29 ;  /* 0x000000ffff0d7224 */ /* 0x000fe200078e001d */
[----:B------:R-:W2:Y:S04]  /*2daa0*/  LDL.LU R2, [R1+0x2380] ;  /* 0x0023800001027983 */ /* 0x000ea80000300800 */
[----:B------:R0:W-:Y:S02]  /*2dab0*/  STL.64 [R1+0x22f8], R12 ;  /* 0x0022f80c01007387 */ /* 0x0001e40000100a00 */
[----:B0-----:R-:W-:-:S02]  /*2dac0*/  IMAD.MOV.U32 R12, RZ, RZ, R28 ;  /* 0x000000ffff0c7224 */ /* 0x001fc400078e001c */
[----:B---3--:R-:W-:-:S05]  /*2dad0*/  IMAD.MOV.U32 R13, RZ, RZ, R27 ;  /* 0x000000ffff0d7224 */ /* 0x008fca00078e001b */
[----:B------:R0:W-:Y:S02]  /*2dae0*/  STL.64 [R1+0x2310], R12 ;  /* 0x0023100c01007387 */ /* 0x0001e40000100a00 */
[----:B0-----:R-:W-:Y:S02]  /*2daf0*/  IMAD.MOV.U32 R12, RZ, RZ, R26 ;  /* 0x000000ffff0c7224 */ /* 0x001fe400078e001a */
[----:B------:R-:W-:-:S05]  /*2db00*/  IMAD.MOV.U32 R13, RZ, RZ, R15 ;  /* 0x000000ffff0d7224 */ /* 0x000fca00078e000f */
[----:B------:R0:W-:Y:S02]  /*2db10*/  STL.64 [R1+0x2328], R12 ;  /* 0x0023280c01007387 */ /* 0x0001e40000100a00 */
[----:B0-----:R-:W-:Y:S02]  /*2db20*/  IMAD.MOV.U32 R12, RZ, RZ, R14 ;  /* 0x000000ffff0c7224 */ /* 0x001fe400078e000e */
[----:B------:R-:W-:-:S05]  /*2db30*/  IMAD.MOV.U32 R13, RZ, RZ, R7 ;  /* 0x000000ffff0d7224 */ /* 0x000fca00078e0007 */
[----:B------:R0:W-:Y:S02]  /*2db40*/  STL.64 [R1+0x2340], R12 ;  /* 0x0023400c01007387 */ /* 0x0001e40000100a00 */
[----:B0-----:R-:W-:Y:S02]  /*2db50*/  IMAD.MOV.U32 R12, RZ, RZ, R5 ;  /* 0x000000ffff0c7224 */ /* 0x001fe400078e0005 */
[----:B------:R-:W-:-:S05]  /*2db60*/  IMAD.MOV.U32 R13, RZ, RZ, R4 ;  /* 0x000000ffff0d7224 */ /* 0x000fca00078e0004 */
[----:B------:R4:W-:Y:S02]  /*2db70*/  STL.64 [R1+0x2358], R12 ;  /* 0x0023580c01007387 */ /* 0x0009e40000100a00 */
[----:B----4-:R-:W-:Y:S01]  /*2db80*/  HMMA.16816.F32.BF16 R12, R16, R8, R20 ;  /* 0x00000008100c723c */ /* 0x010fe20000041814 */
[----:B------:R-:W-:Y:S02]  /*2db90*/  IMAD.MOV.U32 R4, RZ, RZ, R6 ;  /* 0x000000ffff047224 */ /* 0x000fe400078e0006 */
[----:B------:R-:W-:Y:S11]  /*2dba0*/  IMAD.MOV.U32 R5, RZ, RZ, R3 ;  /* 0x000000ffff057224 */ /* 0x000ff600078e0003 */
[----:B------:R-:W-:Y:S09]  /*2dbb0*/  @!UPT UIADD3 URZ, URZ, URZ, URZ ;  /* 0x0000003f3f3ff290 */ /* 0x000ff2000fffe03f */
[----:B------:R-:W-:Y:S01]  /*2dbc0*/  STL.64 [R1+0x390], R12 ;  /* 0x0003900c01007387 */ /* 0x000fe20000100a00 */
[----:B------:R-:W-:Y:S02]  /*2dbd0*/  STL.64 [R1+0x398], R14 ;  /* 0x0003980e01007387 */ /* 0x000fe40000100a00 */
[----:B------:R0:W-:Y:S02]  /*2dbe0*/  STL.64 [R1+0x2378], R4 ;  /* 0x0023780401007387 */ /* 0x0001e40000100a00 */
[----:B0-----:R-:W3:Y:S01]  /*2dbf0*/  LDL.LU.64 R4, [R1+0xb50] ;  /* 0x000b500001047983 */ /* 0x001ee20000300a00 */
[----:B------:R-:W3:Y:S02]  /*2dc00*/  LDL.LU.64 R6, [R1+0xb58] ;  /* 0x000b580001067983 */ /* 0x000ee40000300a00 */
[----:B------:R-:W4:Y:S02]  /*2dc10*/  LDL.LU.64 R12, [R1+0xb30] ;  /* 0x000b3000010c7983 */ /* 0x000f240000300a00 */
[----:B------:R-:W2:Y:S02]  /*2dc20*/  LDL.LU.64 R14, [R1+0xb38] ;  /* 0x000b3800010e7983 */ /* 0x000ea40000300a00 */
[----:B--2---:R-:W-:Y:S01]  /*2dc30*/  STL.64 [R1+0x2370], R14 ;  /* 0x0023700e01007387 */ /* 0x004fe20000100a00 */
[----:B----4-:R0:W-:Y:S03]  /*2dc40*/  STL.64 [R1+0x2368], R12 ;  /* 0x0023680c01007387 */ /* 0x0101e60000100a00 */
[----:B0-----:R-:W2:Y:S01]  /*2dc50*/  LDL.LU.64 R12, [R1+0xb40] ;  /* 0x000b4000010c7983 */ /* 0x001ea20000300a00 */
[----:B------:R-:W2:Y:S02]  /*2dc60*/  LDL.LU.64 R14, [R1+0xb48] ;  /* 0x000b4800010e7983 */ /* 0x000ea40000300a00 */
[----:B------:R-:W4:Y:S02]  /*2dc70*/  LDL.LU.64 R20, [R1+0xad0] ;  /* 0x000ad00001147983 */ /* 0x000f240000300a00 */
[----:B------:R-:W2:Y:S02]  /*2dc80*/  LDL.LU.64 R22, [R1+0xad8] ;  /* 0x000ad80001167983 */ /* 0x000ea40000300a00 */
        /* <DEDUP_REMOVED lines=15> */
[----:B------:R-:W4:Y:S02]  /*2dd80*/  LDL.LU.64 R22, [R1+0xb18] ;  /* 0x000b180001167983 */ /* 0x000f240000300a00 */
[----:B------:R-:W-:Y:S01]  /*2dd90*/  IMAD.MOV.U32 R24, RZ, RZ, R2 ;  /* 0x000000ffff187224 */ /* 0x000fe200078e0002 */
[----:B----4-:R-:W-:Y:S01]  /*2dda0*/  STL.64 [R1+0x2350], R22 ;  /* 0x0023501601007387 */ /* 0x010fe20000100a00 */
[----:B--2---:R0:W-:Y:S03]  /*2ddb0*/  STL.64 [R1+0x2348], R20 ;  /* 0x0023481401007387 */ /* 0x0041e60000100a00 */
[----:B0-----:R-:W2:Y:S01]  /*2ddc0*/  LDL.LU.64 R20, [R1+0xb20] ;  /* 0x000b200001147983 */ /* 0x001ea20000300a00 */
[----:B------:R-:W2:Y:S02]  /*2ddd0*/  LDL.LU.64 R22, [R1+0xb28] ;  /* 0x000b280001167983 */ /* 0x000ea40000300a00 */
[----:B------:R0:W-:Y:S02]  /*2dde0*/  STL.64 [R1+0x2298], R8 ;  /* 0x0022980801007387 */ /* 0x0001e40000100a00 */
[----:B0-----:R-:W4:Y:S01]  /*2ddf0*/  LDL.LU.64 R8, [R1+0xa0] ;  /* 0x0000a00001087983 */ /* 0x001f220000300a00 */
[----:B------:R-:W-:-:S07]  /*2de00*/  IMAD.MOV.U32 R25, RZ, RZ, R0 ;  /* 0x000000ffff197224 */ /* 0x000fce00078e0000 */
[C---:B---3--:R-:W-:Y:S01]  /*2de10*/  HMMA.16816.F32.BF16 R24, R16.reuse, R24, R4 ;  /* 0x000000181018723c */ /* 0x048fe20000041804 */
[----:B----4-:R0:W-:Y:S04]  /*2de20*/  STL.64 [R1+0x22a8], R8 ;  /* 0x0022a80801007387 */ /* 0x0101e80000100a00 */
[----:B0-----:R-:W3:Y:S01]  /*2de30*/  LDL.LU.64 R8, [R1+0xb0] ;  /* 0x0000b00001087983 */ /* 0x001ee20000300a00 */
[----:B------:R-:W4:Y:S11]  /*2de40*/  LDL.LU.64 R4, [R1+0x2378] ;  /* 0x0023780001047983 */ /* 0x000f360000300a00 */
[----:B------:R-:W-:Y:S06]  /*2de50*/  @!UPT UIADD3 URZ, URZ, URZ, URZ ;  /* 0x0000003f3f3ff290 */ /* 0x000fec000fffe03f */
[----:B------:R0:W-:Y:S02]  /*2de60*/  STL.64 [R1+0x380], R24 ;  /* 0x0003801801007387 */ /* 0x0001e40000100a00 */
[----:B------:R1:W-:Y:S01]  /*2de70*/  STL.64 [R1+0x388], R26 ;  /* 0x0003881a01007387 */ /* 0x0003e20000100a00 */
[----:B0-----:R-:W2:Y:S01]  /*2de80*/  LDL.LU.64 R24, [R1+0xac0] ;  /* 0x000ac00001187983 */ /* 0x001ea20000300a00 */
[----:B-1----:R-:W2:Y:S01]  /*2de90*/  LDL.LU.64 R26, [R1+0xac8] ;  /* 0x000ac800011a7983 */ /* 0x002ea20000300a00 */
[C---:B----4-:R-:W-:Y:S02]  /*2dea0*/  HMMA.16816.F32.BF16 R4, R16.reuse, R4, R12 ;  /* 0x000000041004723c */ /* 0x050fe4000004180c */
[----:B------:R-:W4:Y:S01]  /*2deb0*/  LDL.LU.64 R14, [R1+0x2370] ;  /* 0x00237000010e7983 */ /* 0x000f220000300a00 */
[----:B------:R-:W4:Y:S11]  /*2dec0*/  LDL.LU.64 R12, [R1+0x2368] ;  /* 0x00236800010c7983 */ /* 0x000f360000300a00 */
[----:B------:R-:W-:Y:S09]  /*2ded0*/  @!UPT UIADD3 URZ, URZ, URZ, URZ ;  /* 0x0000003f3f3ff290 */ /* 0x000ff2000fffe03f */
[----:B------:R0:W-:Y:S01]  /*2dee0*/  STL.64 [R1+0x370], R4 ;  /* 0x0003700401007387 */ /* 0x0001e20000100a00 */
[----:B------:R4:W-:Y:S03]  /*2def0*/  STL.64 [R1+0x378], R6 ;  /* 0x0003780601007387 */ /* 0x0009e60000100a00 */
[----:B0-----:R-:W4:Y:S02]  /*2df00*/  LDL.LU.64 R4, [R1+0x2360] ;  /* 0x0023600001047983 */ /* 0x001f240000300a00 */
[C---:B----4-:R-:W-:Y:S02]  /*2df10*/  HMMA.16816.F32.BF16 R4, R16.reuse, R4, R12 ;  /* 0x000000041004723c */ /* 0x050fe4000004180c */
[----:B------:R-:W2:Y:S11]  /*2df20*/  LDL.LU.64 R12, [R1+0x2358] ;  /* 0x00235800010c7983 */ /* 0x000eb60000300a00 */
[----:B------:R-:W-:Y:S10]  /*2df30*/  @!UPT UIADD3 URZ, URZ, URZ, URZ ;  /* 0x0000003f3f3ff290 */ /* 0x000ff4000fffe03f */
[----:B------:R0:W-:Y:S01]  /*2df40*/  STL.64 [R1+0x360], R4 ;  /* 0x0003600401007387 */ /* 0x0001e20000100a00 */
[----:B------:R1:W-:Y:S03]  /*2df50*/  STL.64 [R1+0x368], R6 ;  /* 0x0003680601007387 */ /* 0x0003e60000100a00 */
[----:B0-----:R-:W4:Y:S01]  /*2df60*/  LDL.LU.64 R4, [R1+0xa10] ;  /* 0x000a100001047983 */ /* 0x001f220000300a00 */
[----:B-1----:R-:W4:Y:S01]  /*2df70*/  LDL.LU.64 R6, [R1+0xa18] ;  /* 0x000a180001067983 */ /* 0x002f220000300a00 */
[C---:B--2---:R-:W-:Y:S02]  /*2df80*/  HMMA.16816.F32.BF16 R12, R16.reuse, R12, R20 ;  /* 0x0000000c100c723c */ /* 0x044fe40000041814 */
[----:B------:R-:W2:Y:S01]  /*2df90*/  LDL.LU.64 R22, [R1+0x2350] ;  /* 0x0023500001167983 */ /* 0x000ea20000300a00 */
[----:B------:R-:W2:Y:S11]  /*2dfa0*/  LDL.LU.64 R20, [R1+0x2348] ;  /* 0x0023480001147983 */ /* 0x000eb60000300a00 */
[----:B------:R-:W-:Y:S09]  /*2dfb0*/  @!UPT UIADD3 URZ, URZ, URZ, URZ ;  /* 0x0000003f3f3ff290 */ /* 0x000ff2000fffe03f */
[----:B------:R0:W-:Y:S01]  /*2dfc0*/  STL.64 [R1+0x350], R12 ;  /* 0x0003500c01007387 */ /* 0x0001e20000100a00 */
[----:B------:R2:W-:Y:S03]  /*2dfd0*/  STL.64 [R1+0x358], R14 ;  /* 0x0003580e01007387 */ /* 0x0005e60000100a00 */
[----:B0-----:R-:W2:Y:S02]  /*2dfe0*/  LDL.LU.64 R12, [R1+0x2340] ;  /* 0x00234000010c7983 */ /* 0x001ea40000300a00 */
        /* <DEDUP_REMOVED lines=29> */
[----:B------:R-:W2:Y:S11]  /*2e1c0*/  LDL.LU.64 R20, [R1+0x22d8] ;  /* 0x0022d80001147983 */ /* 0x000eb60000300a00 */
[----:B------:R-:W-:Y:S10]  /*2e1d0*/  @!UPT UIADD3 URZ, URZ, URZ, URZ ;  /* 0x0000003f3f3ff290 */ /* 0x000ff4000fffe03f */
[----:B------:R0:W-:Y:S01]  /*2e1e0*/  STL.64 [R1+0x300], R12 ;  /* 0x0003000c01007387 */ /* 0x0001e20000100a00 */
[----:B------:R1:W-:Y:S03]  /*2e1f0*/  STL.64 [R1+0x308], R14 ;  /* 0x0003080e01007387 */ /* 0x0003e60000100a00 */
[----:B0-----:R-:W3:Y:S01]  /*2e200*/  LDL.LU.64 R12, [R1+0x9f0] ;  /* 0x0009f000010c7983 */ /* 0x001ee20000300a00 */
[----:B-1----:R-:W3:Y:S01]  /*2e210*/  LDL.LU.64 R14, [R1+0x9f8] ;  /* 0x0009f800010e7983 */ /* 0x002ee20000300a00 */
[C---:B--2---:R-:W-:Y:S02]  /*2e220*/  HMMA.16816.F32.BF16 R24, R16.reuse, R20, R24 ;  /* 0x000000141018723c */ /* 0x044fe40000041818 */
[----:B---3--:R-:W-:Y:S01]  /*2e230*/  STL.64 [R1+0x22b8], R14 ;  /* 0x0022b80e01007387 */ /* 0x008fe20000100a00 */
[----:B------:R0:W-:Y:S03]  /*2e240*/  STL.64 [R1+0x22b0], R12 ;  /* 0x0022b00c01007387 */ /* 0x0001e60000100a00 */
[----:B0-----:R-:W2:Y:S01]  /*2e250*/  LDL.LU.64 R12, [R1+0xa00] ;  /* 0x000a0000010c7983 */ /* 0x001ea20000300a00 */
[----:B------:R-:W2:Y:S11]  /*2e260*/  LDL.LU.64 R14, [R1+0xa08] ;  /* 0x000a0800010e7983 */ /* 0x000eb60000300a00 */
[----:B------:R-:W-:Y:S05]  /*2e270*/  @!UPT UIADD3 URZ, URZ, URZ, URZ ;  /* 0x0000003f3f3ff290 */ /* 0x000fea000fffe03f */
[----:B------:R0:W-:Y:S02]  /*2e280*/  STL.64 [R1+0x2f0], R24 ;  /* 0x0002f01801007387 */ /* 0x0001e40000100a00 */
[----:B------:R-:W-:Y:S01]  /*2e290*/  STL.64 [R1+0x2f8], R26 ;  /* 0x0002f81a01007387 */ /* 0x000fe20000100a00 */
[----:B0-----:R-:W4:Y:S01]  /*2e2a0*/  LDL.LU.64 R24, [R1+0x22d0] ;  /* 0x0022d00001187983 */ /* 0x001f220000300a00 */
[----:B------:R-:W-:Y:S02]  /*2e2b0*/  STL [R1+0x2220], R21 ;  /* 0x0022201501007387 */ /* 0x000fe40000100800 */
[----:B------:R0:W-:Y:S02]  /*2e2c0*/  STL [R1+0x2288], R20 ;  /* 0x0022881401007387 */ /* 0x0001e40000100800 */
[----:B0-----:R-:W3:Y:S01]  /*2e2d0*/  LDL.LU.64 R20, [R1+0x80] ;  /* 0x0000800001147983 */ /* 0x001ee20000300a00 */
[----:B----4-:R-:W-:Y:S03]  /*2e2e0*/  HMMA.16816.F32.BF16 R16, R16, R24, R4 ;  /* 0x000000181010723c */ /* 0x010fe60000041804 */
[----:B------:R-:W2:Y:S01]  /*2e2f0*/  LDL.LU.64 R6, [R1+0x22c8] ;  /* 0x0022c80001067983 */ /* 0x000ea20000300a00 */
[----:B------:R-:W2:Y:S11]  /*2e300*/  LDL.LU.64 R4, [R1+0x22c0] ;  /* 0x0022c00001047983 */ /* 0x000eb60000300a00 */
[----:B------:R-:W-:Y:S08]  /*2e310*/  @!UPT UIADD3 URZ, URZ, URZ, URZ ;  /* 0x0000003f3f3ff290 */ /* 0x000ff0000fffe03f */
[----:B------:R0:W-:Y:S01]  /*2e320*/  STL.64 [R1+0x1e0], R16 ;  /* 0x0001e01001007387 */ /* 0x0001e20000100a00 */
[----:B------:R-:W-:Y:S03]  /*2e330*/  STL.64 [R1+0x1e8], R18 ;  /* 0x0001e81201007387 */ /* 0x000fe60000100a00 */
[----:B0-----:R-:W4:Y:S01]  /*2e340*/  LDL.LU.64 R16, [R1+0x70] ;  /* 0x0000700001107983 */ /* 0x001f220000300a00 */
[----:B------:R-:W-:Y:S02]  /*2e350*/  IMAD.MOV.U32 R2, RZ, RZ, R8 ;  /* 0x000000ffff027224 */ /* 0x000fe400078e0008 */
[----:B------:R-:W-:Y:S01]  /*2e360*/  IMAD.MOV.U32 R0, RZ, RZ, R9 ;  /* 0x000000ffff007224 */ /* 0x000fe200078e0009 */
[C---:B--2---:R-:W-:Y:S01]  /*2e370*/  HMMA.16816.F32.BF16 R12, R4.reuse, R8, R12 ;  /* 0x00000008040c723c */ /* 0x044fe2000004180c */
[----:B----4-:R0:W-:Y:S04]  /*2e380*/  STL.64 [R1+0x2290], R16 ;  /* 0x0022901001007387 */ /* 0x0101e80000100a00 */
[----:B0-----:R-:W3:Y:S01]  /*2e390*/  LDL.LU.64 R16, [R1+0xab0] ;  /* 0x000ab00001107983 */ /* 0x001ee20000300a00 */
[----:B------:R-:W3:Y:S02]  /*2e3a0*/  LDL.LU.64 R18, [R1+0xab8] ;  /* 0x000ab80001127983 */ /* 0x000ee40000300a00 */
[----:B------:R-:W-:Y:S02]  /*2e3b0*/  STL [R1+0x2204], R24 ;  /* 0x0022041801007387 */ /* 0x000fe40000100800 */
[----:B------:R0:W-:Y:S02]  /*2e3c0*/  STL [R1+0x2200], R25 ;  /* 0x0022001901007387 */ /* 0x0001e40000100800 */
[----:B0-----:R-:W2:Y:S01]  /*2e3d0*/  LDL.LU.64 R24, [R1+0x9e0] ;  /* 0x0009e00001187983 */ /* 0x001ea20000300a00 */
[----:B------:R-:W2:Y:S10]  /*2e3e0*/  LDL.LU.64 R26, [R1+0x9e8] ;  /* 0x0009e800011a7983 */ /* 0x000eb40000300a00 */
[----:B------:R-:W-:Y:S02]  /*2e3f0*/  STL.64 [R1+0x2e0], R12 ;  /* 0x0002e00c01007387 */ /* 0x000fe40000100a00 */
[----:B------:R0:W-:Y:S02]  /*2e400*/  STL.64 [R1+0x2e8], R14 ;  /* 0x0002e80e01007387 */ /* 0x0001e40000100a00 */
[----:B0-----:R-:W4:Y:S01]  /*2e410*/  LDL.LU.64 R14, [R1+0x22b8] ;  /* 0x0022b800010e7983 */ /* 0x001f220000300a00 */
[----:B------:R-:W4:Y:S02]  /*2e420*/  LDL.LU.64 R12, [R1+0x22b0] ;  /* 0x0022b000010c7983 */ /* 0x000f240000300a00 */
[----:B------:R-:W4:Y:S02]  /*2e430*/  LDL.LU.64 R8, [R1+0x22a8] ;  /* 0x0022a80001087983 */ /* 0x000f240000300a00 */
[C---:B----4-:R-:W-:Y:S01]  /*2e440*/  HMMA.16816.F32.BF16 R12, R4.reuse, R8, R12 ;  /* 0x00000008040c723c */ /* 0x050fe2000004180c */
[----:B------:R-:W-:Y:S11]  /*2e450*/  IMAD.MOV.U32 R3, RZ, RZ, R9 ;  /* 0x000000ffff037224 */ /* 0x000ff600078e0009 */
[----:B------:R-:W-:Y:S11]  /*2e460*/  @!UPT UIADD3 URZ, URZ, URZ, URZ ;  /* 0x0000003f3f3ff290 */ /* 0x000ff6000fffe03f */
[----:B------:R0:W-:Y:S01]  /*2e470*/  STL.64 [R1+0x2d0], R12 ;  /* 0x0002d00c01007387 */ /* 0x0001e20000100a00 */
[----:B------:R1:W-:Y:S03]  /*2e480*/  STL.64 [R1+0x2d8], R14 ;  /* 0x0002d80e01007387 */ /* 0x0003e60000100a00 */
[----:B0-----:R-:W4:Y:S01]  /*2e490*/  LDL.LU R12, [R1+0x22a0] ;  /* 0x0022a000010c7983 */ /* 0x001f220000300800 */
[----:B-1----:R-:W-:Y:S02]  /*2e4a0*/  IMAD.MOV.U32 R15, RZ, RZ, R8 ;  /* 0x000000ffff0f7224 */ /* 0x002fe400078e0008 */
[----:B------:R-:W2:Y:S01]  /*2e4b0*/  LDL.LU.64 R8, [R1+0x2298] ;  /* 0x0022980001087983 */ /* 0x000ea20000300a00 */
[----:B---3--:R-:W-:Y:S01]  /*2e4c0*/  HMMA.16816.F32.BF16 R16, R4, R20, R16 ;  /* 0x000000140410723c */ /* 0x008fe20000041810 */
[----:B------:R-:W-:-:S07]  /*2e4d0*/  IMAD.MOV.U32 R29, RZ, RZ, R20 ;  /* 0x000000ffff1d7224 */ /* 0x000fce00078e0014 */
[C---:B--2---:R-:W-:Y:S01]  /*2e4e0*/  HMMA.16816.F32.BF16 R24, R4.reuse, R8, R24 ;  /* 0x000000080418723c */ /* 0x044fe20000041818 */
[----:B------:R-:W-:Y:S02]  /*2e4f0*/  IMAD.MOV.U32 R13, RZ, RZ, R8 ;  /* 0x000000ffff0d7224 */ /* 0x000fe400078e0008 */
[----:B------:R-:W-:Y:S02]  /*2e500*/  IMAD.MOV.U32 R14, RZ, RZ, R9 ;  /* 0x000000ffff0e7224 */ /* 0x000fe400078e0009 */
[----:B----4-:R0:W1:Y:S02]  /*2e510*/  LDSM.16.MT88.4 R8, [R12+0x8800] ;  /* 0x008800000c08783b */ /* 0x0100640000004200 */
[----:B0-----:R-:W-:Y:S11]  /*2e520*/  IMAD.MOV.U32 R12, RZ, RZ, R21 ;  /* 0x000000ffff0c7224 */ /* 0x001ff600078e0015 */
[----:B------:R-:W-:Y:S05]  /*2e530*/  @!UPT UIADD3 URZ, URZ, URZ, URZ ;  /* 0x0000003f3f3ff290 */ /* 0x000fea000fffe03f */
[----:B------:R0:W-:Y:S01]  /*2e540*/  STL.64 [R1+0x2c0], R24 ;  /* 0x0002c01801007387 */ /* 0x0001e20000100a00 */
[----:B------:R2:W-:Y:S03]  /*2e550*/  STL.64 [R1+0x2c8], R26 ;  /* 0x0002c81a01007387 */ /* 0x0005e60000100a00 */
[----:B0-----:R-:W3:Y:S01]  /*2e560*/  LDL.LU.64 R24, [R1+0xaa0] ;  /* 0x000aa00001187983 */ /* 0x001ee20000300a00 */
[----:B--2---:R-:W3:Y:S03]  /*2e570*/  LDL.LU.64 R26, [R1+0xaa8] ;  /* 0x000aa800011a7983 */ /* 0x004ee60000300a00 */
[----:B-1----:R-:W-:Y:S01]  /*2e580*/  STL.64 [R1+0x20b8], R10 ;  /* 0x0020b80a01007387 */ /* 0x002fe20000100a00 */
[----:B------:R0:W-:Y:S03]  /*2e590*/  STL.64 [R1+0x20b0], R8 ;  /* 0x0020b00801007387 */ /* 0x0001e60000100a00 */
[----:B0-----:R-:W2:Y:S01]  /*2e5a0*/  LDL.LU.64 R8, [R1+0x60] ;  /* 0x0000600001087983 */ /* 0x001ea20000300a00 */
[----:B------:R0:W-:Y:S02]  /*2e5b0*/  STL.64 [R1+0x2b0], R16 ;  /* 0x0002b01001007387 */ /* 0x0001e40000100a00 */
[----:B------:R-:W-:Y:S01]  /*2e5c0*/  STL.64 [R1+0x2b8], R18 ;  /* 0x0002b81201007387 */ /* 0x000fe20000100a00 */
[----:B0-----:R-:W3:Y:S01]  /*2e5d0*/  LDL.LU.64 R16, [R1+0x2290] ;  /* 0x0022900001107983 */ /* 0x001ee20000300a00 */
[----:B------:R-:W4:Y:S02]  /*2e5e0*/  LDL.LU R20, [R1+0x2288] ;  /* 0x0022880001147983 */ /* 0x000f240000300800 */
[----:B------:R-:W-:Y:S02]  /*2e5f0*/  STL.64 [R1+0x2210], R14 ;  /* 0x0022100e01007387 */ /* 0x000fe40000100a00 */
[----:B------:R0:W-:Y:S02]  /*2e600*/  STL.64 [R1+0x2208], R12 ;  /* 0x0022080c01007387 */ /* 0x0001e40000100a00 */
[----:B0-----:R-:W2:Y:S04]  /*2e610*/  LDL.LU.64 R12, [R1] ;  /* 0x00000000010c7983 */ /* 0x001ea80000300a00 */
[----:B--2---:R0:W-:Y:S04]  /*2e620*/  STL.64 [R1+0x2238], R12 ;  /* 0x0022380c01007387 */ /* 0x0041e80000100a00 */
[----:B0-----:R-:W2:Y:S04]  /*2e630*/  LDL.LU.64 R12, [R1+0x10] ;  /* 0x00001000010c7983 */ /* 0x001ea80000300a00 */
[----:B--2---:R0:W-:Y:S04]  /*2e640*/  STL.64 [R1+0x2240], R12 ;  /* 0x0022400c01007387 */ /* 0x0041e80000100a00 */
[----:B0-----:R-:W2:Y:S04]  /*2e650*/  LDL.LU.64 R12, [R1+0x20] ;  /* 0x00002000010c7983 */ /* 0x001ea80000300a00 */
[----:B--2---:R0:W-:Y:S04]  /*2e660*/  STL.64 [R1+0x2250], R12 ;  /* 0x0022500c01007387 */ /* 0x0041e80000100a00 */
[----:B0-----:R-:W2:Y:S01]  /*2e670*/  LDL.LU.64 R12, [R1+0x30] ;  /* 0x00003000010c7983 */ /* 0x001ea20000300a00 */
[----:B---3--:R-:W-:Y:S03]  /*2e680*/  HMMA.16816.F32.BF16 R24, R4, R16, R24 ;  /* 0x000000100418723c */ /* 0x008fe60000041818 */
[----:B--2---:R0:W-:Y:S04]  /*2e690*/  STL.64 [R1+0x2268], R12 ;  /* 0x0022680c01007387 */ /* 0x0041e80000100a00 */
[----:B0-----:R-:W2:Y:S04]  /*2e6a0*/  LDL.LU.64 R12, [R1+0x40] ;  /* 0x00004000010c7983 */ /* 0x001ea80000300a00 */
[----:B--2---:R0:W-:Y:S04]  /*2e6b0*/  STL.64 [R1+0x2280], R12 ;  /* 0x0022800c01007387 */ /* 0x0041e80000100a00 */
[----:B0-----:R-:W2:Y:S08]  /*2e6c0*/  LDL.LU.64 R12, [R1+0x50] ;  /* 0x00005000010c7983 */ /* 0x001eb00000300a00 */
[----:B------:R0:W-:Y:S02]  /*2e6d0*/  STL.64 [R1+0x2a0], R24 ;  /* 0x0002a01801007387 */ /* 0x0001e40000100a00 */
[----:B------:R-:W-:Y:S02]  /*2e6e0*/  STL.64 [R1+0x2a8], R26 ;  /* 0x0002a81a01007387 */ /* 0x000fe40000100a00 */
[----:B0-----:R-:W-:-:S02]  /*2e6f0*/  IMAD.MOV.U32 R24, RZ, RZ, R16 ;  /* 0x000000ffff187224 */ /* 0x001fc400078e0010 */
[----:B------:R-:W-:Y:S02]  /*2e700*/  IMAD.MOV.U32 R25, RZ, RZ, R17 ;  /* 0x000000ffff197224 */ /* 0x000fe400078e0011 */
[----:B------:R-:W2:Y:S01]  /*2e710*/  LDL.LU.64 R16, [R1+0xa80] ;  /* 0x000a800001107983 */ /* 0x000ea20000300a00 */
[----:B------:R-:W2:Y:S02]  /*2e720*/  LDL.LU.64 R18, [R1+0xa88] ;  /* 0x000a880001127983 */ /* 0x000ea40000300a00 */
[----:B------:R0:W-:Y:S02]  /*2e730*/  STL.64 [R1+0x2248], R24 ;  /* 0x0022481801007387 */ /* 0x0001e40000100a00 */
[----:B0-----:R-:W3:Y:S01]  /*2e740*/  LDL.LU.64 R24, [R1+0xa90] ;  /* 0x000a900001187983 */ /* 0x001ee20000300a00 */
[----:B------:R-:W3:Y:S02]  /*2e750*/  LDL.LU.64 R26, [R1+0xa98] ;  /* 0x000a9800011a7983 */ /* 0x000ee40000300a00 */
[----:B------:R-:W-:-:S02]  /*2e760*/  IMAD.MOV.U32 R23, RZ, RZ, R8 ;  /* 0x000000ffff177224 */ /* 0x000fc400078e0008 */
[----:B------:R-:W-:Y:S01]  /*2e770*/  IMAD.MOV.U32 R22, RZ, RZ, R9 ;  /* 0x000000ffff167224 */ /* 0x000fe200078e0009 */
[C---:B---3--:R-:W-:Y:S11]  /*2e780*/  HMMA.16816.F32.BF16 R24, R4.reuse, R8, R24 ;  /* 0x000000080418723c */ /* 0x048ff60000041818 */
[----:B------:R-:W-:Y:S11]  /*2e790*/  @!UPT UIADD3 URZ, URZ, URZ, URZ ;  /* 0x0000003f3f3ff290 */ /* 0x000ff6000fffe03f */
[----:B------:R-:W-:Y:S01]  /*2e7a0*/  @!UPT UIADD3 URZ, URZ, URZ, URZ ;  /* 0x0000003f3f3ff290 */ /* 0x000fe2000fffe03f */
[----:B------:R-:W-:Y:S01]  /*2e7b0*/  STL.64 [R1+0x290], R24 ;  /* 0x0002901801007387 */ /* 0x000fe20000100a00 */
[----:B------:R-:W-:Y:S02]  /*2e7c0*/  STL.64 [R1+0x298], R26 ;  /* 0x0002981a01007387 */ /* 0x000fe40000100a00 */
[----:B------:R-:W-:Y:S02]  /*2e7d0*/  STL.64 [R1+0x2260], R22 ;  /* 0x0022601601007387 */ /* 0x000fe40000100a00 */
[----:B----4-:R0:W-:Y:S02]  /*2e7e0*/  STL [R1+0x2258], R20 ;  /* 0x0022581401007387 */ /* 0x0101e40000100800 */
[----:B0-----:R-:W3:Y:S01]  /*2e7f0*/  LDL.LU.64 R20, [R1+0xa60] ;  /* 0x000a600001147983 */ /* 0x001ee20000300a00 */
[----:B------:R-:W4:Y:S01]  /*2e800*/  LDL.LU.64 R22, [R1+0xa68] ;  /* 0x000a680001167983 */ /* 0x000f220000300a00 */
[----:B--2---:R-:W-:Y:S02]  /*2e810*/  HMMA.16816.F32.BF16 R16, R4, R12, R16 ;  /* 0x0000000c0410723c */ /* 0x004fe40000041810 */
[----:B----4-:R-:W-:Y:S01]  /*2e820*/  STL.64 [R1+0x2278], R22 ;  /* 0x0022781601007387 */ /* 0x010fe20000100a00 */
[----:B---3--:R0:W-:Y:S03]  /*2e830*/  STL.64 [R1+0x2270], R20 ;  /* 0x0022701401007387 */ /* 0x0081e60000100a00 */
[----:B0-----:R-:W2:Y:S01]  /*2e840*/  LDL.LU.64 R20, [R1+0xa70] ;  /* 0x000a700001147983 */ /* 0x001ea20000300a00 */
[----:B------:R-:W2:Y:S02]  /*2e850*/  LDL.LU.64 R22, [R1+0xa78] ;  /* 0x000a780001167983 */ /* 0x000ea40000300a00 */
[----:B------:R-:W3:Y:S02]  /*2e860*/  LDL.LU.64 R24, [R1+0xa50] ;  /* 0x000a500001187983 */ /* 0x000ee40000300a00 */
[----:B------:R-:W3:Y:S01]  /*2e870*/  LDL.LU.64 R26, [R1+0xa58] ;  /* 0x000a5800011a7983 */ /* 0x000ee20000300a00 */
[----:B------:R-:W4:Y:S01]  /*2e880*/  LDL.LU.64 R8, [R1+0xa40] ;  /* 0x000a400001087983 */ /* 0x000f220000300a00 */
[----:B------:R-:W4:Y:S10]  /*2e890*/  LDL.LU.64 R10, [R1+0xa48] ;  /* 0x000a4800010a7983 */ /* 0x000f340000300a00 */
[----:B------:R0:W-:Y:S02]  /*2e8a0*/  STL.64 [R1+0x280], R16 ;  /* 0x0002801001007387 */ /* 0x0001e40000100a00 */
[----:B------:R1:W-:Y:S02]  /*2e8b0*/  STL.64 [R1+0x288], R18 ;  /* 0x0002881201007387 */ /* 0x0003e40000100a00 */
[----:B0-----:R-:W-:-:S02]  /*2e8c0*/  IMAD.MOV.U32 R17, RZ, RZ, R12 ;  /* 0x000000ffff117224 */ /* 0x001fc400078e000c */
[----:B------:R-:W-:Y:S02]  /*2e8d0*/  IMAD.MOV.U32 R16, RZ, RZ, R13 ;  /* 0x000000ffff107224 */ /* 0x000fe400078e000d */
[----:B------:R-:W2:Y:S02]  /*2e8e0*/  LDL.LU.64 R12, [R1+0x2280] ;  /* 0x00228000010c7983 */ /* 0x000ea40000300a00 */
[C---:B--2---:R-:W-:Y:S01]  /*2e8f0*/  HMMA.16816.F32.BF16 R20, R4.reuse, R12, R20 ;  /* 0x0000000c0414723c */ /* 0x044fe20000041814 */
[----:B-1----:R-:W-:Y:S02]  /*2e900*/  IMAD.MOV.U32 R19, RZ, RZ, R12 ;  /* 0x000000ffff137224 */ /* 0x002fe400078e000c */
[----:B------:R-:W-:Y:S11]  /*2e910*/  IMAD.MOV.U32 R18, RZ, RZ, R13 ;  /* 0x000000ffff127224 */ /* 0x000ff600078e000d */
[----:B------:R-:W-:Y:S09]  /*2e920*/  @!UPT UIADD3 URZ, URZ, URZ, URZ ;  /* 0x0000003f3f3ff290 */ /* 0x000ff2000fffe03f */
[----:B------:R-:W-:Y:S01]  /*2e930*/  STL.64 [R1+0x270], R20 ;  /* 0x0002701401007387 */ /* 0x000fe20000100a00 */
[----:B------:R0:W-:Y:S03]  /*2e940*/  STL.64 [R1+0x278], R22 ;  /* 0x0002781601007387 */ /* 0x0001e60000100a00 */
[----:B0-----:R-:W2:Y:S01]  /*2e950*/  LDL.LU.64 R22, [R1+0x2278] ;  /* 0x0022780001167983 */ /* 0x001ea20000300a00 */
[----:B------:R-:W2:Y:S02]  /*2e960*/  LDL.LU.64 R20, [R1+0x2270] ;  /* 0x0022700001147983 */ /* 0x000ea40000300a00 */
[----:B------:R-:W2:Y:S02]  /*2e970*/  LDL.LU.64 R12, [R1+0x2268] ;  /* 0x00226800010c7983 */ /* 0x000ea40000300a00 */
[----:B------:R-:W-:Y:S01]  /*2e980*/  STL.64 [R1+0x2230], R18 ;  /* 0x0022301201007387 */ /* 0x000fe20000100a00 */
[----:B------:R0:W-:Y:S04]  /*2e990*/  STL.64 [R1+0x2228], R16 ;  /* 0x0022281001007387 */ /* 0x0001e80000100a00 */
[----:B0-----:R-:W3:Y:S01]  /*2e9a0*/  LDL.LU.64 R16, [R1+0xa30] ;  /* 0x000a300001107983 */ /* 0x001ee20000300a00 */
[----:B------:R-:W3:Y:S01]  /*2e9b0*/  LDL.LU.64 R18, [R1+0xa38] ;  /* 0x000a380001127983 */ /* 0x000ee20000300a00 */
[C---:B--2---:R-:W-:Y:S01]  /*2e9c0*/  HMMA.16816.F32.BF16 R20, R4.reuse, R12, R20 ;  /* 0x0000000c0414723c */ /* 0x044fe20000041814 */
[----:B------:R-:W-:Y:S11]  /*2e9d0*/  IMAD.MOV.U32 R28, RZ, RZ, R13 ;  /* 0x000000ffff1c7224 */ /* 0x000ff600078e000d */
[----:B------:R-:W-:Y:S11]  /*2e9e0*/  @!UPT UIADD3 URZ, URZ, URZ, URZ ;  /* 0x0000003f3f3ff290 */ /* 0x000ff6000fffe03f */
[----:B------:R0:W-:Y:S01]  /*2e9f0*/  STL.64 [R1+0x260], R20 ;  /* 0x0002601401007387 */ /* 0x0001e20000100a00 */
[----:B------:R1:W-:Y:S02]  /*2ea00*/  STL.64 [R1+0x268], R22 ;  /* 0x0002681601007387 */ /* 0x0003e40000100a00 */
[----:B0-----:R-:W-:Y:S01]  /*2ea10*/  IMAD.MOV.U32 R21, RZ, RZ, R12 ;  /* 0x000000ffff157224 */ /* 0x001fe200078e000c */
[----:B-1----:R-:W2:Y:S01]  /*2ea20*/  LDL.LU.64 R22, [R1+0x2260] ;  /* 0x0022600001167983 */ /* 0x002ea20000300a00 */
[----:B------:R-:W2:Y:S02]  /*2ea30*/  LDL.LU R20, [R1+0x2258] ;  /* 0x0022580001147983 */ /* 0x000ea40000300800 */
[----:B------:R-:W3:Y:S02]  /*2ea40*/  LDL.LU.64 R12, [R1+0x2250] ;  /* 0x00225000010c7983 */ /* 0x000ee40000300a00 */
[C---:B---3--:R-:W-:Y:S11]  /*2ea50*/  HMMA.16816.F32.BF16 R24, R4.reuse, R12, R24 ;  /* 0x0000000c0418723c */ /* 0x048ff60000041818 */
[----:B------:R-:W-:Y:S11]  /*2ea60*/  @!UPT UIADD3 URZ, URZ, URZ, URZ ;  /* 0x0000003f3f3ff290 */ /* 0x000ff6000fffe03f */
[----:B------:R-:W-:Y:S01]  /*2ea70*/  @!UPT UIADD3 URZ, URZ, URZ, URZ ;  /* 0x0000003f3f3ff290 */ /* 0x000fe2000fffe03f */
[----:B------:R0:W-:Y:S01]  /*2ea80*/  STL.64 [R1+0x250], R24 ;  /* 0x0002501801007387 */ /* 0x0001e20000100a00 */
[----:B------:R1:W-:Y:S03]  /*2ea90*/  STL.64 [R1+0x258], R26 ;  /* 0x0002581a01007387 */ /* 0x0003e60000100a00 */
[----:B0-----:R-:W3:Y:S01]  /*2eaa0*/  LDL.LU.64 R24, [R1+0x2248] ;  /* 0x0022480001187983 */ /* 0x001ee20000300a00 */
[----:B-1----:R-:W-:Y:S02]  /*2eab0*/  IMAD.MOV.U32 R26, RZ, RZ, R12 ;  /* 0x000000ffff1a7224 */ /* 0x002fe400078e000c */
[----:B------:R-:W-:Y:S02]  /*2eac0*/  IMAD.MOV.U32 R27, RZ, RZ, R13 ;  /* 0x000000ffff1b7224 */ /* 0x000fe400078e000d */
[----:B------:R-:W4:Y:S02]  /*2ead0*/  LDL.LU.64 R12, [R1+0x2240] ;  /* 0x00224000010c7983 */ /* 0x000f240000300a00 */
[C---:B----4-:R-:W-:Y:S11]  /*2eae0*/  HMMA.16816.F32.BF16 R8, R4.reuse, R12, R8 ;  /* 0x0000000c0408723c */ /* 0x050ff60000041808 */
[----:B------:R-:W-:Y:S11]  /*2eaf0*/  @!UPT UIADD3 URZ, URZ, URZ, URZ ;  /* 0x0000003f3f3ff290 */ /* 0x000ff6000fffe03f */
[----:B------:R-:W-:Y:S01]  /*2eb00*/  @!UPT UIADD3 URZ, URZ, URZ, URZ ;  /* 0x0000003f3f3ff290 */ /* 0x000fe2000fffe03f */
[----:B------:R0:W-:Y:S01]  /*2eb10*/  STL.64 [R1+0x240], R8 ;  /* 0x0002400801007387 */ /* 0x0001e20000100a00 */
[----:B------:R1:W-:Y:S02]  /*2eb20*/  STL.64 [R1+0x248], R10 ;  /* 0x0002480a01007387 */ /* 0x0003e40000100a00 */
[----:B0-----:R-:W-:Y:S02]  /*2eb30*/  IMAD.MOV.U32 R9, RZ, RZ, R12 ;  /* 0x000000ffff097224 */ /* 0x001fe400078e000c */
[----:B------:R-:W-:Y:S02]  /*2eb40*/  IMAD.MOV.U32 R8, RZ, RZ, R13 ;  /* 0x000000ffff087224 */ /* 0x000fe400078e000d */
[----:B------:R-:W4:Y:S02]  /*2eb50*/  LDL.LU.64 R12, [R1+0x2238] ;  /* 0x00223800010c7983 */ /* 0x000f240000300a00 */
[----:B----4-:R-:W-:Y:S01]  /*2eb60*/  HMMA.16816.F32.BF16 R16, R4, R12, R16 ;  /* 0x0000000c0410723c */ /* 0x010fe20000041810 */
[----:B-1----:R-:W-:-:S02]  /*2eb70*/  IMAD.MOV.U32 R11, RZ, RZ, R12 ;  /* 0x000000ffff0b7224 */ /* 0x002fc400078e000c */
[----:B------:R-:W-:Y:S11]  /*2eb80*/  IMAD.MOV.U32 R10, RZ, RZ, R13 ;  /* 0x000000ffff0a7224 */ /* 0x000ff600078e000d */
[----:B------:R-:W-:Y:S09]  /*2eb90*/  @!UPT UIADD3 URZ, URZ, URZ, URZ ;  /* 0x0000003f3f3ff290 */ /* 0x000ff2000fffe03f */
[----:B------:R-:W-:Y:S01]  /*2eba0*/  STL.64 [R1+0x230], R16 ;  /* 0x0002301001007387 */ /* 0x000fe20000100a00 */
[----:B------:R0:W-:Y:S03]  /*2ebb0*/  STL.64 [R1+0x238], R18 ;  /* 0x0002381201007387 */ /* 0x0001e60000100a00 */
[----:B0-----:R-:W4:Y:S01]  /*2ebc0*/  LDL.LU.64 R18, [R1+0x2230] ;  /* 0x0022300001127983 */ /* 0x001f220000300a00 */
[----:B------:R-:W2:Y:S02]  /*2ebd0*/  LDL.LU.64 R16, [R1+0x2228] ;  /* 0x0022280001107983 */ /* 0x000ea40000300a00 */
[----:B------:R-:W2:Y:S02]  /*2ebe0*/  LDL.LU.64 R12, [R1+0xa20] ;  /* 0x000a2000010c7983 */ /* 0x000ea40000300a00 */
[----:B------:R-:W2:Y:S01]  /*2ebf0*/  LDL.LU.64 R14, [R1+0xa28] ;  /* 0x000a2800010e7983 */ /* 0x000ea20000300a00 */
[----:B------:R0:W-:Y:S02]  /*2ec00*/  STL.64 [R1+0x2120], R10 ;  /* 0x0021200a01007387 */ /* 0x0001e40000100a00 */
[----:B0-----:R-:W-:-:S02]  /*2ec10*/  IMAD.MOV.U32 R11, RZ, RZ, R21 ;  /* 0x000000ffff0b7224 */ /* 0x001fc400078e0015 */
[----:B------:R-:W2:Y:S01]  /*2ec20*/  LDL.LU R21, [R1+0x2220] ;  /* 0x0022200001157983 */ /* 0x000ea20000300800 */
[----:B------:R4:W-:Y:S02]  /*2ec30*/  STL.64 [R1+0x2118], R8 ;  /* 0x0021180801007387 */ /* 0x0009e40000100a00 */
[----:B----4-:R-:W-:Y:S02]  /*2ec40*/  IMAD.MOV.U32 R8, RZ, RZ, R19 ;  /* 0x000000ffff087224 */ /* 0x010fe400078e0013 */
[----:B------:R-:W-:-:S05]  /*2ec50*/  IMAD.MOV.U32 R9, RZ, RZ, R18 ;  /* 0x000000ffff097224 */ /* 0x000fca00078e0012 */
[----:B------:R0:W-:Y:S01]  /*2ec60*/  STL.64 [R1+0x2130], R8 ;  /* 0x0021300801007387 */ /* 0x0001e20000100a00 */
[----:B--2---:R-:W-:Y:S01]  /*2ec70*/  HMMA.16816.F32.BF16 R12, R4, R20, R12 ;  /* 0x00000014040c723c */ /* 0x004fe2000004180c */
[----:B0-----:R-:W-:Y:S02]  /*2ec80*/  IMAD.MOV.U32 R8, RZ, RZ, R17 ;  /* 0x000000ffff087224 */ /* 0x001fe400078e0011 */
[----:B------:R-:W-:Y:S02]  /*2ec90*/  IMAD.MOV.U32 R9, RZ, RZ, R16 ;  /* 0x000000ffff097224 */ /* 0x000fe400078e0010 */
[----:B------:R-:W2:Y:S01]  /*2eca0*/  LDL.LU.64 R16, [R1+0x9d0] ;  /* 0x0009d00001107983 */ /* 0x000ea20000300a00 */
[----:B------:R-:W2:Y:S02]  /*2ecb0*/  LDL.LU.64 R18, [R1+0x9d8] ;  /* 0x0009d80001127983 */ /* 0x000ea40000300a00 */
[----:B------:R0:W-:Y:S02]  /*2ecc0*/  STL.64 [R1+0x2148], R8 ;  /* 0x0021480801007387 */ /* 0x0001e40000100a00 */
[----:B0-----:R-:W-:-:S02]  /*2ecd0*/  IMAD.MOV.U32 R8, RZ, RZ, R23 ;  /* 0x000000ffff087224 */ /* 0x001fc400078e0017 */
[----:B------:R-:W-:Y:S01]  /*2ece0*/  IMAD.MOV.U32 R9, RZ, RZ, R22 ;  /* 0x000000ffff097224 */ /* 0x000fe200078e0016 */
[----:B------:R-:W4:Y:S01]  /*2ecf0*/  LDL.LU R23, [R1+0x221c] ;  /* 0x00221c0001177983 */ /* 0x000f220000300800 */
[----:B------:R-:W4:Y:S03]  /*2ed00*/  LDL.LU R22, [R1+0x2218] ;  /* 0x0022180001167983 */ /* 0x000f260000300800 */
[----:B------:R-:W-:Y:S06]  /*2ed10*/  STL.64 [R1+0x2160], R8 ;  /* 0x0021600801007387 */ /* 0x000fec0000100a00 */
[----:B------:R-:W-:Y:S02]  /*2ed20*/  STL.64 [R1+0x220], R12 ;  /* 0x0002200c01007387 */ /* 0x000fe40000100a00 */
[----:B------:R0:W-:Y:S02]  /*2ed30*/  STL.64 [R1+0x228], R14 ;  /* 0x0002280e01007387 */ /* 0x0001e40000100a00 */
[----:B0-----:R-:W2:Y:S01]  /*2ed40*/  LDL.LU.64 R14, [R1+0x2210] ;  /* 0x00221000010e7983 */ /* 0x001ea20000300a00 */
[----:B------:R-:W2:Y:S02]  /*2ed50*/  LDL.LU.64 R12, [R1+0x2208] ;  /* 0x00220800010c7983 */ /* 0x000ea40000300a00 */
[----:B---3--:R-:W-:-:S02]  /*2ed60*/  IMAD.MOV.U32 R8, RZ, RZ, R24 ;  /* 0x000000ffff087224 */ /* 0x008fc400078e0018 */
[----:B------:R-:W-:Y:S01]  /*2ed70*/  IMAD.MOV.U32 R9, RZ, RZ, R25 ;  /* 0x000000ffff097224 */ /* 0x000fe200078e0019 */
[----:B------:R-:W3:Y:S01]  /*2ed80*/  LDL.LU R24, [R1+0x2204] ;  /* 0x0022040001187983 */ /* 0x000ee20000300800 */
[----:B------:R-:W3:Y:S03]  /*2ed90*/  LDL.LU R25, [R1+0x2200] ;  /* 0x0022000001197983 */ /* 0x000ee60000300800 */
[----:B------:R0:W-:Y:S02]  /*2eda0*/  STL.64 [R1+0x2178], R8 ;  /* 0x0021780801007387 */ /* 0x0001e40000100a00 */
[----:B0-----:R-:W-:Y:S02]  /*2edb0*/  IMAD.MOV.U32 R8, RZ, RZ, R29 ;  /* 0x000000ffff087224 */ /* 0x001fe400078e001d */
[----:B----4-:R-:W-:Y:S01]  /*2edc0*/  STL.64 [R1+0x20d8], R22 ;  /* 0x0020d81601007387 */ /* 0x010fe20000100a00 */
[----:B------:R0:W-:Y:S02]  /*2edd0*/  STL.64 [R1+0x20d0], R20 ;  /* 0x0020d01401007387 */ /* 0x0001e40000100a00 */
[----:B0-----:R-:W-:-:S02]  /*2ede0*/  IMAD.MOV.U32 R20, RZ, RZ, R26 ;  /* 0x000000ffff147224 */ /* 0x001fc400078e001a */
[----:B------:R-:W-:Y:S01]  /*2edf0*/  IMAD.MOV.U32 R21, RZ, RZ, R27 ;  /* 0x000000ffff157224 */ /* 0x000fe200078e001b */
[----:B------:R-:W4:Y:S01]  /*2ee00*/  LDL.LU R26, [R1+0x21fc] ;  /* 0x0021fc00011a7983 */ /* 0x000f220000300800 */
[----:B------:R-:W4:Y:S02]  /*2ee10*/  LDL.LU R27, [R1+0x21f8] ;  /* 0x0021f800011b7983 */ /* 0x000f240000300800 */
[----:B------:R-:W3:Y:S02]  /*2ee20*/  LDL.LU R29, [R1+0x21f4] ;  /* 0x0021f400011d7983 */ /* 0x000ee40000300800 */
[----:B--2---:R-:W-:Y:S02]  /*2ee30*/  IMAD.MOV.U32 R9, RZ, RZ, R12 ;  /* 0x000000ffff097224 */ /* 0x004fe400078e000c */
[----:B------:R-:W2:Y:S03]  /*2ee40*/  LDL.LU R12, [R1+0x21f0] ;  /* 0x0021f000010c7983 */ /* 0x000ea60000300800 */
[----:B------:R0:W-:Y:S02]  /*2ee50*/  STL.64 [R1+0x2190], R8 ;  /* 0x0021900801007387 */ /* 0x0001e40000100a00 */
[----:B------:R-:W-:Y:S02]  /*2ee60*/  STL.64 [R1+0x2128], R20 ;  /* 0x0021281401007387 */ /* 0x000fe40000100a00 */
[----:B0-----:R-:W-:-:S02]  /*2ee70*/  IMAD.MOV.U32 R8, RZ, RZ, R13 ;  /* 0x000000ffff087224 */ /* 0x001fc400078e000d */
[----:B------:R-:W-:Y:S01]  /*2ee80*/  IMAD.MOV.U32 R9, RZ, RZ, R14 ;  /* 0x000000ffff097224 */ /* 0x000fe200078e000e */
[----:B------:R-:W2:Y:S01]  /*2ee90*/  LDL.LU R13, [R1+0x21ec] ;  /* 0x0021ec00010d7983 */ /* 0x000ea20000300800 */
[----:B------:R-:W2:Y:S03]  /*2eea0*/  LDL.LU R14, [R1+0x21e8] ;  /* 0x0021e800010e7983 */ /* 0x000ea60000300800 */
[----:B------:R0:W-:Y:S02]  /*2eeb0*/  STL.64 [R1+0x21a8], R8 ;  /* 0x0021a80801007387 */ /* 0x0001e40000100a00 */
[----:B0-----:R-:W-:Y:S02]  /*2eec0*/  IMAD.MOV.U32 R8, RZ, RZ, R15 ;  /* 0x000000ffff087224 */ /* 0x001fe400078e000f */
[----:B------:R-:W-:Y:S01]  /*2eed0*/  IMAD.MOV.U32 R9, RZ, RZ, R3 ;  /* 0x000000ffff097224 */ /* 0x000fe200078e0003 */
[----:B------:R-:W2:Y:S01]  /*2eee0*/  LDL.LU R15, [R1+0x21e4] ;  /* 0x0021e400010f7983 */ /* 0x000ea20000300800 */
[----:B------:R-:W2:Y:S03]  /*2eef0*/  LDL.LU R3, [R1+0x21e0] ;  /* 0x0021e00001037983 */ /* 0x000ea60000300800 */
[----:B------:R0:W-:Y:S02]  /*2ef00*/  STL.64 [R1+0x21c0], R8 ;  /* 0x0021c00801007387 */ /* 0x0001e40000100a00 */
[----:B0-----:R-:W-:-:S02]  /*2ef10*/  IMAD.MOV.U32 R8, RZ, RZ, R2 ;  /* 0x000000ffff087224 */ /* 0x001fc400078e0002 */
[----:B------:R-:W-:Y:S01]  /*2ef20*/  IMAD.MOV.U32 R9, RZ, RZ, R0 ;  /* 0x000000ffff097224 */ /* 0x000fe200078e0000 */
[----:B------:R-:W2:Y:S01]  /*2ef30*/  LDL.LU R2, [R1+0x21dc] ;  /* 0x0021dc0001027983 */ /* 0x000ea20000300800 */
[----:B------:R-:W2:Y:S02]  /*2ef40*/  LDL.LU R0, [R1+0x21d8] ;  /* 0x0021d80001007983 */ /* 0x000ea40000300800 */
        /* <DEDUP_REMOVED lines=26> */
[----:B---3--:R-:W-:Y:S02]  /*2f0f0*/  HMMA.16816.F32.BF16 R16, R4, R24, R16 ;  /* 0x000000180410723c */ /* 0x008fe40000041810 */
[----:B--2---:R-:W-:Y:S01]  /*2f100*/  STL.64 [R1+0x21d0], R22 ;  /* 0x0021d01601007387 */ /* 0x004fe20000100a00 */
[----:B------:R0:W-:Y:S03]  /*2f110*/  STL.64 [R1+0x21c8], R20 ;  /* 0x0021c81401007387 */ /* 0x0001e60000100a00 */
[----:B0-----:R-:W2:Y:S01]  /*2f120*/  LDL.LU.64 R20, [R1+0x830] ;  /* 0x0008300001147983 */ /* 0x001ea20000300a00 */
[----:B------:R-:W2:Y:S02]  /*2f130*/  LDL.LU.64 R22, [R1+0x838] ;  /* 0x0008380001167983 */ /* 0x000ea40000300a00 */
[----:B------:R-:W3:Y:S02]  /*2f140*/  LDL.LU.64 R4, [R1+0x7a0] ;  /* 0x0007a00001047983 */ /* 0x000ee40000300a00 */
[----:B------:R-:W3:Y:S01]  /*2f150*/  LDL.LU.64 R6, [R1+0x7a8] ;  /* 0x0007a80001067983 */ /* 0x000ee20000300a00 */
[----:B----4-:R-:W-:Y:S01]  /*2f160*/  STL.64 [R1+0x20c8], R26 ;  /* 0x0020c81a01007387 */ /* 0x010fe20000100a00 */
[----:B------:R0:W-:Y:S02]  /*2f170*/  STL.64 [R1+0x20c0], R24 ;  /* 0x0020c01801007387 */ /* 0x0001e40000100a00 */
[----:B0-----:R-:W-:-:S08]  /*2f180*/  IMAD.MOV.U32 R24, RZ, RZ, R11 ;  /* 0x000000ffff187224 */ /* 0x001fd000078e000b */
[----:B------:R-:W-:Y:S01]  /*2f190*/  STL [R1+0x1a14], R16 ;  /* 0x001a141001007387 */ /* 0x000fe20000100800 */
[----:B------:R0:W-:Y:S02]  /*2f1a0*/  STL [R1+0x1a10], R17 ;  /* 0x001a101101007387 */ /* 0x0001e40000100800 */
[----:B------:R-:W-:Y:S02]  /*2f1b0*/  STL [R1+0x1a0c], R18 ;  /* 0x001a0c1201007387 */ /* 0x000fe40000100800 */
[----:B------:R1:W-:Y:S01]  /*2f1c0*/  STL [R1+0x1a08], R19 ;  /* 0x001a081301007387 */ /* 0x0003e20000100800 */
        /* <DEDUP_REMOVED lines=50> */
[----:B0-----:R-:W2:Y:S01]  /*2f4f0*/  LDL.LU.64 R8, [R1+0x2130] ;  /* 0x0021300001087983 */ /* 0x001ea20000300a00 */
[----:B------:R-:W-:Y:S01]  /*2f500*/  IMAD.MOV.U32 R25, RZ, RZ, R28 ;  /* 0x000000ffff197224 */ /* 0x000fe200078e001c */
[C---:B--2---:R-:W-:Y:S02]  /*2f510*/  HMMA.16816.F32.BF16 R8, R12.reuse, R8, R20 ;  /* 0x000000080c08723c */ /* 0x044fe40000041814 */
[----:B------:R-:W3:Y:S06]  /*2f520*/  LDL.LU.64 R20, [R1+0x2128] ;  /* 0x0021280001147983 */ /* 0x000eec0000300a00 */
[C---:B----4-:R-:W-:Y:S11]  /*2f530*/  HMMA.16816.F32.BF16 R24, R12.reuse, R24, R16 ;  /* 0x000000180c18723c */ /* 0x050ff60000041810 */
[----:B------:R-:W-:Y:S04]  /*2f540*/  @!UPT UIADD3 URZ, URZ, URZ, URZ ;  /* 0x0000003f3f3ff290 */ /* 0x000fe8000fffe03f */
[----:B------:R-:W-:Y:S01]  /*2f550*/  STL.64 [R1+0x7c0], R8 ;  /* 0x0007c00801007387 */ /* 0x000fe20000100a00 */
[----:B------:R0:W-:Y:S03]  /*2f560*/  STL.64 [R1+0x7c8], R10 ;  /* 0x0007c80a01007387 */ /* 0x0001e60000100a00 */
[----:B0-----:R-:W2:Y:S01]  /*2f570*/  LDL.LU.64 R10, [R1+0x2120] ;  /* 0x00212000010a7983 */ /* 0x001ea20000300a00 */
[----:B------:R-:W4:Y:S01]  /*2f580*/  LDL.LU.64 R8, [R1+0x2118] ;  /* 0x0021180001087983 */ /* 0x000f220000300a00 */
[----:B---3--:R-:W-:Y:S02]  /*2f590*/  HMMA.16816.F32.BF16 R16, R12, R20, R4 ;  /* 0x000000140c10723c */ /* 0x008fe40000041804 */
[----:B------:R-:W3:Y:S01]  /*2f5a0*/  LDL R6, [R1+0x1a8] ;  /* 0x0001a80001067983 */ /* 0x000ee20000100800 */
[----:B------:R-:W-:Y:S02]  /*2f5b0*/  STL.64 [R1+0x7b0], R24 ;  /* 0x0007b01801007387 */ /* 0x000fe40000100a00 */
[----:B------:R-:W-:Y:S11]  /*2f5c0*/  STL.64 [R1+0x7b8], R26 ;  /* 0x0007b81a01007387 */ /* 0x000ff60000100a00 */
[----:B------:R-:W-:Y:S07]  /*2f5d0*/  @!UPT UIADD3 URZ, URZ, URZ, URZ ;  /* 0x0000003f3f3ff290 */ /* 0x000fee000fffe03f */
[----:B------:R-:W-:Y:S01]  /*2f5e0*/  STL.64 [R1+0x7a0], R16 ;  /* 0x0007a01001007387 */ /* 0x000fe20000100a00 */
[----:B------:R-:W-:Y:S02]  /*2f5f0*/  STL.64 [R1+0x7a8], R18 ;  /* 0x0007a81201007387 */ /* 0x000fe40000100a00 */
[----:B------:R-:W3:Y:S02]  /*2f600*/  LDL R7, [R1+0x1ac] ;  /* 0x0001ac0001077983 */ /* 0x000ee40000100800 */
[----:B---3--:R0:W-:Y:S01]  /*2f610*/  STL.64 [R1+0x2070], R6 ;  /* 0x0020700601007387 */ /* 0x0081e20000100a00 */
[----:B------:R-:W3:Y:S02]  /*2f620*/  LDL.LU R4, [R1+0x670] ;  /* 0x0006700001047983 */ /* 0x000ee40000300800 */
[----:B------:R-:W3:Y:S01]  /*2f630*/  LDL.LU R5, [R1+0x674] ;  /* 0x0006740001057983 */ /* 0x000ee20000300800 */
[----:B0-----:R-:W3:Y:S01]  /*2f640*/  LDL.LU R6, [R1+0x678] ;  /* 0x0006780001067983 */ /* 0x001ee20000300800 */
[----:B------:R-:W3:Y:S02]  /*2f650*/  LDL.LU R7, [R1+0x67c] ;  /* 0x00067c0001077983 */ /* 0x000ee40000300800 */
[----:B--2---:R-:W-:-:S02]  /*2f660*/  IMAD.MOV.U32 R20, RZ, RZ, R11 ;  /* 0x000000ffff147224 */ /* 0x004fc400078e000b */
[----:B------:R-:W-:Y:S01]  /*2f670*/  IMAD.MOV.U32 R21, RZ, RZ, R10 ;  /* 0x000000ffff157224 */ /* 0x000fe200078e000a */
[----:B---3--:R0:W-:Y:S01]  /*2f680*/  STL.64 [R1+0x2080], R6 ;  /* 0x0020800601007387 */ /* 0x0081e20000100a00 */
[----:B------:R1:W-:Y:S03]  /*2f690*/  STL.64 [R1+0x2078], R4 ;  /* 0x0020780401007387 */ /* 0x0003e60000100a00 */
[----:B0-----:R-:W2:Y:S04]  /*2f6a0*/  LDL R6, [R1+0x1c8] ;  /* 0x0001c80001067983 */ /* 0x001ea80000100800 */
[----:B------:R-:W2:Y:S01]  /*2f6b0*/  LDL R7, [R1+0x1cc] ;  /* 0x0001cc0001077983 */ /* 0x000ea20000100800 */
[----:B------:R-:W-:Y:S03]  /*2f6c0*/  STL.64 [R1+0x20f0], R20 ;  /* 0x0020f01401007387 */ /* 0x000fe60000100a00 */
[----:B--2---:R0:W-:Y:S01]  /*2f6d0*/  STL.64 [R1+0x2098], R6 ;  /* 0x0020980601007387 */ /* 0x0041e20000100a00 */
[----:B-1----:R-:W2:Y:S02]  /*2f6e0*/  LDL.LU R4, [R1+0x860] ;  /* 0x0008600001047983 */ /* 0x002ea40000300800 */
[----:B------:R-:W2:Y:S01]  /*2f6f0*/  LDL.LU R5, [R1+0x864] ;  /* 0x0008640001057983 */ /* 0x000ea20000300800 */
[----:B0-----:R-:W3:Y:S01]  /*2f700*/  LDL.LU R6, [R1+0x868] ;  /* 0x0008680001067983 */ /* 0x001ee20000300800 */
[----:B------:R-:W3:Y:S02]  /*2f710*/  LDL.LU R7, [R1+0x86c] ;  /* 0x00086c0001077983 */ /* 0x000ee40000300800 */
[----:B------:R-:W-:-:S02]  /*2f720*/  IMAD.MOV.U32 R17, RZ, RZ, R0 ;  /* 0x000000ffff117224 */ /* 0x000fc400078e0000 */
[----:B------:R-:W-:Y:S02]  /*2f730*/  IMAD.MOV.U32 R18, RZ, RZ, R2 ;  /* 0x000000ffff127224 */ /* 0x000fe400078e0002 */
[----:B------:R-:W-:Y:S01]  /*2f740*/  IMAD.MOV.U32 R19, RZ, RZ, R3 ;  /* 0x000000ffff137224 */ /* 0x000fe200078e0003 */
[----:B---3--:R-:W-:Y:S01]  /*2f750*/  STL.64 [R1+0x20e8], R6 ;  /* 0x0020e80601007387 */ /* 0x008fe20000100a00 */
[----:B--2---:R0:W-:Y:S02]  /*2f760*/  STL.64 [R1+0x20e0], R4 ;  /* 0x0020e00401007387 */ /* 0x0041e40000100a00 */
[----:B------:R-:W2:Y:S02]  /*2f770*/  LDL.LU R16, [R1+0x570] ;  /* 0x0005700001107983 */ /* 0x000ea40000300800 */
[----:B------:R-:W3:Y:S01]  /*2f780*/  LDL.LU R0, [R1+0x2110] ;  /* 0x0021100001007983 */ /* 0x000ee20000300800 */
[----:B------:R-:W2:Y:S01]  /*2f790*/  LDL.LU R2, [R1+0x210c] ;  /* 0x00210c0001027983 */ /* 0x000ea20000300800 */
[----:B------:R-:W2:Y:S03]  /*2f7a0*/  LDL.LU R3, [R1+0x2108] ;  /* 0x0021080001037983 */ /* 0x000ea60000300800 */
[----:B0-----:R-:W2:Y:S01]  /*2f7b0*/  LDL.LU.64 R4, [R1+0x780] ;  /* 0x0007800001047983 */ /* 0x001ea20000300a00 */
[----:B------:R-:W2:Y:S02]  /*2f7c0*/  LDL.LU.64 R6, [R1+0x788] ;  /* 0x0007880001067983 */ /* 0x000ea40000300a00 */
[----:B----4-:R-:W-:-:S02]  /*2f7d0*/  IMAD.MOV.U32 R20, RZ, RZ, R9 ;  /* 0x000000ffff147224 */ /* 0x010fc400078e0009 */
[----:B------:R-:W-:Y:S01]  /*2f7e0*/  IMAD.MOV.U32 R21, RZ, RZ, R8 ;  /* 0x000000ffff157224 */ /* 0x000fe200078e0008 */
[----:B--2---:R-:W-:Y:S01]  /*2f7f0*/  STL.64 [R1+0x2100], R6 ;  /* 0x0021000601007387 */ /* 0x004fe20000100a00 */
[----:B------:R0:W-:Y:S03]  /*2f800*/  STL.64 [R1+0x20f8], R4 ;  /* 0x0020f80401007387 */ /* 0x0001e60000100a00 */
[----:B0-----:R-:W2:Y:S01]  /*2f810*/  LDL.LU.64 R4, [R1+0x790] ;  /* 0x0007900001047983 */ /* 0x001ea20000300a00 */
[----:B------:R-:W2:Y:S02]  /*2f820*/  LDL.LU.64 R6, [R1+0x798] ;  /* 0x0007980001067983 */ /* 0x000ea40000300a00 */
[----:B------:R-:W4:Y:S02]  /*2f830*/  LDL.LU.64 R24, [R1+0x770] ;  /* 0x0007700001187983 */ /* 0x000f240000300a00 */
[----:B------:R-:W4:Y:S01]  /*2f840*/  LDL.LU.64 R26, [R1+0x778] ;  /* 0x00077800011a7983 */ /* 0x000f220000300a00 */
[----:B------:R-:W4:Y:S01]  /*2f850*/  LDL.LU.64 R8, [R1+0x9c0] ;  /* 0x0009c00001087983 */ /* 0x000f220000300a00 */
[----:B------:R-:W4:Y:S02]  /*2f860*/  LDL.LU.64 R10, [R1+0x9c8] ;  /* 0x0009c800010a7983 */ /* 0x000f240000300a00 */
[----:B------:R-:W-:Y:S02]  /*2f870*/  STL.64 [R1+0x2090], R18 ;  /* 0x0020901201007387 */ /* 0x000fe40000100a00 */
[----:B------:R0:W-:Y:S02]  /*2f880*/  STL.64 [R1+0x2088], R16 ;  /* 0x0020881001007387 */ /* 0x0001e40000100a00 */
[----:B0-----:R-:W4:Y:S01]  /*2f890*/  LDL.LU R16, [R1+0x760] ;  /* 0x0007600001107983 */ /* 0x001f220000300800 */
[----:B------:R-:W-:-:S02]  /*2f8a0*/  IMAD.MOV.U32 R18, RZ, RZ, R2 ;  /* 0x000000ffff127224 */ /* 0x000fc400078e0002 */
[----:B---3--:R-:W-:Y:S02]  /*2f8b0*/  IMAD.MOV.U32 R19, RZ, RZ, R0 ;  /* 0x000000ffff137224 */ /* 0x008fe400078e0000 */
[----:B------:R-:W-:-:S03]  /*2f8c0*/  IMAD.MOV.U32 R17, RZ, RZ, R3 ;  /* 0x000000ffff117224 */ /* 0x000fc600078e0003 */
[----:B------:R0:W-:Y:S01]  /*2f8d0*/  STL.64 [R1+0x20a8], R18 ;  /* 0x0020a81201007387 */ /* 0x0001e20000100a00 */
[----:B--2---:R-:W-:Y:S03]  /*2f8e0*/  HMMA.16816.F32.BF16 R20, R12, R20, R4 ;  /* 0x000000140c14723c */ /* 0x004fe60000041804 */
[----:B----4-:R-:W-:Y:S01]  /*2f8f0*/  STL.64 [R1+0x20a0], R16 ;  /* 0x0020a01001007387 */ /* 0x010fe20000100a00 */
[----:B0-----:R-:W2:Y:S02]  /*2f900*/  LDL.64 R18, [R1+0x1d8] ;  /* 0x0001d80001127983 */ /* 0x001ea40000100a00 */
[----:B------:R-:W3:Y:S02]  /*2f910*/  LDL.LU.64 R6, [R1+0x2100] ;  /* 0x0021000001067983 */ /* 0x000ee40000300a00 */
[----:B------:R-:W3:Y:S11]  /*2f920*/  LDL.LU.64 R4, [R1+0x20f8] ;  /* 0x0020f80001047983 */ /* 0x000ef60000300a00 */
[----:B------:R-:W-:Y:S05]  /*2f930*/  @!UPT UIADD3 URZ, URZ, URZ, URZ ;  /* 0x0000003f3f3ff290 */ /* 0x000fea000fffe03f */
[----:B------:R-:W-:Y:S02]  /*2f940*/  IMAD.MOV.U32 R3, RZ, RZ, R20 ;  /* 0x000000ffff037224 */ /* 0x000fe400078e0014 */
[----:B------:R-:W-:Y:S02]  /*2f950*/  IMAD.MOV.U32 R28, RZ, RZ, R21 ;  /* 0x000000ffff1c7224 */ /* 0x000fe400078e0015 */
[----:B------:R-:W3:Y:S01]  /*2f960*/  LDL.LU.64 R20, [R1+0x20f0] ;  /* 0x0020f00001147983 */ /* 0x000ee20000300a00 */
[----:B------:R-:W-:Y:S02]  /*2f970*/  IMAD.MOV.U32 R2, RZ, RZ, R22 ;  /* 0x000000ffff027224 */ /* 0x000fe400078e0016 */
[----:B------:R-:W-:-:S05]  /*2f980*/  IMAD.MOV.U32 R0, RZ, RZ, R23 ;  /* 0x000000ffff007224 */ /* 0x000fca00078e0017 */
[----:B------:R-:W-:Y:S01]  /*2f990*/  STL [R1+0x17e8], R0 ;  /* 0x0017e80001007387 */ /* 0x000fe20000100800 */
[----:B------:R-:W-:Y:S02]  /*2f9a0*/  STL [R1+0x1788], R2 ;  /* 0x0017880201007387 */ /* 0x000fe40000100800 */
[----:B------:R-:W-:Y:S02]  /*2f9b0*/  STL [R1+0x1784], R28 ;  /* 0x0017841c01007387 */ /* 0x000fe40000100800 */
[----:B------:R-:W-:Y:S01]  /*2f9c0*/  STL [R1+0x1780], R3 ;  /* 0x0017800301007387 */ /* 0x000fe20000100800 */
[C---:B---3--:R-:W-:Y:S01]  /*2f9d0*/  HMMA.16816.F32.BF16 R20, R12.reuse, R20, R4 ;  /* 0x000000140c14723c */ /* 0x048fe20000041804 */
[----:B------:R-:W3:Y:S01]  /*2f9e0*/  LDL.LU.64 R6, [R1+0x20e8] ;  /* 0x0020e80001067983 */ /* 0x000ee20000300a00 */
[----:B------:R-:W3:Y:S11]  /*2f9f0*/  LDL.LU.64 R4, [R1+0x20e0] ;  /* 0x0020e00001047983 */ /* 0x000ef60000300a00 */
[----:B------:R-:W-:Y:S10]  /*2fa00*/  @!UPT UIADD3 URZ, URZ, URZ, URZ ;  /* 0x0000003f3f3ff290 */ /* 0x000ff4000fffe03f */
[----:B------:R-:W-:Y:S01]  /*2fa10*/  STL.64 [R1+0x780], R20 ;  /* 0x0007801401007387 */ /* 0x000fe20000100a00 */
[----:B------:R0:W-:Y:S03]  /*2fa20*/  STL.64 [R1+0x788], R22 ;  /* 0x0007881601007387 */ /* 0x0001e60000100a00 */
[----:B0-----:R-:W4:Y:S01]  /*2fa30*/  LDL.LU.64 R22, [R1+0x20d8] ;  /* 0x0020d80001167983 */ /* 0x001f220000300a00 */
[----:B------:R-:W2:Y:S02]  /*2fa40*/  LDL.LU.64 R20, [R1+0x20d0] ;  /* 0x0020d00001147983 */ /* 0x000ea40000300a00 */
[C---:B--2---:R-:W-:Y:S11]  /*2fa50*/  HMMA.16816.F32.BF16 R24, R12.reuse, R20, R24 ;  /* 0x000000140c18723c */ /* 0x044ff60000041818 */
[----:B------:R-:W-:Y:S11]  /*2fa60*/  @!UPT UIADD3 URZ, URZ, URZ, URZ ;  /* 0x0000003f3f3ff290 */ /* 0x000ff6000fffe03f */
[----:B------:R-:W-:Y:S01]  /*2fa70*/  @!UPT UIADD3 URZ, URZ, URZ, URZ ;  /* 0x0000003f3f3ff290 */ /* 0x000fe2000fffe03f */
[----:B------:R-:W-:Y:S01]  /*2fa80*/  STL.64 [R1+0x770], R24 ;  /* 0x0007701801007387 */ /* 0x000fe20000100a00 */
[----:B------:R0:W-:Y:S03]  /*2fa90*/  STL.64 [R1+0x778], R26 ;  /* 0x0007781a01007387 */ /* 0x0001e60000100a00 */
[----:B0-----:R-:W2:Y:S01]  /*2faa0*/  LDL.LU.64 R26, [R1+0x20c8] ;  /* 0x0020c800011a7983 */ /* 0x001ea20000300a00 */
[----:B------:R-:W2:Y:S02]  /*2fab0*/  LDL.LU.64 R24, [R1+0x20c0] ;  /* 0x0020c00001187983 */ /* 0x000ea40000300a00 */
[----:B--2---:R-:W-:Y:S01]  /*2fac0*/  HMMA.16816.F32.BF16 R12, R12, R24, R8 ;  /* 0x000000180c0c723c */ /* 0x004fe20000041808 */
[----:B------:R-:W3:Y:S01]  /*2fad0*/  LDL.LU.64 R10, [R1+0x20b8] ;  /* 0x0020b800010a7983 */ /* 0x000ee20000300a00 */
[----:B------:R-:W3:Y:S11]  /*2fae0*/  LDL.LU.64 R8, [R1+0x20b0] ;  /* 0x0020b00001087983 */ /* 0x000ef60000300a00 */
[----:B------:R-:W-:Y:S10]  /*2faf0*/  @!UPT UIADD3 URZ, URZ, URZ, URZ ;  /* 0x0000003f3f3ff290 */ /* 0x000ff4000fffe03f */
[----:B------:R0:W-:Y:S01]  /*2fb00*/  STL.64 [R1+0x1708], R14 ;  /* 0x0017080e01007387 */ /* 0x0001e20000100a00 */
[----:B------:R-:W-:Y:S03]  /*2fb10*/  STL.64 [R1+0x1700], R12 ;  /* 0x0017000c01007387 */ /* 0x000fe60000100a00 */
[----:B0-----:R-:W2:Y:S01]  /*2fb20*/  LDL.LU R14, [R1+0xa8] ;  /* 0x0000a800010e7983 */ /* 0x001ea20000300800 */
[----:B------:R-:W-:Y:S02]  /*2fb30*/  IMAD.MOV.U32 R15, RZ, RZ, R29 ;  /* 0x000000ffff0f7224 */ /* 0x000fe400078e001d */
[----:B------:R-:W-:Y:S01]  /*2fb40*/  IMAD.MOV.U32 R21, RZ, RZ, R19 ;  /* 0x000000ffff157224 */ /* 0x000fe200078e0013 */
[C---:B---3--:R-:W-:Y:S02]  /*2fb50*/  HMMA.16816.F32.BF16 R4, R8.reuse, R18, R4 ;  /* 0x000000120804723c */ /* 0x048fe40000041804 */
[----:B--2---:R0:W-:Y:S04]  /*2fb60*/  STL.64 [R1+0x2000], R14 ;  /* 0x0020000e01007387 */ /* 0x0041e80000100a00 */
[----:B0-----:R-:W2:Y:S01]  /*2fb70*/  LDL.64 R14, [R1+0x1b8] ;  /* 0x0001b800010e7983 */ /* 0x001ea20000100a00 */
[----:B------:R-:W3:Y:S02]  /*2fb80*/  LDL.LU.64 R18, [R1+0x20a8] ;  /* 0x0020a80001127983 */ /* 0x000ee40000300a00 */
[----:B------:R-:W3:Y:S11]  /*2fb90*/  LDL.LU.64 R16, [R1+0x20a0] ;  /* 0x0020a00001107983 */ /* 0x000ef60000300a00 */
[----:B------:R-:W-:Y:S03]  /*2fba0*/  @!UPT UIADD3 URZ, URZ, URZ, URZ ;  /* 0x0000003f3f3ff290 */ /* 0x000fe6000fffe03f */
[----:B------:R-:W-:Y:S01]  /*2fbb0*/  STL.64 [R1+0x860], R4 ;  /* 0x0008600401007387 */ /* 0x000fe20000100a00 */
[----:B------:R0:W-:Y:S04]  /*2fbc0*/  STL.64 [R1+0x868], R6 ;  /* 0x0008680601007387 */ /* 0x0001e80000100a00 */
[----:B0-----:R-:W3:Y:S01]  /*2fbd0*/  LDL.LU.64 R6, [R1+0x2098] ;  /* 0x0020980001067983 */ /* 0x001ee20000300a00 */
[----:B------:R-:W-:Y:S02]  /*2fbe0*/  IMAD.MOV.U32 R29, RZ, RZ, R5 ;  /* 0x000000ffff1d7224 */ /* 0x000fe400078e0005 */
[----:B------:R-:W-:Y:S02]  /*2fbf0*/  IMAD.MOV.U32 R24, RZ, RZ, R4 ;  /* 0x000000ffff187224 */ /* 0x000fe400078e0004 */
[----:B------:R-:W-:Y:S03]  /*2fc00*/  STL [R1+0x1f48], R21 ;  /* 0x001f481501007387 */ /* 0x000fe60000100800 */
[----:B------:R-:W-:Y:S01]  /*2fc10*/  STL [R1+0x1664], R24 ;  /* 0x0016641801007387 */ /* 0x000fe20000100800 */
[----:B------:R-:W-:Y:S01]  /*2fc20*/  STL [R1+0x1660], R29 ;  /* 0x0016601d01007387 */ /* 0x000fe20000100800 */
[C---:B---3--:R-:W-:Y:S02]  /*2fc30*/  HMMA.16816.F32.BF16 R4, R8.reuse, R6, R16 ;  /* 0x000000060804723c */ /* 0x048fe40000041810 */
[----:B------:R-:W3:Y:S01]  /*2fc40*/  LDL.LU.64 R18, [R1+0x2090] ;  /* 0x0020900001127983 */ /* 0x000ee20000300a00 */
[----:B------:R-:W3:Y:S11]  /*2fc50*/  LDL.LU.64 R16, [R1+0x2088] ;  /* 0x0020880001107983 */ /* 0x000ef60000300a00 */
[----:B------:R-:W-:Y:S09]  /*2fc60*/  @!UPT UIADD3 URZ, URZ, URZ, URZ ;  /* 0x0000003f3f3ff290 */ /* 0x000ff2000fffe03f */
[----:B------:R-:W-:Y:S01]  /*2fc70*/  STL.64 [R1+0x760], R4 ;  /* 0x0007600401007387 */ /* 0x000fe20000100a00 */
[----:B------:R0:W-:Y:S02]  /*2fc80*/  STL.64 [R1+0x768], R6 ;  /* 0x0007680601007387 */ /* 0x0001e40000100a00 */
[----:B------:R-:W-:Y:S01]  /*2fc90*/  IMAD.MOV.U32 R25, RZ, RZ, R4 ;  /* 0x000000ffff197224 */ /* 0x000fe200078e0004 */
[----:B0-----:R-:W2:Y:S01]  /*2fca0*/  LDL.LU.64 R6, [R1+0x2080] ;  /* 0x0020800001067983 */ /* 0x001ea20000300a00 */
[----:B------:R-:W2:Y:S03]  /*2fcb0*/  LDL.LU.64 R4, [R1+0x2078] ;  /* 0x0020780001047983 */ /* 0x000ea60000300a00 */
[----:B------:R-:W-:Y:S01]  /*2fcc0*/  STL [R1+0x1668], R25 ;  /* 0x0016681901007387 */ /* 0x000fe20000100800 */
[----:B--2---:R-:W-:Y:S11]  /*2fcd0*/  HMMA.16816.F32.BF16 R4, R8, R14, R4 ;  /* 0x0000000e0804723c */ /* 0x004ff60000041804 */
[----:B------:R-:W-:Y:S11]  /*2fce0*/  @!UPT UIADD3 URZ, URZ, URZ, URZ ;  /* 0x0000003f3f3ff290 */ /* 0x000ff6000fffe03f */
[----:B------:R-:W-:Y:S01]  /*2fcf0*/  @!UPT UIADD3 URZ, URZ, URZ, URZ ;  /* 0x0000003f3f3ff290 */ /* 0x000fe2000fffe03f */
[----:B------:R-:W-:Y:S01]  /*2fd00*/  STL.64 [R1+0x670], R4 ;  /* 0x0006700401007387 */ /* 0x000fe20000100a00 */
[----:B------:R0:W-:Y:S03]  /*2fd10*/  STL.64 [R1+0x678], R6 ;  /* 0x0006780601007387 */ /* 0x0001e60000100a00 */
[----:B0-----:R-:W3:Y:S01]  /*2fd20*/  LDL.LU.64 R6, [R1+0x2070] ;  /* 0x0020700001067983 */ /* 0x001ee20000300a00 */
[----:B------:R-:W-:Y:S02]  /*2fd30*/  IMAD.MOV.U32 R25, RZ, RZ, R15 ;  /* 0x000000ffff197224 */ /* 0x000fe400078e000f */
[----:B------:R-:W-:-:S03]  /*2fd40*/  IMAD.MOV.U32 R21, RZ, RZ, R14 ;  /* 0x000000ffff157224 */ /* 0x000fc600078e000e */
[----:B------:R-:W-:Y:S01]  /*2fd50*/  STL [R1+0x1f50], R25 ;  /* 0x001f501901007387 */ /* 0x000fe20000100800 */
[----:B------:R-:W-:Y:S02]  /*2fd60*/  STL.64 [R1+0x2068], R26 ;  /* 0x0020681a01007387 */ /* 0x000fe40000100a00 */
[----:B------:R-:W-:Y:S02]  /*2fd70*/  STL [R1+0x1f4c], R21 ;  /* 0x001f4c1501007387 */ /* 0x000fe40000100800 */
[----:B----4-:R-:W-:Y:S01]  /*2fd80*/  STL.64 [R1+0x2060], R22 ;  /* 0x0020601601007387 */ /* 0x010fe20000100a00 */
[C---:B---3--:R-:W-:Y:S01]  /*2fd90*/  HMMA.16816.F32.BF16 R4, R8.reuse, R6, R16 ;  /* 0x000000060804723c */ /* 0x048fe20000041810 */
[----:B------:R-:W2:Y:S11]  /*2fda0*/  LDL.LU R16, [R1+0x520] ;  /* 0x0005200001107983 */ /* 0x000eb60000300800 */
[----:B------:R-:W-:Y:S11]  /*2fdb0*/  @!UPT UIADD3 URZ, URZ, URZ, URZ ;  /* 0x0000003f3f3ff290 */ /* 0x000ff6000fffe03f */
[----:B------:R-:W-:Y:S01]  /*2fdc0*/  STL.64 [R1+0x570], R4 ;  /* 0x0005700401007387 */ /* 0x000fe20000100a00 */
[----:B------:R-:W-:Y:S02]  /*2fdd0*/  STL.64 [R1+0x578], R6 ;  /* 0x0005780601007387 */ /* 0x000fe40000100a00 */
[----:B------:R-:W2:Y:S02]  /*2fde0*/  LDL.LU R17, [R1+0x524] ;  /* 0x0005240001117983 */ /* 0x000ea40000300800 */
[----:B------:R-:W3:Y:S01]  /*2fdf0*/  LDL.LU R18, [R1+0x528] ;  /* 0x0005280001127983 */ /* 0x000ee20000300800 */
[----:B------:R-:W3:Y:S04]  /*2fe00*/  LDL.LU R19, [R1+0x52c] ;  /* 0x00052c0001137983 */ /* 0x000ee80000300800 */
[----:B---3--:R0:W-:Y:S01]  /*2fe10*/  STL.64 [R1+0x2010], R18 ;  /* 0x0020101201007387 */ /* 0x0081e20000100a00 */
[----:B--2---:R-:W-:Y:S03]  /*2fe20*/  STL.64 [R1+0x2008], R16 ;  /* 0x0020081001007387 */ /* 0x004fe60000100a00 */
[----:B0-----:R-:W2:Y:S04]  /*2fe30*/  LDL R18, [R1+0x148] ;  /* 0x0001480001127983 */ /* 0x001ea80000100800 */
[----:B------:R-:W2:Y:S01]  /*2fe40*/  LDL R19, [R1+0x14c] ;  /* 0x00014c0001137983 */ /* 0x000ea20000100800 */
[----:B------:R-:W3:Y:S02]  /*2fe50*/  LDL.LU R24, [R1+0x560] ;  /* 0x0005600001187983 */ /* 0x000ee40000300800 */
[----:B------:R-:W3:Y:S02]  /*2fe60*/  LDL.LU R25, [R1+0x564] ;  /* 0x0005640001197983 */ /* 0x000ee40000300800 */
[----:B------:R-:W3:Y:S01]  /*2fe70*/  LDL.LU R26, [R1+0x568] ;  /* 0x00056800011a7983 */ /* 0x000ee20000300800 */
[----:B------:R-:W3:Y:S01]  /*2fe80*/  LDL.LU R27, [R1+0x56c] ;  /* 0x00056c00011b7983 */ /* 0x000ee20000300800 */
[----:B------:R-:W4:Y:S02]  /*2fe90*/  LDL R7, [R1+0x1648] ;  /* 0x0016480001077983 */ /* 0x000f240000100800 */
[----:B------:R-:W3:Y:S01]  /*2fea0*/  LDL.64 R22, [R1+0x198] ;  /* 0x0001980001167983 */ /* 0x000ee20000100a00 */
[----:B----4-:R0:W-:Y:S01]  /*2feb0*/  STL [R1+0x2040], R7 ;  /* 0x0020400701007387 */ /* 0x0101e20000100800 */
[----:B------:R-:W4:Y:S02]  /*2fec0*/  LDL.LU R4, [R1+0x200] ;  /* 0x0002000001047983 */ /* 0x000f240000300800 */
[----:B------:R-:W4:Y:S02]  /*2fed0*/  LDL.LU R5, [R1+0x204] ;  /* 0x0002040001057983 */ /* 0x000f240000300800 */
[----:B------:R-:W2:Y:S01]  /*2fee0*/  LDL.LU R6, [R1+0x208] ;  /* 0x0002080001067983 */ /* 0x000ea20000300800 */
[----:B0-----:R-:W2:Y:S04]  /*2fef0*/  LDL.LU R7, [R1+0x20c] ;  /* 0x00020c0001077983 */ /* 0x001ea80000300800 */
[----:B--2---:R0:W-:Y:S01]  /*2ff00*/  STL.64 [R1+0x2050], R6 ;  /* 0x0020500601007387 */ /* 0x0041e20000100a00 */
[----:B----4-:R-:W-:Y:S03]  /*2ff10*/  STL.64 [R1+0x2048], R4 ;  /* 0x0020480401007387 */ /* 0x010fe60000100a00 */
[----:B0-----:R-:W2:Y:S01]  /*2ff20*/  LDL.64 R6, [R1+0x188] ;  /* 0x0001880001067983 */ /* 0x001ea20000100a00 */
[----:B------:R0:W-:Y:S03]  /*2ff30*/  STL.64 [R1+0x2020], R18 ;  /* 0x0020201201007387 */ /* 0x0001e60000100a00 */
[----:B0-----:R-:W4:Y:S04]  /*2ff40*/  LDL.64 R18, [R1+0x158] ;  /* 0x0001580001127983 */ /* 0x001f280000100a00 */
[----:B----4-:R0:W-:Y:S04]  /*2ff50*/  STL.64 [R1+0x2038], R18 ;  /* 0x0020381201007387 */ /* 0x0101e80000100a00 */
[----:B0-----:R-:W4:Y:S04]  /*2ff60*/  LDL.64 R18, [R1+0x168] ;  /* 0x0001680001127983 */ /* 0x001f280000100a00 */
[----:B----4-:R0:W-:Y:S01]  /*2ff70*/  STL.64 [R1+0x2058], R18 ;  /* 0x0020581201007387 */ /* 0x0101e20000100a00 */
[----:B------:R-:W2:Y:S02]  /*2ff80*/  LDL.LU R16, [R1+0x210] ;  /* 0x0002100001107983 */ /* 0x000ea40000300800 */
[----:B------:R-:W2:Y:S01]  /*2ff90*/  LDL.LU R17, [R1+0x214] ;  /* 0x0002140001117983 */ /* 0x000ea20000300800 */
[----:B0-----:R-:W2:Y:S01]  /*2ffa0*/  LDL.LU R18, [R1+0x218] ;  /* 0x0002180001127983 */ /* 0x001ea20000300800 */
[----:B------:R-:W2:Y:S02]  /*2ffb0*/  LDL.LU R19, [R1+0x21c] ;  /* 0x00021c0001137983 */ /* 0x000ea40000300800 */
[----:B------:R-:W4:Y:S01]  /*2ffc0*/  LDL.64 R14, [R1+0x138] ;  /* 0x00013800010e7983 */ /* 0x000f220000100a00 */
[C---:B---3--:R-:W-:Y:S01]  /*2ffd0*/  HMMA.16816.F32.BF16 R24, R8.reuse, R22, R24 ;  /* 0x000000160818723c */ /* 0x048fe20000041818 */
[----:B----4-:R0:W-:Y:S01]  /*2ffe0*/  STL.64 [R1+0x2018], R14 ;  /* 0x0020180e01007387 */ /* 0x0101e20000100a00 */
[----:B------:R-:W3:Y:S02]  /*2fff0*/  LDL.LU R12, [R1+0x530] ;  /* 0x00053000010c7983 */ /* 0x000ee40000300800 */
[----:B------:R-:W3:Y:S01]  /*30000*/  LDL.LU R13, [R1+0x534] ;  /* 0x00053400010d7983 */ /* 0x000ee20000300800 */
[----:B0-----:R-:W4:Y:S01]  /*30010*/  LDL.LU R14, [R1+0x538] ;  /* 0x00053800010e7983 */ /* 0x001f220000300800 */
[----:B------:R-:W4:Y:S02]  /*30020*/  LDL.LU R15, [R1+0x53c] ;  /* 0x00053c00010f7983 */ /* 0x000f240000300800 */
[----:B------:R-:W-:Y:S01]  /*30030*/  IMAD.MOV.U32 R21, RZ, RZ, R23 ;  /* 0x000000ffff157224 */ /* 0x000fe200078e0017 */
[----:B--2---:R-:W-:Y:S01]  /*30040*/  HMMA.16816.F32.BF16 R16, R8, R6, R16 ;  /* 0x000000060810723c */ /* 0x004fe20000041810 */
[----:B----4-:R-:W-:Y:S01]  /*30050*/  STL.64 [R1+0x2030], R14 ;  /* 0x0020300e01007387 */ /* 0x010fe20000100a00 */
[----:B---3--:R0:W-:Y:S03]  /*30060*/  STL.64 [R1+0x2028], R12 ;  /* 0x0020280c01007387 */ /* 0x0081e60000100a00 */
[----:B0-----:R-:W2:Y:S01]  /*30070*/  LDL.LU R12, [R1+0x540] ;  /* 0x00054000010c7983 */ /* 0x001ea20000300800 */
[----:B------:R-:W2:Y:S02]  /*30080*/  LDL.LU R13, [R1+0x544] ;  /* 0x00054400010d7983 */ /* 0x000ea40000300800 */
[----:B------:R-:W2:Y:S02]  /*30090*/  LDL.LU R14, [R1+0x548] ;  /* 0x00054800010e7983 */ /* 0x000ea40000300800 */
[----:B------:R-:W2:Y:S04]  /*300a0*/  LDL.LU R15, [R1+0x54c] ;  /* 0x00054c00010f7983 */ /* 0x000ea80000300800 */
[----:B------:R0:W-:Y:S01]  /*300b0*/  STL.64 [R1+0x560], R24 ;  /* 0x0005601801007387 */ /* 0x0001e20000100a00 */
[----:B------:R1:W-:Y:S02]  /*300c0*/  STL.64 [R1+0x568], R26 ;  /* 0x0005681a01007387 */ /* 0x0003e40000100a00 */
[----:B0-----:R-:W-:Y:S01]  /*300d0*/  IMAD.MOV.U32 R25, RZ, RZ, R22 ;  /* 0x000000ffff197224 */ /* 0x001fe200078e0016 */
[----:B-1----:R-:W3:Y:S01]  /*300e0*/  LDL.LU.64 R26, [R1+0x2068] ;  /* 0x00206800011a7983 */ /* 0x002ee20000300a00 */
[----:B------:R-:W4:Y:S04]  /*300f0*/  LDL.LU.64 R22, [R1+0x2060] ;  /* 0x0020600001167983 */ /* 0x000f280000300a00 */
[----:B------:R-:W-:Y:S02]  /*30100*/  STL.64 [R1+0xd00], R16 ;  /* 0x000d001001007387 */ /* 0x000fe40000100a00 */
[----:B------:R0:W-:Y:S02]  /*30110*/  STL.64 [R1+0xd08], R18 ;  /* 0x000d081201007387 */ /* 0x0001e40000100a00 */
[----:B------:R-:W-:-:S02]  /*30120*/  IMAD.MOV.U32 R20, RZ, RZ, R6 ;  /* 0x000000ffff147224 */ /* 0x000fc400078e0006 */
[----:B------:R-:W-:Y:S01]  /*30130*/  IMAD.MOV.U32 R0, RZ, RZ, R7 ;  /* 0x000000ffff007224 */ /* 0x000fe200078e0007 */
[----:B0-----:R-:W2:Y:S01]  /*30140*/  LDL.LU.64 R18, [R1+0x2058] ;  /* 0x0020580001127983 */ /* 0x001ea20000300a00 */
[----:B------:R-:W2:Y:S02]  /*30150*/  LDL.LU.64 R6, [R1+0x2050] ;  /* 0x0020500001067983 */ /* 0x000ea40000300a00 */
[----:B------:R-:W2:Y:S01]  /*30160*/  LDL.LU.64 R4, [R1+0x2048] ;  /* 0x0020480001047983 */ /* 0x000ea20000300a00 */
[----:B----4-:R0:W-:Y:S01]  /*30170*/  STL.64 [R1+0x1f68], R22 ;  /* 0x001f681601007387 */ /* 0x0101e20000100a00 */
[----:B------:R-:W-:Y:S03]  /*30180*/  STL.64 [R1+0x1f60], R20 ;  /* 0x001f601401007387 */ /* 0x000fe60000100a00 */
[----:B0-----:R-:W2:Y:S02]  /*30190*/  LDL.64 R22, [R1+0x178] ;  /* 0x0001780001167983 */ /* 0x001ea40000100a00 */
[C---:B--2---:R-:W-:Y:S11]  /*301a0*/  HMMA.16816.F32.BF16 R4, R8.reuse, R22, R4 ;  /* 0x000000160804723c */ /* 0x044ff60000041804 */
[----:B------:R-:W-:Y:S11]  /*301b0*/  @!UPT UIADD3 URZ, URZ, URZ, URZ ;  /* 0x0000003f3f3ff290 */ /* 0x000ff6000fffe03f */
[----:B------:R-:W-:Y:S01]  /*301c0*/  @!UPT UIADD3 URZ, URZ, URZ, URZ ;  /* 0x0000003f3f3ff290 */ /* 0x000fe2000fffe03f */
[----:B------:R-:W-:Y:S01]  /*301d0*/  STL.64 [R1+0xcf0], R4 ;  /* 0x000cf00401007387 */ /* 0x000fe20000100a00 */
[----:B------:R0:W-:Y:S03]  /*301e0*/  STL.64 [R1+0xcf8], R6 ;  /* 0x000cf80601007387 */ /* 0x0001e60000100a00 */
[----:B0-----:R-:W2:Y:S01]  /*301f0*/  LDL.LU R7, [R1+0x2040] ;  /* 0x0020400001077983 */ /* 0x001ea20000300800 */
[----:B------:R-:W-:Y:S02]  /*30200*/  IMAD.MOV.U32 R24, RZ, RZ, R22 ;  /* 0x000000ffff187224 */ /* 0x000fe400078e0016 */
[----:B------:R-:W-:Y:S02]  /*30210*/  IMAD.MOV.U32 R3, RZ, RZ, R23 ;  /* 0x000000ffff037224 */ /* 0x000fe400078e0017 */
[----:B------:R-:W4:Y:S01]  /*30220*/  LDL.64 R22, [R1+0x118] ;  /* 0x0001180001167983 */ /* 0x000f220000100a00 */
[----:B---3--:R-:W-:Y:S02]  /*30230*/  STL.64 [R1+0x1f28], R26 ;  /* 0x001f281a01007387 */ /* 0x008fe40000100a00 */
[----:B------:R-:W-:Y:S01]  /*30240*/  STL [R1+0x1f20], R24 ;  /* 0x001f201801007387 */ /* 0x000fe20000100800 */
[----:B--2---:R-:W0:Y:S04]  /*30250*/  LDSM.16.MT88.4 R4, [R7+0x8800] ;  /* 0x008800000704783b */ /* 0x004e280000004200 */
[----:B0-----:R-:W-:Y:S01]  /*30260*/  STL.64 [R1+0x1f18], R6 ;  /* 0x001f180601007387 */ /* 0x001fe20000100a00 */
[----:B------:R0:W-:Y:S03]  /*30270*/  STL.64 [R1+0x1f10], R4 ;  /* 0x001f100401007387 */ /* 0x0001e60000100a00 */
[----:B0-----:R-:W2:Y:S01]  /*30280*/  LDL.LU R4, [R1+0x550] ;  /* 0x0005500001047983 */ /* 0x001ea20000300800 */
[----:B------:R-:W2:Y:S02]  /*30290*/  LDL.LU R5, [R1+0x554] ;  /* 0x0005540001057983 */ /* 0x000ea40000300800 */
[----:B------:R-:W2:Y:S02]  /*302a0*/  LDL.LU R6, [R1+0x558] ;  /* 0x0005580001067983 */ /* 0x000ea40000300800 */
[----:B------:R-:W2:Y:S02]  /*302b0*/  LDL.LU R7, [R1+0x55c] ;  /* 0x00055c0001077983 */ /* 0x000ea40000300800 */
[C---:B--2---:R-:W-:Y:S11]  /*302c0*/  HMMA.16816.F32.BF16 R4, R8.reuse, R18, R4 ;  /* 0x000000120804723c */ /* 0x044ff60000041804 */
[----:B------:R-:W-:Y:S11]  /*302d0*/  @!UPT UIADD3 URZ, URZ, URZ, URZ ;  /* 0x0000003f3f3ff290 */ /* 0x000ff6000fffe03f */
[----:B------:R-:W-:Y:S01]  /*302e0*/  @!UPT UIADD3 URZ, URZ, URZ, URZ ;  /* 0x0000003f3f3ff290 */ /* 0x000fe2000fffe03f */
[----:B------:R0:W-:Y:S01]  /*302f0*/  STL.64 [R1+0x550], R4 ;  /* 0x0005500401007387 */ /* 0x0001e20000100a00 */
[----:B------:R1:W-:Y:S02]  /*30300*/  STL.64 [R1+0x558], R6 ;  /* 0x0005580601007387 */ /* 0x0003e40000100a00 */
[----:B0-----:R-:W-:Y:S02]  /*30310*/  IMAD.MOV.U32 R5, RZ, RZ, R18 ;  /* 0x000000ffff057224 */ /* 0x001fe400078e0012 */
[----:B------:R-:W-:Y:S02]  /*30320*/  IMAD.MOV.U32 R4, RZ, RZ, R19 ;  /* 0x000000ffff047224 */ /* 0x000fe400078e0013 */
[----:B------:R-:W2:Y:S03]  /*30330*/  LDL.LU.64 R18, [R1+0x2038] ;  /* 0x0020380001127983 */ /* 0x000ea60000300a00 */
[----:B------:R-:W-:Y:S02]  /*30340*/  STL.64 [R1+0x1fb8], R4 ;  /* 0x001fb80401007387 */ /* 0x000fe40000100a00 */
[----:B-1----:R-:W3:Y:S01]  /*30350*/  LDL.64 R6, [R1+0x108] ;  /* 0x0001080001067983 */ /* 0x002ee20000100a00 */
[----:B--2---:R-:W-:Y:S01]  /*30360*/  HMMA.16816.F32.BF16 R12, R8, R18, R12 ;  /* 0x00000012080c723c */ /* 0x004fe2000004180c */
[----:B------:R-:W-:-:S02]  /*30370*/  IMAD.MOV.U32 R26, RZ, RZ, R18 ;  /* 0x000000ffff1a7224 */ /* 0x000fc400078e0012 */
[----:B------:R-:W-:Y:S11]  /*30380*/  IMAD.MOV.U32 R24, RZ, RZ, R19 ;  /* 0x000000ffff187224 */ /* 0x000ff600078e0013 */
[----:B------:R-:W-:Y:S09]  /*30390*/  @!UPT UIADD3 URZ, URZ, URZ, URZ ;  /* 0x0000003f3f3ff290 */ /* 0x000ff2000fffe03f */
[----:B------:R-:W-:Y:S01]  /*303a0*/  STL.64 [R1+0x540], R12 ;  /* 0x0005400c01007387 */ /* 0x000fe20000100a00 */
[----:B------:R0:W-:Y:S03]  /*303b0*/  STL.64 [R1+0x548], R14 ;  /* 0x0005480e01007387 */ /* 0x0001e60000100a00 */
[----:B0-----:R-:W2:Y:S01]  /*303c0*/  LDL.LU.64 R14, [R1+0x2030] ;  /* 0x00203000010e7983 */ /* 0x001ea20000300a00 */
[----:B------:R-:W2:Y:S02]  /*303d0*/  LDL.LU.64 R12, [R1+0x2028] ;  /* 0x00202800010c7983 */ /* 0x000ea40000300a00 */
[----:B------:R-:W2:Y:S02]  /*303e0*/  LDL.LU.64 R18, [R1+0x2020] ;  /* 0x0020200001127983 */ /* 0x000ea40000300a00 */
[----:B------:R-:W-:Y:S01]  /*303f0*/  STL [R1+0x1f78], R26 ;  /* 0x001f781a01007387 */ /* 0x000fe20000100800 */
[----:B------:R0:W-:Y:S04]  /*30400*/  STL.64 [R1+0x1f70], R24 ;  /* 0x001f701801007387 */ /* 0x0001e80000100a00 */
[----:B0-----:R-:W3:Y:S01]  /*30410*/  LDL.LU R24, [R1+0x4f0] ;  /* 0x0004f00001187983 */ /* 0x001ee20000300800 */
[----:B------:R-:W3:Y:S02]  /*30420*/  LDL.LU R25, [R1+0x4f4] ;  /* 0x0004f40001197983 */ /* 0x000ee40000300800 */
[----:B------:R-:W3:Y:S02]  /*30430*/  LDL.LU R26, [R1+0x4f8] ;  /* 0x0004f800011a7983 */ /* 0x000ee40000300800 */
[----:B------:R-:W3:Y:S01]  /*30440*/  LDL.LU R27, [R1+0x4fc] ;  /* 0x0004fc00011b7983 */ /* 0x000ee20000300800 */
[C---:B--2---:R-:W-:Y:S01]  /*30450*/  HMMA.16816.F32.BF16 R16, R8.reuse, R18, R12 ;  /* 0x000000120810723c */ /* 0x044fe2000004180c */
[----:B------:R-:W2:Y:S11]  /*30460*/  LDL.LU.64 R14, [R1+0x2018] ;  /* 0x00201800010e7983 */ /* 0x000eb60000300a00 */
[----:B------:R-:W-:Y:S11]  /*30470*/  @!UPT UIADD3 URZ, URZ, URZ, URZ ;  /* 0x0000003f3f3ff290 */ /* 0x000ff6000fffe03f */
[----:B------:R-:W-:Y:S01]  /*30480*/  STL.64 [R1+0x530], R16 ;  /* 0x0005301001007387 */ /* 0x000fe20000100a00 */
[----:B------:R0:W-:Y:S03]  /*30490*/  STL.64 [R1+0x538], R18 ;  /* 0x0005381201007387 */ /* 0x0001e60000100a00 */
[----:B0-----:R-:W3:Y:S01]  /*304a0*/  LDL.LU.64 R18, [R1+0x2010] ;  /* 0x0020100001127983 */ /* 0x001ee20000300a00 */
[----:B------:R-:W3:Y:S02]  /*304b0*/  LDL.LU.64 R16, [R1+0x2008] ;  /* 0x0020080001107983 */ /* 0x000ee40000300a00 */
[----:B--2---:R-:W-:Y:S01]  /*304c0*/  IMAD.MOV.U32 R13, RZ, RZ, R15 ;  /* 0x000000ffff0d7224 */ /* 0x004fe200078e000f */
[C---:B---3--:R-:W-:Y:S11]  /*304d0*/  HMMA.16816.F32.BF16 R16, R8.reuse, R14, R16 ;  /* 0x0000000e0810723c */ /* 0x048ff60000041810 */
[----:B------:R-:W-:Y:S11]  /*304e0*/  @!UPT UIADD3 URZ, URZ, URZ, URZ ;  /* 0x0000003f3f3ff290 */ /* 0x000ff6000fffe03f */
[----:B------:R-:W-:Y:S01]  /*304f0*/  @!UPT UIADD3 URZ, URZ, URZ, URZ ;  /* 0x0000003f3f3ff290 */ /* 0x000fe2000fffe03f */
[----:B------:R0:W-:Y:S01]  /*30500*/  STL.64 [R1+0xce0], R16 ;  /* 0x000ce01001007387 */ /* 0x0001e20000100a00 */
[----:B------:R-:W-:Y:S02]  /*30510*/  STL.64 [R1+0xce8], R18 ;  /* 0x000ce81201007387 */ /* 0x000fe40000100a00 */
[----:B0-----:R-:W-:Y:S02]  /*30520*/  IMAD.MOV.U32 R16, RZ, RZ, R14 ;  /* 0x000000ffff107224 */ /* 0x001fe400078e000e */
[----:B------:R-:W2:Y:S01]  /*30530*/  LDL.LU.64 R14, [R1+0x2000] ;  /* 0x00200000010e7983 */ /* 0x000ea20000300a00 */
[----:B------:R-:W-:Y:S03]  /*30540*/  STL [R1+0x1ddc], R13 ;  /* 0x001ddc0d01007387 */ /* 0x000fe60000100800 */
[----:B--2---:R0:W-:Y:S04]  /*30550*/  STL.64 [R1+0x1ff8], R14 ;  /* 0x001ff80e01007387 */ /* 0x0041e80000100a00 */
[----:B0-----:R-:W2:Y:S01]  /*30560*/  LDL.64 R14, [R1+0x128] ;  /* 0x00012800010e7983 */ /* 0x001ea20000100a00 */
[----:B------:R0:W-:Y:S03]  /*30570*/  STL [R1+0x1dd8], R16 ;  /* 0x001dd81001007387 */ /* 0x0001e60000100800 */
        /* <DEDUP_REMOVED lines=10> */
[----:B-1----:R-:W-:Y:S02]  /*30620*/  IMAD.MOV.U32 R18, RZ, RZ, R14 ;  /* 0x000000ffff127224 */ /* 0x002fe400078e000e */
[----:B------:R-:W2:Y:S01]  /*30630*/  LDL.64 R14, [R1+0xf8] ;  /* 0x0000f800010e7983 */ /* 0x000ea20000100a00 */
[----:B------:R0:W-:Y:S02]  /*30640*/  STL [R1+0x1de4], R17 ;  /* 0x001de41101007387 */ /* 0x0001e40000100800 */
[----:B------:R1:W-:Y:S02]  /*30650*/  STL [R1+0x1de0], R18 ;  /* 0x001de01201007387 */ /* 0x0003e40000100800 */
[----:B------:R-:W3:Y:S01]  /*30660*/  LDL.LU R16, [R1+0x500] ;  /* 0x0005000001107983 */ /* 0x000ee20000300800 */
[----:B0-----:R-:W3:Y:S01]  /*30670*/  LDL.LU R17, [R1+0x504] ;  /* 0x0005040001117983 */ /* 0x001ee20000300800 */
[----:B-1----:R-:W3:Y:S02]  /*30680*/  LDL.LU R18, [R1+0x508] ;  /* 0x0005080001127983 */ /* 0x002ee40000300800 */
[----:B------:R-:W3:Y:S02]  /*30690*/  LDL.LU R19, [R1+0x50c] ;  /* 0x00050c0001137983 */ /* 0x000ee40000300800 */
[----:B----4-:R-:W-:Y:S01]  /*306a0*/  IMAD.MOV.U32 R28, RZ, RZ, R22 ;  /* 0x000000ffff1c7224 */ /* 0x010fe200078e0016 */
[C---:B---3--:R-:W-:Y:S11]  /*306b0*/  HMMA.16816.F32.BF16 R16, R8.reuse, R22, R16 ;  /* 0x000000160810723c */ /* 0x048ff60000041810 */
[----:B------:R-:W-:Y:S11]  /*306c0*/  @!UPT UIADD3 URZ, URZ, URZ, URZ ;  /* 0x0000003f3f3ff290 */ /* 0x000ff6000fffe03f */
[----:B------:R-:W-:Y:S01]  /*306d0*/  @!UPT UIADD3 URZ, URZ, URZ, URZ ;  /* 0x0000003f3f3ff290 */ /* 0x000fe2000fffe03f */
[----:B------:R-:W-:Y:S01]  /*306e0*/  STL.64 [R1+0xcc0], R16 ;  /* 0x000cc01001007387 */ /* 0x000fe20000100a00 */
[----:B------:R0:W-:Y:S02]  /*306f0*/  STL.64 [R1+0xcc8], R18 ;  /* 0x000cc81201007387 */ /* 0x0001e40000100a00 */
[----:B0-----:R-:W-:Y:S02]  /*30700*/  IMAD.MOV.U32 R19, RZ, RZ, R23 ;  /* 0x000000ffff137224 */ /* 0x001fe400078e0017 */
[----:B------:R-:W3:Y:S01]  /*30710*/  LDL.64 R22, [R1+0xd8] ;  /* 0x0000d80001167983 */ /* 0x000ee20000100a00 */
[----:B------:R-:W-:Y:S03]  /*30720*/  HMMA.16816.F32.BF16 R24, R8, R6, R24 ;  /* 0x000000060818723c */ /* 0x000fe60000041818 */
[----:B---3--:R0:W-:Y:S01]  /*30730*/  STL.64 [R1+0x1ff0], R22 ;  /* 0x001ff01601007387 */ /* 0x0081e20000100a00 */
[----:B------:R-:W3:Y:S02]  /*30740*/  LDL.LU R20, [R1+0x4d0] ;  /* 0x0004d00001147983 */ /* 0x000ee40000300800 */
[----:B------:R-:W3:Y:S01]  /*30750*/  LDL.LU R21, [R1+0x4d4] ;  /* 0x0004d40001157983 */ /* 0x000ee20000300800 */
[----:B0-----:R-:W3:Y:S01]  /*30760*/  LDL.LU R22, [R1+0x4d8] ;  /* 0x0004d80001167983 */ /* 0x001ee20000300800 */
[----:B------:R-:W3:Y:S02]  /*30770*/  LDL.LU R23, [R1+0x4dc] ;  /* 0x0004dc0001177983 */ /* 0x000ee40000300800 */
[----:B------:R-:W-:Y:S02]  /*30780*/  STL [R1+0x1dec], R19 ;  /* 0x001dec1301007387 */ /* 0x000fe40000100800 */
[----:B------:R-:W-:Y:S11]  /*30790*/  STL [R1+0x1de8], R28 ;  /* 0x001de81c01007387 */ /* 0x000ff60000100800 */
[----:B------:R-:W-:Y:S01]  /*307a0*/  STL.64 [R1+0xcb0], R24 ;  /* 0x000cb01801007387 */ /* 0x000fe20000100a00 */
[----:B------:R0:W-:Y:S03]  /*307b0*/  STL.64 [R1+0xcb8], R26 ;  /* 0x000cb81a01007387 */ /* 0x0001e60000100a00 */
[----:B0-----:R-:W4:Y:S01]  /*307c0*/  LDL.64 R26, [R1+0xb8] ;  /* 0x0000b800011a7983 */ /* 0x001f220000100a00 */
[----:B------:R-:W-:-:S02]  /*307d0*/  IMAD.MOV.U32 R16, RZ, RZ, R6 ;  /* 0x000000ffff107224 */ /* 0x000fc400078e0006 */
[----:B------:R-:W-:Y:S01]  /*307e0*/  IMAD.MOV.U32 R29, RZ, RZ, R7 ;  /* 0x000000ffff1d7224 */ /* 0x000fe200078e0007 */
[----:B----4-:R0:W-:Y:S04]  /*307f0*/  STL.64 [R1+0x1fe8], R26 ;  /* 0x001fe81a01007387 */ /* 0x0101e80000100a00 */
[----:B0-----:R-:W4:Y:S01]  /*30800*/  LDL.64 R26, [R1+0xc8] ;  /* 0x0000c800011a7983 */ /* 0x001f220000100a00 */
[----:B------:R-:W2:Y:S02]  /*30810*/  LDL.LU R4, [R1+0x490] ;  /* 0x0004900001047983 */ /* 0x000ea40000300800 */
[----:B------:R-:W2:Y:S02]  /*30820*/  LDL.LU R5, [R1+0x494] ;  /* 0x0004940001057983 */ /* 0x000ea40000300800 */
[----:B------:R-:W2:Y:S01]  /*30830*/  LDL.LU R6, [R1+0x498] ;  /* 0x0004980001067983 */ /* 0x000ea20000300800 */
[----:B------:R-:W2:Y:S04]  /*30840*/  LDL.LU R7, [R1+0x49c] ;  /* 0x00049c0001077983 */ /* 0x000ea80000300800 */
[----:B--2---:R-:W-:Y:S01]  /*30850*/  STL.64 [R1+0x1fe0], R6 ;  /* 0x001fe00601007387 */ /* 0x004fe20000100a00 */
[----:B------:R0:W-:Y:S03]  /*30860*/  STL.64 [R1+0x1fd8], R4 ;  /* 0x001fd80401007387 */ /* 0x0001e60000100a00 */
[----:B0-----:R-:W2:Y:S01]  /*30870*/  LDL.LU R4, [R1+0x4a0] ;  /* 0x0004a00001047983 */ /* 0x001ea20000300800 */
[----:B------:R-:W2:Y:S02]  /*30880*/  LDL.LU R5, [R1+0x4a4] ;  /* 0x0004a40001057983 */ /* 0x000ea40000300800 */
[----:B------:R-:W2:Y:S02]  /*30890*/  LDL.LU R6, [R1+0x4a8] ;  /* 0x0004a80001067983 */ /* 0x000ea40000300800 */
[----:B------:R-:W2:Y:S01]  /*308a0*/  LDL.LU R7, [R1+0x4ac] ;  /* 0x0004ac0001077983 */ /* 0x000ea20000300800 */
[----:B------:R-:W-:Y:S01]  /*308b0*/  STL [R1+0x1df4], R29 ;  /* 0x001df41d01007387 */ /* 0x000fe20000100800 */
[----:B------:R0:W-:Y:S03]  /*308c0*/  STL [R1+0x1df0], R16 ;  /* 0x001df01001007387 */ /* 0x0001e60000100800 */
[----:B0-----:R-:W2:Y:S01]  /*308d0*/  LDL.LU R16, [R1+0x4e0] ;  /* 0x0004e00001107983 */ /* 0x001ea20000300800 */
[----:B------:R-:W2:Y:S02]  /*308e0*/  LDL.LU R17, [R1+0x4e4] ;  /* 0x0004e40001117983 */ /* 0x000ea40000300800 */
[----:B------:R-:W2:Y:S02]  /*308f0*/  LDL.LU R18, [R1+0x4e8] ;  /* 0x0004e80001127983 */ /* 0x000ea40000300800 */
[----:B------:R-:W2:Y:S02]  /*30900*/  LDL.LU R19, [R1+0x4ec] ;  /* 0x0004ec0001137983 */ /* 0x000ea40000300800 */
[----:B------:R-:W-:Y:S01]  /*30910*/  IMAD.MOV.U32 R13, RZ, RZ, R15 ;  /* 0x000000ffff0d7224 */ /* 0x000fe200078e000f */
[C---:B--2---:R-:W-:Y:S11]  /*30920*/  HMMA.16816.F32.BF16 R16, R8.reuse, R14, R16 ;  /* 0x0000000e0810723c */ /* 0x044ff60000041810 */
[----:B------:R-:W-:Y:S11]  /*30930*/  @!UPT UIADD3 URZ, URZ, URZ, URZ ;  /* 0x0000003f3f3ff290 */ /* 0x000ff6000fffe03f */
[----:B------:R-:W-:Y:S01]  /*30940*/  @!UPT UIADD3 URZ, URZ, URZ, URZ ;  /* 0x0000003f3f3ff290 */ /* 0x000fe2000fffe03f */
[----:B------:R-:W-:Y:S01]  /*30950*/  STL.64 [R1+0xca0], R16 ;  /* 0x000ca01001007387 */ /* 0x000fe20000100a00 */
[----:B------:R0:W-:Y:S02]  /*30960*/  STL.64 [R1+0xca8], R18 ;  /* 0x000ca81201007387 */ /* 0x0001e40000100a00 */
[----:B0-----:R-:W-:Y:S02]  /*30970*/  IMAD.MOV.U32 R18, RZ, RZ, R14 ;  /* 0x000000ffff127224 */ /* 0x001fe400078e000e */
[----:B------:R-:W2:Y:S01]  /*30980*/  LDL.LU.64 R14, [R1+0x1ff8] ;  /* 0x001ff800010e7983 */ /* 0x000ea20000300a00 */
[----:B------:R-:W-:Y:S02]  /*30990*/  STL [R1+0x1dfc], R13 ;  /* 0x001dfc0d01007387 */ /* 0x000fe40000100800 */
[----:B------:R0:W-:Y:S02]  /*309a0*/  STL [R1+0x1df8], R18 ;  /* 0x001df81201007387 */ /* 0x0001e40000100800 */
[----:B0-----:R-:W3:Y:S02]  /*309b0*/  LDL.64 R18, [R1+0xe8] ;  /* 0x0000e80001127983 */ /* 0x001ee40000100a00 */
[----:B---3--:R-:W-:Y:S01]  /*309c0*/  HMMA.16816.F32.BF16 R20, R8, R18, R20 ;  /* 0x000000120814723c */ /* 0x008fe20000041814 */
[----:B------:R-:W-:-:S02]  /*309d0*/  IMAD.MOV.U32 R17, RZ, RZ, R19 ;  /* 0x000000ffff117224 */ /* 0x000fc400078e0013 */
[----:B------:R-:W-:Y:S11]  /*309e0*/  IMAD.MOV.U32 R28, RZ, RZ, R18 ;  /* 0x000000ffff1c7224 */ /* 0x000ff600078e0012 */
[----:B------:R-:W-:Y:S09]  /*309f0*/  @!UPT UIADD3 URZ, URZ, URZ, URZ ;  /* 0x0000003f3f3ff290 */ /* 0x000ff2000fffe03f */
[----:B------:R-:W-:Y:S01]  /*30a00*/  STL.64 [R1+0xc90], R20 ;  /* 0x000c901401007387 */ /* 0x000fe20000100a00 */
[----:B------:R0:W-:Y:S03]  /*30a10*/  STL.64 [R1+0xc98], R22 ;  /* 0x000c981601007387 */ /* 0x0001e60000100a00 */
[----:B0-----:R-:W3:Y:S01]  /*30a20*/  LDL.LU.64 R22, [R1+0x1ff0] ;  /* 0x001ff00001167983 */ /* 0x001ee20000300a00 */
[----:B------:R0:W-:Y:S02]  /*30a30*/  STL [R1+0x1e04], R17 ;  /* 0x001e041101007387 */ /* 0x0001e40000100800 */
[----:B------:R-:W3:Y:S01]  /*30a40*/  LDL.LU R16, [R1+0x4c0] ;  /* 0x0004c00001107983 */ /* 0x000ee20000300800 */
[----:B0-----:R-:W3:Y:S01]  /*30a50*/  LDL.LU R17, [R1+0x4c4] ;  /* 0x0004c40001117983 */ /* 0x001ee20000300800 */
[----:B------:R-:W3:Y:S02]  /*30a60*/  LDL.LU R18, [R1+0x4c8] ;  /* 0x0004c80001127983 */ /* 0x000ee40000300800 */
[----:B------:R-:W3:Y:S02]  /*30a70*/  LDL.LU R19, [R1+0x4cc] ;  /* 0x0004cc0001137983 */ /* 0x000ee40000300800 */
[----:B------:R-:W-:Y:S01]  /*30a80*/  STL [R1+0x1e00], R28 ;  /* 0x001e001c01007387 */ /* 0x000fe20000100800 */
[C---:B---3--:R-:W-:Y:S11]  /*30a90*/  HMMA.16816.F32.BF16 R16, R8.reuse, R22, R16 ;  /* 0x000000160810723c */ /* 0x048ff60000041810 */
[----:B------:R-:W-:Y:S11]  /*30aa0*/  @!UPT UIADD3 URZ, URZ, URZ, URZ ;  /* 0x0000003f3f3ff290 */ /* 0x000ff6000fffe03f */
[----:B------:R-:W-:Y:S01]  /*30ab0*/  @!UPT UIADD3 URZ, URZ, URZ, URZ ;  /* 0x0000003f3f3ff290 */ /* 0x000fe2000fffe03f */
[----:B------:R0:W-:Y:S01]  /*30ac0*/  STL.64 [R1+0xc80], R16 ;  /* 0x000c801001007387 */ /* 0x0001e20000100a00 */
[----:B------:R1:W-:Y:S02]  /*30ad0*/  STL.64 [R1+0xc88], R18 ;  /* 0x000c881201007387 */ /* 0x0003e40000100a00 */
[----:B0-----:R-:W-:Y:S02]  /*30ae0*/  IMAD.MOV.U32 R16, RZ, RZ, R22 ;  /* 0x000000ffff107224 */ /* 0x001fe400078e0016 */
[----:B-1----:R-:W-:Y:S02]  /*30af0*/  IMAD.MOV.U32 R19, RZ, RZ, R23 ;  /* 0x000000ffff137224 */ /* 0x002fe400078e0017 */
[----:B------:R-:W3:Y:S03]  /*30b00*/  LDL.64 R22, [R1+0x98] ;  /* 0x0000980001167983 */ /* 0x000ee60000100a00 */
[----:B------:R-:W-:Y:S02]  /*30b10*/  STL [R1+0x1e0c], R19 ;  /* 0x001e0c1301007387 */ /* 0x000fe40000100800 */
[----:B------:R0:W-:Y:S02]  /*30b20*/  STL [R1+0x1e08], R16 ;  /* 0x001e081001007387 */ /* 0x0001e40000100800 */
[----:B0-----:R-:W2:Y:S01]  /*30b30*/  LDL.LU R16, [R1+0x4b0] ;  /* 0x0004b00001107983 */ /* 0x001ea20000300800 */
[----:B------:R-:W2:Y:S02]  /*30b40*/  LDL.LU R17, [R1+0x4b4] ;  /* 0x0004b40001117983 */ /* 0x000ea40000300800 */
[----:B------:R-:W2:Y:S02]  /*30b50*/  LDL.LU R18, [R1+0x4b8] ;  /* 0x0004b80001127983 */ /* 0x000ea40000300800 */
[----:B------:R-:W2:Y:S02]  /*30b60*/  LDL.LU R19, [R1+0x4bc] ;  /* 0x0004bc0001137983 */ /* 0x000ea40000300800 */
[----:B----4-:R-:W-:Y:S01]  /*30b70*/  IMAD.MOV.U32 R29, RZ, RZ, R27 ;  /* 0x000000ffff1d7224 */ /* 0x010fe200078e001b */
        /* <DEDUP_REMOVED lines=9> */
[----:B------:R-:W3:Y:S01]  /*30c10*/  LDL.LU R16, [R1+0x480] ;  /* 0x0004800001107983 */ /* 0x000ee20000300800 */
[----:B------:R-:W3:Y:S04]  /*30c20*/  LDL.LU R17, [R1+0x484] ;  /* 0x0004840001117983 */ /* 0x000ee80000300800 */
[----:B0-----:R-:W3:Y:S01]  /*30c30*/  LDL.LU R18, [R1+0x488] ;  /* 0x0004880001127983 */ /* 0x001ee20000300800 */
[----:B------:R-:W3:Y:S01]  /*30c40*/  LDL.LU R19, [R1+0x48c] ;  /* 0x00048c0001137983 */ /* 0x000ee20000300800 */
[----:B--2---:R-:W-:Y:S11]  /*30c50*/  HMMA.16816.F32.BF16 R4, R8, R26, R4 ;  /* 0x0000001a0804723c */ /* 0x004ff60000041804 */
[----:B------:R-:W-:Y:S11]  /*30c60*/  @!UPT UIADD3 URZ, URZ, URZ, URZ ;  /* 0x0000003f3f3ff290 */ /* 0x000ff6000fffe03f */
[----:B------:R-:W-:Y:S01]  /*30c70*/  @!UPT UIADD3 URZ, URZ, URZ, URZ ;  /* 0x0000003f3f3ff290 */ /* 0x000fe2000fffe03f */
[----:B------:R-:W-:Y:S01]  /*30c80*/  STL.64 [R1+0xc60], R4 ;  /* 0x000c600401007387 */ /* 0x000fe20000100a00 */
[----:B------:R0:W-:Y:S03]  /*30c90*/  STL.64 [R1+0xc68], R6 ;  /* 0x000c680601007387 */ /* 0x0001e60000100a00 */
[----:B0-----:R-:W2:Y:S01]  /*30ca0*/  LDL.LU.64 R6, [R1+0x1fe0] ;  /* 0x001fe00001067983 */ /* 0x001ea20000300a00 */
[----:B------:R-:W2:Y:S02]  /*30cb0*/  LDL.LU.64 R4, [R1+0x1fd8] ;  /* 0x001fd80001047983 */ /* 0x000ea40000300a00 */
[----:B------:R-:W-:Y:S02]  /*30cc0*/  IMAD.MOV.U32 R13, RZ, RZ, R27 ;  /* 0x000000ffff0d7224 */ /* 0x000fe400078e001b */
[----:B------:R-:W-:-:S03]  /*30cd0*/  IMAD.MOV.U32 R28, RZ, RZ, R26 ;  /* 0x000000ffff1c7224 */ /* 0x000fc600078e001a */
[----:B------:R-:W-:Y:S02]  /*30ce0*/  STL [R1+0x1e1c], R13 ;  /* 0x001e1c0d01007387 */ /* 0x000fe40000100800 */
[----:B------:R-:W-:Y:S02]  /*30cf0*/  STL [R1+0x1e18], R28 ;  /* 0x001e181c01007387 */ /* 0x000fe40000100800 */
[----:B------:R0:W-:Y:S02]  /*30d00*/  STL.64 [R1+0x1fc0], R14 ;  /* 0x001fc00e01007387 */ /* 0x0001e40000100a00 */
[----:B------:R-:W4:Y:S01]  /*30d10*/  LDL.LU R24, [R1+0x420] ;  /* 0x0004200001187983 */ /* 0x000f220000300800 */
[C---:B--2---:R-:W-:Y:S11]  /*30d20*/  HMMA.16816.F32.BF16 R4, R8.reuse, R14, R4 ;  /* 0x0000000e0804723c */ /* 0x044ff60000041804 */
[----:B------:R-:W-:Y:S11]  /*30d30*/  @!UPT UIADD3 URZ, URZ, URZ, URZ ;  /* 0x0000003f3f3ff290 */ /* 0x000ff6000fffe03f */
[----:B------:R-:W-:Y:S01]  /*30d40*/  @!UPT UIADD3 URZ, URZ, URZ, URZ ;  /* 0x0000003f3f3ff290 */ /* 0x000fe2000fffe03f */
[----:B------:R-:W-:Y:S01]  /*30d50*/  STL.64 [R1+0xc50], R4 ;  /* 0x000c500401007387 */ /* 0x000fe20000100a00 */
[----:B------:R1:W-:Y:S02]  /*30d60*/  STL.64 [R1+0xc58], R6 ;  /* 0x000c580601007387 */ /* 0x0003e40000100a00 */
[----:B------:R-:W4:Y:S02]  /*30d70*/  LDL.LU R25, [R1+0x424] ;  /* 0x0004240001197983 */ /* 0x000f240000300800 */
[----:B------:R-:W2:Y:S01]  /*30d80*/  LDL.LU R26, [R1+0x428] ;  /* 0x00042800011a7983 */ /* 0x000ea20000300800 */
[----:B------:R-:W2:Y:S01]  /*30d90*/  LDL.LU R27, [R1+0x42c] ;  /* 0x00042c00011b7983 */ /* 0x000ea20000300800 */
[----:B0-----:R-:W2:Y:S03]  /*30da0*/  LDL.64 R14, [R1+0x78] ;  /* 0x00007800010e7983 */ /* 0x001ea60000100a00 */
[----:B--2---:R0:W-:Y:S01]  /*30db0*/  STL.64 [R1+0x1fd0], R14 ;  /* 0x001fd00e01007387 */ /* 0x0041e20000100a00 */
[----:B-1----:R-:W2:Y:S03]  /*30dc0*/  LDL.64 R6, [R1+0x68] ;  /* 0x0000680001067983 */ /* 0x002ea60000100a00 */
[----:B0-----:R-:W4:Y:S01]  /*30dd0*/  LDL.64 R14, [R1+0x88] ;  /* 0x00008800010e7983 */ /* 0x001f220000100a00 */
[----:B---3--:R-:W-:Y:S03]  /*30de0*/  HMMA.16816.F32.BF16 R16, R8, R22, R16 ;  /* 0x000000160810723c */ /* 0x008fe60000041810 */
[----:B--2---:R0:W-:Y:S01]  /*30df0*/  STL.64 [R1+0x1fc8], R6 ;  /* 0x001fc80601007387 */ /* 0x0041e20000100a00 */
[----:B------:R-:W2:Y:S02]  /*30e00*/  LDL.LU R4, [R1+0x460] ;  /* 0x0004600001047983 */ /* 0x000ea40000300800 */
[----:B------:R-:W2:Y:S01]  /*30e10*/  LDL.LU R5, [R1+0x464] ;  /* 0x0004640001057983 */ /* 0x000ea20000300800 */
[----:B0-----:R-:W2:Y:S01]  /*30e20*/  LDL.LU R6, [R1+0x468] ;  /* 0x0004680001067983 */ /* 0x001ea20000300800 */
[----:B------:R-:W2:Y:S02]  /*30e30*/  LDL.LU R7, [R1+0x46c] ;  /* 0x00046c0001077983 */ /* 0x000ea40000300800 */
[----:B------:R0:W-:Y:S02]  /*30e40*/  STL.64 [R1+0x1f88], R26 ;  /* 0x001f881a01007387 */ /* 0x0001e40000100a00 */
[----:B----4-:R-:W-:Y:S01]  /*30e50*/  STL.64 [R1+0x1f80], R24 ;  /* 0x001f801801007387 */ /* 0x010fe20000100a00 */
[----:B0-----:R-:W3:Y:S04]  /*30e60*/  LDL.64 R26, [R1+0x48] ;  /* 0x00004800011a7983 */ /* 0x001ee80000100a00 */
[----:B---3--:R0:W-:Y:S04]  /*30e70*/  STL.64 [R1+0x1fa0], R26 ;  /* 0x001fa01a01007387 */ /* 0x0081e80000100a00 */
[----:B0-----:R-:W3:Y:S02]  /*30e80*/  LDL.64 R26, [R1+0x58] ;  /* 0x00005800011a7983 */ /* 0x001ee40000100a00 */
[----:B------:R0:W-:Y:S02]  /*30e90*/  STL.64 [R1+0xc40], R16 ;  /* 0x000c401001007387 */ /* 0x0001e40000100a00 */
[----:B------:R-:W-:Y:S02]  /*30ea0*/  STL.64 [R1+0xc48], R18 ;  /* 0x000c481201007387 */ /* 0x000fe40000100a00 */
[----:B------:R-:W4:Y:S01]  /*30eb0*/  LDL.LU R20, [R1+0x410] ;  /* 0x0004100001147983 */ /* 0x000f220000300800 */
[----:B------:R-:W4:Y:S01]  /*30ec0*/  LDL.LU R21, [R1+0x414] ;  /* 0x0004140001157983 */ /* 0x000f220000300800 */
[----:B0-----:R-:W-:-:S02]  /*30ed0*/  IMAD.MOV.U32 R16, RZ, RZ, R22 ;  /* 0x000000ffff107224 */ /* 0x001fc400078e0016 */
[----:B------:R-:W-:Y:S01]  /*30ee0*/  IMAD.MOV.U32 R17, RZ, RZ, R23 ;  /* 0x000000ffff117224 */ /* 0x000fe200078e0017 */
[----:B------:R-:W2:Y:S01]  /*30ef0*/  LDL.LU R22, [R1+0x418] ;  /* 0x0004180001167983 */ /* 0x000ea20000300800 */
[----:B------:R-:W2:Y:S03]  /*30f00*/  LDL.LU R23, [R1+0x41c] ;  /* 0x00041c0001177983 */ /* 0x000ea60000300800 */
[----:B--2---:R-:W-:Y:S01]  /*30f10*/  STL.64 [R1+0x1f98], R22 ;  /* 0x001f981601007387 */ /* 0x004fe20000100a00 */
[----:B----4-:R0:W-:Y:S03]  /*30f20*/  STL.64 [R1+0x1f90], R20 ;  /* 0x001f901401007387 */ /* 0x0101e60000100a00 */
[----:B0-----:R-:W2:Y:S01]  /*30f30*/  LDL.LU R20, [R1+0x430] ;  /* 0x0004300001147983 */ /* 0x001ea20000300800 */
[----:B------:R-:W2:Y:S02]  /*30f40*/  LDL.LU R21, [R1+0x434] ;  /* 0x0004340001157983 */ /* 0x000ea40000300800 */
[----:B------:R-:W4:Y:S02]  /*30f50*/  LDL.LU R22, [R1+0x438] ;  /* 0x0004380001167983 */ /* 0x000f240000300800 */
[----:B------:R-:W4:Y:S02]  /*30f60*/  LDL.LU R23, [R1+0x43c] ;  /* 0x00043c0001177983 */ /* 0x000f240000300800 */
[----:B----4-:R-:W-:Y:S01]  /*30f70*/  STL.64 [R1+0x1fb0], R22 ;  /* 0x001fb01601007387 */ /* 0x010fe20000100a00 */
[----:B--2---:R0:W-:Y:S03]  /*30f80*/  STL.64 [R1+0x1fa8], R20 ;  /* 0x001fa81401007387 */ /* 0x0041e60000100a00 */
[----:B0-----:R-:W3:Y:S01]  /*30f90*/  LDL.LU R20, [R1+0x440] ;  /* 0x0004400001147983 */ /* 0x001ee20000300800 */
[----:B------:R-:W3:Y:S02]  /*30fa0*/  LDL.LU R21, [R1+0x444] ;  /* 0x0004440001157983 */ /* 0x000ee40000300800 */
[----:B------:R-:W3:Y:S02]  /*30fb0*/  LDL.LU R22, [R1+0x448] ;  /* 0x0004480001167983 */ /* 0x000ee40000300800 */
[----:B------:R-:W3:Y:S01]  /*30fc0*/  LDL.LU R23, [R1+0x44c] ;  /* 0x00044c0001177983 */ /* 0x000ee20000300800 */
[----:B------:R-:W-:Y:S01]  /*30fd0*/  STL [R1+0x1e24], R17 ;  /* 0x001e241101007387 */ /* 0x000fe20000100800 */
        /* <DEDUP_REMOVED lines=8> */
[----:B------:R-:W-:Y:S01]  /*31060*/  STL.64 [R1+0xc30], R16 ;  /* 0x000c301001007387 */ /* 0x000fe20000100a00 */
[----:B------:R0:W-:Y:S02]  /*31070*/  STL.64 [R1+0xc38], R18 ;  /* 0x000c381201007387 */ /* 0x0001e40000100a00 */
[----:B0-----:R-:W-:Y:S02]  /*31080*/  IMAD.MOV.U32 R18, RZ, RZ, R14 ;  /* 0x000000ffff127224 */ /* 0x001fe400078e000e */
[----:B------:R-:W-:Y:S02]  /*31090*/  IMAD.MOV.U32 R19, RZ, RZ, R15 ;  /* 0x000000ffff137224 */ /* 0x000fe400078e000f */
[----:B------:R-:W2:Y:S03]  /*310a0*/  LDL.LU.64 R14, [R1+0x1fd0] ;  /* 0x001fd000010e7983 */ /* 0x000ea60000300a00 */
[----:B------:R-:W-:Y:S02]  /*310b0*/  STL [R1+0x1e2c], R19 ;  /* 0x001e2c1301007387 */ /* 0x000fe40000100800 */
[----:B------:R0:W-:Y:S02]  /*310c0*/  STL [R1+0x1e28], R18 ;  /* 0x001e281201007387 */ /* 0x0001e40000100800 */
[----:B------:R-:W4:Y:S01]  /*310d0*/  LDL.LU R16, [R1+0x450] ;  /* 0x0004500001107983 */ /* 0x000f220000300800 */
[----:B------:R-:W4:Y:S04]  /*310e0*/  LDL.LU R17, [R1+0x454] ;  /* 0x0004540001117983 */ /* 0x000f280000300800 */
[----:B0-----:R-:W4:Y:S01]  /*310f0*/  LDL.LU R18, [R1+0x458] ;  /* 0x0004580001127983 */ /* 0x001f220000300800 */
[----:B------:R-:W4:Y:S01]  /*31100*/  LDL.LU R19, [R1+0x45c] ;  /* 0x00045c0001137983 */ /* 0x000f220000300800 */
[C---:B--2---:R-:W-:Y:S11]  /*31110*/  HMMA.16816.F32.BF16 R4, R8.reuse, R14, R4 ;  /* 0x0000000e0804723c */ /* 0x044ff60000041804 */
[----:B------:R-:W-:Y:S11]  /*31120*/  @!UPT UIADD3 URZ, URZ, URZ, URZ ;  /* 0x0000003f3f3ff290 */ /* 0x000ff6000fffe03f */
[----:B------:R-:W-:Y:S01]  /*31130*/  @!UPT UIADD3 URZ, URZ, URZ, URZ ;  /* 0x0000003f3f3ff290 */ /* 0x000fe2000fffe03f */
[----:B------:R-:W-:Y:S01]  /*31140*/  STL.64 [R1+0xc20], R4 ;  /* 0x000c200401007387 */ /* 0x000fe20000100a00 */
[----:B------:R0:W-:Y:S03]  /*31150*/  STL.64 [R1+0xc28], R6 ;  /* 0x000c280601007387 */ /* 0x0001e60000100a00 */
[----:B0-----:R-:W4:Y:S01]  /*31160*/  LDL.LU.64 R6, [R1+0x1fc8] ;  /* 0x001fc80001067983 */ /* 0x001f220000300a00 */
[C---:B---3--:R-:W-:Y:S01]  /*31170*/  HMMA.16816.F32.BF16 R20, R8.reuse, R26, R20 ;  /* 0x0000001a0814723c */ /* 0x048fe20000041814 */
[----:B------:R-:W-:Y:S02]  /*31180*/  IMAD.MOV.U32 R29, RZ, RZ, R15 ;  /* 0x000000ffff1d7224 */ /* 0x000fe400078e000f */
[----:B------:R-:W-:Y:S02]  /*31190*/  IMAD.MOV.U32 R28, RZ, RZ, R14 ;  /* 0x000000ffff1c7224 */ /* 0x000fe400078e000e */
[----:B------:R-:W2:Y:S01]  /*311a0*/  LDL.LU.64 R14, [R1+0x1fc0] ;  /* 0x001fc000010e7983 */ /* 0x000ea20000300a00 */
[----:B------:R-:W-:Y:S02]  /*311b0*/  STL [R1+0x1e34], R29 ;  /* 0x001e341d01007387 */ /* 0x000fe40000100800 */
[----:B------:R-:W-:Y:S01]  /*311c0*/  STL [R1+0x1e30], R28 ;  /* 0x001e301c01007387 */ /* 0x000fe20000100800 */
[----:B----4-:R-:W-:Y:S01]  /*311d0*/  HMMA.16816.F32.BF16 R16, R8, R6, R16 ;  /* 0x000000060810723c */ /* 0x010fe20000041810 */
[----:B------:R-:W-:Y:S11]  /*311e0*/  IMAD.MOV.U32 R13, RZ, RZ, R7 ;  /* 0x000000ffff0d7224 */ /* 0x000ff600078e0007 */
[----:B------:R-:W-:Y:S11]  /*311f0*/  @!UPT UIADD3 URZ, URZ, URZ, URZ ;  /* 0x0000003f3f3ff290 */ /* 0x000ff6000fffe03f */
[----:B------:R0:W-:Y:S01]  /*31200*/  STL.64 [R1+0xc10], R16 ;  /* 0x000c101001007387 */ /* 0x0001e20000100a00 */
[----:B------:R1:W-:Y:S02]  /*31210*/  STL.64 [R1+0xc18], R18 ;  /* 0x000c181201007387 */ /* 0x0003e40000100a00 */
[----:B------:R-:W3:Y:S02]  /*31220*/  LDL.LU.64 R4, [R1+0x1fb8] ;  /* 0x001fb80001047983 */ /* 0x000ee40000300a00 */
[----:B0-----:R-:W-:Y:S02]  /*31230*/  IMAD.MOV.U32 R16, RZ, RZ, R6 ;  /* 0x000000ffff107224 */ /* 0x001fe400078e0006 */
[----:B------:R-:W4:Y:S01]  /*31240*/  LDL.64 R6, [R1+0x18] ;  /* 0x0000180001067983 */ /* 0x000f220000100a00 */
[----:B------:R-:W-:Y:S02]  /*31250*/  STL.64 [R1+0xc00], R20 ;  /* 0x000c001401007387 */ /* 0x000fe40000100a00 */
[----:B------:R0:W-:Y:S02]  /*31260*/  STL.64 [R1+0xc08], R22 ;  /* 0x000c081601007387 */ /* 0x0001e40000100a00 */
[----:B-1----:R-:W-:-:S02]  /*31270*/  IMAD.MOV.U32 R18, RZ, RZ, R26 ;  /* 0x000000ffff127224 */ /* 0x002fc400078e001a */
[----:B------:R-:W-:Y:S01]  /*31280*/  IMAD.MOV.U32 R17, RZ, RZ, R27 ;  /* 0x000000ffff117224 */ /* 0x000fe200078e001b */
[----:B0-----:R-:W2:Y:S01]  /*31290*/  LDL.LU.64 R22, [R1+0x1fb0] ;  /* 0x001fb00001167983 */ /* 0x001ea20000300a00 */
[----:B------:R-:W2:Y:S02]  /*312a0*/  LDL.LU.64 R20, [R1+0x1fa8] ;  /* 0x001fa80001147983 */ /* 0x000ea40000300a00 */
[----:B------:R-:W2:Y:S02]  /*312b0*/  LDL.LU.64 R26, [R1+0x1fa0] ;  /* 0x001fa000011a7983 */ /* 0x000ea40000300a00 */
[C---:B--2---:R-:W-:Y:S01]  /*312c0*/  HMMA.16816.F32.BF16 R20, R8.reuse, R26, R20 ;  /* 0x0000001a0814723c */ /* 0x044fe20000041814 */
[----:B------:R-:W-:Y:S02]  /*312d0*/  IMAD.MOV.U32 R19, RZ, RZ, R27 ;  /* 0x000000ffff137224 */ /* 0x000fe400078e001b */
[----:B------:R-:W-:Y:S11]  /*312e0*/  IMAD.MOV.U32 R28, RZ, RZ, R26 ;  /* 0x000000ffff1c7224 */ /* 0x000ff600078e001a */
[----:B------:R-:W-:Y:S09]  /*312f0*/  @!UPT UIADD3 URZ, URZ, URZ, URZ ;  /* 0x0000003f3f3ff290 */ /* 0x000ff2000fffe03f */
[----:B------:R-:W-:Y:S01]  /*31300*/  STL.64 [R1+0xbf0], R20 ;  /* 0x000bf01401007387 */ /* 0x000fe20000100a00 */
[----:B------:R0:W-:Y:S03]  /*31310*/  STL.64 [R1+0xbf8], R22 ;  /* 0x000bf81601007387 */ /* 0x0001e60000100a00 */
[----:B0-----:R-:W2:Y:S01]  /*31320*/  LDL.LU.64 R22, [R1+0x1f98] ;  /* 0x001f980001167983 */ /* 0x001ea20000300a00 */
[----:B------:R-:W2:Y:S02]  /*31330*/  LDL.LU.64 R20, [R1+0x1f90] ;  /* 0x001f900001147983 */ /* 0x000ea40000300a00 */
[----:B------:R-:W2:Y:S02]  /*31340*/  LDL.LU.64 R26, [R1+0x1f88] ;  /* 0x001f8800011a7983 */ /* 0x000ea40000300a00 */
[----:B------:R-:W2:Y:S01]  /*31350*/  LDL.LU.64 R24, [R1+0x1f80] ;  /* 0x001f800001187983 */ /* 0x000ea20000300a00 */
[----:B------:R0:W-:Y:S01]  /*31360*/  STL.64 [R1+0x1e40], R18 ;  /* 0x001e401201007387 */ /* 0x0001e20000100a00 */
[----:B------:R-:W-:Y:S03]  /*31370*/  STL.64 [R1+0x1e38], R16 ;  /* 0x001e381001007387 */ /* 0x000fe60000100a00 */
[----:B0-----:R-:W2:Y:S02]  /*31380*/  LDL.64 R18, [R1+0x38] ;  /* 0x0000380001127983 */ /* 0x001ea40000100a00 */
[----:B--2---:R-:W-:Y:S11]  /*31390*/  HMMA.16816.F32.BF16 R24, R8, R18, R24 ;  /* 0x000000120818723c */ /* 0x004ff60000041818 */
[----:B------:R-:W-:Y:S11]  /*313a0*/  @!UPT UIADD3 URZ, URZ, URZ, URZ ;  /* 0x0000003f3f3ff290 */ /* 0x000ff6000fffe03f */
[----:B------:R-:W-:Y:S01]  /*313b0*/  @!UPT UIADD3 URZ, URZ, URZ, URZ ;  /* 0x0000003f3f3ff290 */ /* 0x000fe2000fffe03f */
[----:B------:R-:W-:Y:S01]  /*313c0*/  STL.64 [R1+0xbe0], R24 ;  /* 0x000be01801007387 */ /* 0x000fe20000100a00 */
[----:B------:R0:W-:Y:S03]  /*313d0*/  STL.64 [R1+0xbe8], R26 ;  /* 0x000be81a01007387 */ /* 0x0001e60000100a00 */
[----:B0-----:R-:W2:Y:S01]  /*313e0*/  LDL.LU R26, [R1+0x1f78] ;  /* 0x001f7800011a7983 */ /* 0x001ea20000300800 */
[----:B------:R-:W3:Y:S02]  /*313f0*/  LDL.LU.64 R24, [R1+0x1f70] ;  /* 0x001f700001187983 */ /* 0x000ee40000300a00 */
[----:B------:R-:W-:Y:S02]  /*31400*/  IMAD.MOV.U32 R12, RZ, RZ, R18 ;  /* 0x000000ffff0c7224 */ /* 0x000fe400078e0012 */
[----:B------:R-:W-:Y:S02]  /*31410*/  IMAD.MOV.U32 R2, RZ, RZ, R19 ;  /* 0x000000ffff027224 */ /* 0x000fe400078e0013 */
[----:B--2---:R-:W-:-:S02]  /*31420*/  IMAD.MOV.U32 R18, RZ, RZ, R26 ;  /* 0x000000ffff127224 */ /* 0x004fc400078e001a */
[----:B---3--:R-:W-:-:S05]  /*31430*/  IMAD.MOV.U32 R19, RZ, RZ, R24 ;  /* 0x000000ffff137224 */ /* 0x008fca00078e0018 */
[----:B------:R0:W-:Y:S04]  /*31440*/  STL.64 [R1+0x1e58], R18 ;  /* 0x001e581201007387 */ /* 0x0001e80000100a00 */
[----:B0-----:R-:W2:Y:S01]  /*31450*/  LDL.64 R18, [R1+0x28] ;  /* 0x0000280001127983 */ /* 0x001ea20000100a00 */
[----:B------:R0:W-:Y:S02]  /*31460*/  STL.64 [R1+0x1d00], R14 ;  /* 0x001d000e01007387 */ /* 0x0001e40000100a00 */
[----:B------:R1:W-:Y:S01]  /*31470*/  STL [R1+0x1cf8], R12 ;  /* 0x001cf80c01007387 */ /* 0x0003e20000100800 */
[----:B--2---:R-:W-:Y:S01]  /*31480*/  HMMA.16816.F32.BF16 R20, R8, R18, R20 ;  /* 0x000000120814723c */ /* 0x004fe20000041814 */
[----:B0-----:R-:W-:Y:S02]  /*31490*/  IMAD.MOV.U32 R14, RZ, RZ, R18 ;  /* 0x000000ffff0e7224 */ /* 0x001fe400078e0012 */
[----:B-1----:R-:W-:-:S04]  /*314a0*/  IMAD.MOV.U32 R12, RZ, RZ, R19 ;  /* 0x000000ffff0c7224 */ /* 0x002fc800078e0013 */
[----:B------:R-:W-:Y:S02]  /*314b0*/  IMAD.MOV.U32 R18, RZ, RZ, R5 ;  /* 0x000000ffff127224 */ /* 0x000fe400078e0005 */
[----:B------:R-:W-:Y:S11]  /*314c0*/  IMAD.MOV.U32 R19, RZ, RZ, R4 ;  /* 0x000000ffff137224 */ /* 0x000ff600078e0004 */
[----:B------:R-:W-:Y:S03]  /*314d0*/  @!UPT UIADD3 URZ, URZ, URZ, URZ ;  /* 0x0000003f3f3ff290 */ /* 0x000fe6000fffe03f */
[----:B------:R-:W-:Y:S01]  /*314e0*/  STL.64 [R1+0xbd0], R20 ;  /* 0x000bd01401007387 */ /* 0x000fe20000100a00 */
[----:B------:R0:W-:Y:S03]  /*314f0*/  STL.64 [R1+0xbd8], R22 ;  /* 0x000bd81601007387 */ /* 0x0001e60000100a00 */
[----:B0-----:R-:W2:Y:S01]  /*31500*/  LDL.LU.64 R22, [R1+0x1f68] ;  /* 0x001f680001167983 */ /* 0x001ea20000300a00 */
[----:B------:R-:W3:Y:S02]  /*31510*/  LDL.LU.64 R20, [R1+0x1f60] ;  /* 0x001f600001147983 */ /* 0x000ee40000300a00 */
[----:B------:R0:W-:Y:S02]  /*31520*/  STL.64 [R1+0x1e70], R18 ;  /* 0x001e701201007387 */ /* 0x0001e40000100a00 */
[----:B------:R-:W2:Y:S01]  /*31530*/  LDL.LU R16, [R1+0x3c0] ;  /* 0x0003c00001107983 */ /* 0x000ea20000300800 */
[----:B------:R-:W2:Y:S04]  /*31540*/  LDL.LU R17, [R1+0x3c4] ;  /* 0x0003c40001117983 */ /* 0x000ea80000300800 */
[----:B0-----:R-:W2:Y:S01]  /*31550*/  LDL.LU R18, [R1+0x3c8] ;  /* 0x0003c80001127983 */ /* 0x001ea20000300800 */
[----:B------:R-:W2:Y:S03]  /*31560*/  LDL.LU R19, [R1+0x3cc] ;  /* 0x0003cc0001137983 */ /* 0x000ea60000300800 */
[----:B--2---:R3:W-:Y:S01]  /*31570*/  STL.64 [R1+0x1e80], R18 ;  /* 0x001e801201007387 */ /* 0x0047e20000100a00 */
[----:B------:R0:W-:Y:S02]  /*31580*/  STL.64 [R1+0x1e78], R16 ;  /* 0x001e781001007387 */ /* 0x0001e40000100a00 */
[----:B---3--:R-:W-:-:S02]  /*31590*/  IMAD.MOV.U32 R18, RZ, RZ, R20 ;  /* 0x000000ffff127224 */ /* 0x008fc400078e0014 */
[----:B------:R-:W-:Y:S02]  /*315a0*/  IMAD.MOV.U32 R19, RZ, RZ, R0 ;  /* 0x000000ffff137224 */ /* 0x000fe400078e0000 */
[----:B0-----:R-:W-:Y:S02]  /*315b0*/  IMAD.MOV.U32 R16, RZ, RZ, R22 ;  /* 0x000000ffff107224 */ /* 0x001fe400078e0016 */
[----:B------:R-:W-:Y:S01]  /*315c0*/  IMAD.MOV.U32 R17, RZ, RZ, R23 ;  /* 0x000000ffff117224 */ /* 0x000fe200078e0017 */
[----:B------:R0:W-:Y:S01]  /*315d0*/  STL.64 [R1+0x1e98], R18 ;  /* 0x001e981201007387 */ /* 0x0001e20000100a00 */
[----:B------:R-:W2:Y:S02]  /*315e0*/  LDL.LU R22, [R1+0x1f58] ;  /* 0x001f580001167983 */ /* 0x000ea40000300800 */
[----:B------:R-:W2:Y:S01]  /*315f0*/  LDL.LU R23, [R1+0x1f54] ;  /* 0x001f540001177983 */ /* 0x000ea20000300800 */
[----:B0-----:R-:W3:Y:S01]  /*31600*/  LDL.LU R18, [R1+0x408] ;  /* 0x0004080001127983 */ /* 0x001ee20000300800 */
[----:B------:R-:W3:Y:S02]  /*31610*/  LDL.LU R19, [R1+0x40c] ;  /* 0x00040c0001137983 */ /* 0x000ee40000300800 */
[----:B------:R-:W2:Y:S02]  /*31620*/  LDL R0, [R1+0x1644] ;  /* 0x0016440001007983 */ /* 0x000ea40000100800 */
[----:B----4-:R-:W-:-:S02]  /*31630*/  IMAD.MOV.U32 R20, RZ, RZ, R6 ;  /* 0x000000ffff147224 */ /* 0x010fc400078e0006 */
[----:B------:R-:W-:Y:S01]  /*31640*/  IMAD.MOV.U32 R15, RZ, RZ, R7 ;  /* 0x000000ffff0f7224 */ /* 0x000fe200078e0007 */
[----:B---3--:R-:W-:Y:S11]  /*31650*/  HMMA.16816.F32.BF16 R16, R8, R6, R16 ;  /* 0x000000060810723c */ /* 0x008ff60000041810 */
[----:B------:R-:W-:Y:S11]  /*31660*/  @!UPT UIADD3 URZ, URZ, URZ, URZ ;  /* 0x0000003f3f3ff290 */ /* 0x000ff6000fffe03f */
[----:B------:R-:W-:Y:S01]  /*31670*/  @!UPT UIADD3 URZ, URZ, URZ, URZ ;  /* 0x0000003f3f3ff290 */ /* 0x000fe2000fffe03f */
[----:B------:R-:W-:Y:S01]  /*31680*/  STL.64 [R1+0xbc0], R16 ;  /* 0x000bc01001007387 */ /* 0x000fe20000100a00 */
[----:B------:R0:W-:Y:S02]  /*31690*/  STL.64 [R1+0xbc8], R18 ;  /* 0x000bc81201007387 */ /* 0x0001e40000100a00 */
[----:B--2---:R-:W-:Y:S02]  /*316a0*/  STL.64 [R1+0x1f38], R22 ;  /* 0x001f381601007387 */ /* 0x004fe40000100a00 */
[----:B------:R-:W-:Y:S02]  /*316b0*/  STL [R1+0x1f30], R20 ;  /* 0x001f301401007387 */ /* 0x000fe40000100800 */
[----:B0-----:R-:W-:Y:S02]  /*316c0*/  IMAD.MOV.U32 R18, RZ, RZ, R25 ;  /* 0x000000ffff127224 */ /* 0x001fe400078e0019 */
[----:B------:R-:W-:Y:S01]  /*316d0*/  IMAD.MOV.U32 R19, RZ, RZ, R21 ;  /* 0x000000ffff137224 */ /* 0x000fe200078e0015 */
[----:B------:R-:W2:Y:S01]  /*316e0*/  LDL.LU R25, [R1+0x1f50] ;  /* 0x001f500001197983 */ /* 0x000ea20000300800 */
[----:B------:R-:W3:Y:S03]  /*316f0*/  LDL.LU R21, [R1+0x1f4c] ;  /* 0x001f4c0001157983 */ /* 0x000ee60000300800 */
[----:B------:R-:W-:Y:S01]  /*31700*/  STL.64 [R1+0x1eb0], R18 ;  /* 0x001eb01201007387 */ /* 0x000fe20000100a00 */
[----:B------:R-:W-:Y:S02]  /*31710*/  STL.64 [R1+0x1e50], R14 ;  /* 0x001e500e01007387 */ /* 0x000fe40000100a00 */
[----:B------:R0:W-:Y:S02]  /*31720*/  STL.64 [R1+0x1e48], R12 ;  /* 0x001e480c01007387 */ /* 0x0001e40000100a00 */
[----:B0-----:R-:W4:Y:S01]  /*31730*/  LDL.LU R12, [R1+0x630] ;  /* 0x00063000010c7983 */ /* 0x001f220000300800 */
[----:B------:R-:W4:Y:S02]  /*31740*/  LDL.LU R13, [R1+0x634] ;  /* 0x00063400010d7983 */ /* 0x000f240000300800 */
[----:B------:R-:W2:Y:S02]  /*31750*/  LDL.LU R14, [R1+0x638] ;  /* 0x00063800010e7983 */ /* 0x000ea40000300800 */
[----:B------:R-:W2:Y:S01]  /*31760*/  LDL.LU R15, [R1+0x63c] ;  /* 0x00063c00010f7983 */ /* 0x000ea20000300800 */
[----:B------:R-:W2:Y:S04]  /*31770*/  LDL R18, [R1+0x1a8] ;  /* 0x0001a80001127983 */ /* 0x000ea80000100800 */
[----:B------:R-:W2:Y:S04]  /*31780*/  LDL R19, [R1+0x1ac] ;  /* 0x0001ac0001137983 */ /* 0x000ea80000100800 */
[----:B--2---:R3:W-:Y:S01]  /*31790*/  STL.64 [R1+0x1ec8], R18 ;  /* 0x001ec81201007387 */ /* 0x0047e20000100a00 */
[----:B------:R-:W-:Y:S02]  /*317a0*/  STL.64 [R1+0x1e68], R14 ;  /* 0x001e680e01007387 */ /* 0x000fe40000100a00 */
[----:B----4-:R0:W-:Y:S02]  /*317b0*/  STL.64 [R1+0x1e60], R12 ;  /* 0x001e600c01007387 */ /* 0x0101e40000100a00 */
[----:B---3--:R-:W-:-:S02]  /*317c0*/  IMAD.MOV.U32 R18, RZ, RZ, R21 ;  /* 0x000000ffff127224 */ /* 0x008fc400078e0015 */
[----:B------:R-:W-:Y:S01]  /*317d0*/  IMAD.MOV.U32 R19, RZ, RZ, R25 ;  /* 0x000000ffff137224 */ /* 0x000fe200078e0019 */
[----:B0-----:R-:W2:Y:S01]  /*317e0*/  LDL.LU R12, [R1+0x640] ;  /* 0x00064000010c7983 */ /* 0x001ea20000300800 */
[----:B------:R-:W2:Y:S02]  /*317f0*/  LDL.LU R13, [R1+0x644] ;  /* 0x00064400010d7983 */ /* 0x000ea40000300800 */
[----:B------:R-:W3:Y:S02]  /*31800*/  LDL.LU R14, [R1+0x648] ;  /* 0x00064800010e7983 */ /* 0x000ee40000300800 */
[----:B------:R-:W3:Y:S01]  /*31810*/  LDL.LU R15, [R1+0x64c] ;  /* 0x00064c00010f7983 */ /* 0x000ee20000300800 */
[----:B------:R-:W4:Y:S01]  /*31820*/  LDL.LU R21, [R1+0x1f48] ;  /* 0x001f480001157983 */ /* 0x000f220000300800 */
[----:B------:R0:W-:Y:S03]  /*31830*/  STL.64 [R1+0x1ee0], R18 ;  /* 0x001ee01201007387 */ /* 0x0001e60000100a00 */
[----:B0-----:R-:W2:Y:S04]  /*31840*/  LDL R18, [R1+0x1c8] ;  /* 0x0001c80001127983 */ /* 0x001ea80000100800 */
[----:B------:R-:W2:Y:S04]  /*31850*/  LDL R19, [R1+0x1cc] ;  /* 0x0001cc0001137983 */ /* 0x000ea80000100800 */
[----:B--2---:R-:W-:Y:S01]  /*31860*/  STL.64 [R1+0x1ef8], R18 ;  /* 0x001ef81201007387 */ /* 0x004fe20000100a00 */
[----:B---3--:R-:W-:Y:S02]  /*31870*/  STL.64 [R1+0x1e90], R14 ;  /* 0x001e900e01007387 */ /* 0x008fe40000100a00 */
[----:B------:R0:W-:Y:S02]  /*31880*/  STL.64 [R1+0x1e88], R12 ;  /* 0x001e880c01007387 */ /* 0x0001e40000100a00 */
[----:B0-----:R-:W2:Y:S01]  /*31890*/  LDL.LU R12, [R1+0x3d0] ;  /* 0x0003d000010c7983 */ /* 0x001ea20000300800 */
[----:B------:R-:W2:Y:S02]  /*318a0*/  LDL.LU R13, [R1+0x3d4] ;  /* 0x0003d400010d7983 */ /* 0x000ea40000300800 */
[----:B------:R-:W3:Y:S02]  /*318b0*/  LDL.LU R14, [R1+0x3d8] ;  /* 0x0003d800010e7983 */ /* 0x000ee40000300800 */
[----:B------:R-:W3:Y:S01]  /*318c0*/  LDL.LU R15, [R1+0x3dc] ;  /* 0x0003dc00010f7983 */ /* 0x000ee20000300800 */
[----:B------:R-:W2:Y:S01]  /*318d0*/  LDL R18, [R1+0x1d8] ;  /* 0x0001d80001127983 */ /* 0x000ea20000100800 */
[----:B----4-:R-:W-:-:S05]  /*318e0*/  IMAD.MOV.U32 R19, RZ, RZ, R21 ;  /* 0x000000ffff137224 */ /* 0x010fca00078e0015 */
[----:B--2---:R0:W-:Y:S01]  /*318f0*/  STL.64 [R1+0x1f40], R18 ;  /* 0x001f401201007387 */ /* 0x0041e20000100a00 */
[----:B------:R-:W2:Y:S02]  /*31900*/  LDL.LU R4, [R1+0x1f0] ;  /* 0x0001f00001047983 */ /* 0x000ea40000300800 */
[----:B------:R-:W2:Y:S02]  /*31910*/  LDL.LU R5, [R1+0x1f4] ;  /* 0x0001f40001057983 */ /* 0x000ea40000300800 */
[----:B------:R-:W2:Y:S01]  /*31920*/  LDL.LU R6, [R1+0x1f8] ;  /* 0x0001f80001067983 */ /* 0x000ea20000300800 */
[----:B------:R-:W2:Y:S01]  /*31930*/  LDL.LU R7, [R1+0x1fc] ;  /* 0x0001fc0001077983 */ /* 0x000ea20000300800 */
[----:B------:R-:W4:Y:S02]  /*31940*/  LDL.LU R24, [R1+0x3e0] ;  /* 0x0003e00001187983 */ /* 0x000f240000300800 */
[----:B------:R-:W4:Y:S02]  /*31950*/  LDL.LU R25, [R1+0x3e4] ;  /* 0x0003e40001197983 */ /* 0x000f240000300800 */
[----:B------:R-:W4:Y:S01]  /*31960*/  LDL.LU R26, [R1+0x3e8] ;  /* 0x0003e800011a7983 */ /* 0x000f220000300800 */
[----:B------:R-:W4:Y:S01]  /*31970*/  LDL.LU R27, [R1+0x3ec] ;  /* 0x0003ec00011b7983 */ /* 0x000f220000300800 */
[----:B------:R-:W2:Y:S02]  /*31980*/  LDL.LU R16, [R1+0x3f0] ;  /* 0x0003f00001107983 */ /* 0x000ea40000300800 */
[----:B------:R-:W2:Y:S01]  /*31990*/  LDL.LU R17, [R1+0x3f4] ;  /* 0x0003f40001117983 */ /* 0x000ea20000300800 */
[----:B0-----:R-:W2:Y:S01]  /*319a0*/  LDL.LU R18, [R1+0x3f8] ;  /* 0x0003f80001127983 */ /* 0x001ea20000300800 */
[----:B------:R-:W2:Y:S02]  /*319b0*/  LDL.LU R19, [R1+0x3fc] ;  /* 0x0003fc0001137983 */ /* 0x000ea40000300800 */
[----:B------:R-:W2:Y:S02]  /*319c0*/  LDL.64 R22, [R1+0x8] ;  /* 0x0000080001167983 */ /* 0x000ea40000100a00 */
[----:B---3--:R-:W-:Y:S01]  /*319d0*/  STL.64 [R1+0x1ea8], R14 ;  /* 0x001ea80e01007387 */ /* 0x008fe20000100a00 */
[----:B------:R0:W-:Y:S04]  /*319e0*/  STL.64 [R1+0x1ea0], R12 ;  /* 0x001ea00c01007387 */ /* 0x0001e80000100a00 */
[----:B0-----:R-:W3:Y:S01]  /*319f0*/  LDL.LU R12, [R1+0x650] ;  /* 0x00065000010c7983 */ /* 0x001ee20000300800 */
[----:B------:R-:W3:Y:S02]  /*31a00*/  LDL.LU R13, [R1+0x654] ;  /* 0x00065400010d7983 */ /* 0x000ee40000300800 */
[----:B------:R-:W2:Y:S02]  /*31a10*/  LDL.LU R14, [R1+0x658] ;  /* 0x00065800010e7983 */ /* 0x000ea40000300800 */
[----:B------:R-:W2:Y:S02]  /*31a20*/  LDL.LU R15, [R1+0x65c] ;  /* 0x00065c00010f7983 */ /* 0x000ea40000300800 */
[----:B--2---:R-:W-:Y:S01]  /*31a30*/  STL.64 [R1+0x1ec0], R14 ;  /* 0x001ec00e01007387 */ /* 0x004fe20000100a00 */
[----:B---3--:R0:W-:Y:S03]  /*31a40*/  STL.64 [R1+0x1eb8], R12 ;  /* 0x001eb80c01007387 */ /* 0x0081e60000100a00 */
[----:B0-----:R-:W2:Y:S01]  /*31a50*/  LDL.LU R12, [R1+0x660] ;  /* 0x00066000010c7983 */ /* 0x001ea20000300800 */
[----:B------:R-:W2:Y:S02]  /*31a60*/  LDL.LU R13, [R1+0x664] ;  /* 0x00066400010d7983 */ /* 0x000ea40000300800 */
[----:B------:R-:W3:Y:S02]  /*31a70*/  LDL.LU R14, [R1+0x668] ;  /* 0x00066800010e7983 */ /* 0x000ee40000300800 */
[----:B------:R-:W3:Y:S02]  /*31a80*/  LDL.LU R15, [R1+0x66c] ;  /* 0x00066c00010f7983 */ /* 0x000ee40000300800 */
[----:B---3--:R-:W-:Y:S01]  /*31a90*/  STL.64 [R1+0x1ed8], R14 ;  /* 0x001ed80e01007387 */ /* 0x008fe20000100a00 */
[----:B--2---:R0:W-:Y:S03]  /*31aa0*/  STL.64 [R1+0x1ed0], R12 ;  /* 0x001ed00c01007387 */ /* 0x0041e60000100a00 */
[----:B0-----:R-:W2:Y:S01]  /*31ab0*/  LDL.LU R12, [R1+0x750] ;  /* 0x00075000010c7983 */ /* 0x001ea20000300800 */
[----:B------:R-:W2:Y:S02]  /*31ac0*/  LDL.LU R13, [R1+0x754] ;  /* 0x00075400010d7983 */ /* 0x000ea40000300800 */
[----:B------:R-:W3:Y:S02]  /*31ad0*/  LDL.LU R14, [R1+0x758] ;  /* 0x00075800010e7983 */ /* 0x000ee40000300800 */
[----:B------:R-:W3:Y:S01]  /*31ae0*/  LDL.LU R15, [R1+0x75c] ;  /* 0x00075c00010f7983 */ /* 0x000ee20000300800 */
[----:B------:R-:W-:Y:S01]  /*31af0*/  HMMA.16816.F32.BF16 R16, R8, R22, R16 ;  /* 0x000000160810723c */ /* 0x000fe20000041810 */
[----:B---3--:R-:W-:Y:S01]  /*31b00*/  STL.64 [R1+0x1ef0], R14 ;  /* 0x001ef00e01007387 */ /* 0x008fe20000100a00 */
[----:B--2---:R0:W-:Y:S03]  /*31b10*/  STL.64 [R1+0x1ee8], R12 ;  /* 0x001ee80c01007387 */ /* 0x0041e60000100a00 */
[----:B0-----:R-:W2:Y:S01]  /*31b20*/  LDL.LU R12, [R1+0x850] ;  /* 0x00085000010c7983 */ /* 0x001ea20000300800 */
[----:B------:R-:W2:Y:S02]  /*31b30*/  LDL.LU R13, [R1+0x854] ;  /* 0x00085400010d7983 */ /* 0x000ea40000300800 */
[----:B------:R-:W3:Y:S02]  /*31b40*/  LDL.LU R14, [R1+0x858] ;  /* 0x00085800010e7983 */ /* 0x000ee40000300800 */
[----:B------:R-:W3:Y:S02]  /*31b50*/  LDL.LU R15, [R1+0x85c] ;  /* 0x00085c00010f7983 */ /* 0x000ee40000300800 */
[----:B------:R-:W-:-:S02]  /*31b60*/  IMAD.MOV.U32 R29, RZ, RZ, R22 ;  /* 0x000000ffff1d7224 */ /* 0x000fc400078e0016 */
[----:B------:R-:W-:Y:S01]  /*31b70*/  IMAD.MOV.U32 R21, RZ, RZ, R23 ;  /* 0x000000ffff157224 */ /* 0x000fe200078e0017 */
[----:B---3--:R-:W-:Y:S01]  /*31b80*/  STL.64 [R1+0x1f08], R14 ;  /* 0x001f080e01007387 */ /* 0x008fe20000100a00 */
[----:B--2---:R0:W-:Y:S03]  /*31b90*/  STL.64 [R1+0x1f00], R12 ;  /* 0x001f000c01007387 */ /* 0x0041e60000100a00 */
[----:B0-----:R-:W2:Y:S01]  /*31ba0*/  LDL.LU R12, [R1+0x880] ;  /* 0x00088000010c7983 */ /* 0x001ea20000300800 */
[----:B------:R-:W2:Y:S02]  /*31bb0*/  LDL.LU R13, [R1+0x884] ;  /* 0x00088400010d7983 */ /* 0x000ea40000300800 */
[----:B------:R-:W2:Y:S02]  /*31bc0*/  LDL.LU R14, [R1+0x888] ;  /* 0x00088800010e7983 */ /* 0x000ea40000300800 */
[----:B------:R-:W2:Y:S01]  /*31bd0*/  LDL.LU R15, [R1+0x88c] ;  /* 0x00088c00010f7983 */ /* 0x000ea20000300800 */
[----:B------:R-:W-:Y:S01]  /*31be0*/  STL.64 [R1+0xbb0], R16 ;  /* 0x000bb01001007387 */ /* 0x000fe20000100a00 */
[----:B------:R0:W-:Y:S03]  /*31bf0*/  STL.64 [R1+0xbb8], R18 ;  /* 0x000bb81201007387 */ /* 0x0001e60000100a00 */
[----:B0-----:R-:W2:Y:S01]  /*31c00*/  LDL.LU.64 R18, [R1+0x1f40] ;  /* 0x001f400001127983 */ /* 0x001ea20000300a00 */
[----:B------:R-:W4:Y:S02]  /*31c10*/  LDL.LU.64 R22, [R1+0x1f38] ;  /* 0x001f380001167983 */ /* 0x000f240000300a00 */
[----:B------:R-:W3:Y:S01]  /*31c20*/  LDL.LU R20, [R1+0x1f30] ;  /* 0x001f300001147983 */ /* 0x000ee20000300800 */
[C---:B----4-:R-:W-:Y:S11]  /*31c30*/  HMMA.16816.F32.BF16 R24, R8.reuse, R22, R24 ;  /* 0x000000160818723c */ /* 0x050ff60000041818 */
[----:B------:R-:W-:Y:S11]  /*31c40*/  @!UPT UIADD3 URZ, URZ, URZ, URZ ;  /* 0x0000003f3f3ff290 */ /* 0x000ff6000fffe03f */
[----:B------:R-:W-:Y:S01]  /*31c50*/  @!UPT UIADD3 URZ, URZ, URZ, URZ ;  /* 0x0000003f3f3ff290 */ /* 0x000fe2000fffe03f */
[----:B------:R-:W-:Y:S01]  /*31c60*/  STL.64 [R1+0xba0], R24 ;  /* 0x000ba01801007387 */ /* 0x000fe20000100a00 */
[----:B------:R0:W-:Y:S03]  /*31c70*/  STL.64 [R1+0xba8], R26 ;  /* 0x000ba81a01007387 */ /* 0x0001e60000100a00 */
[----:B0-----:R-:W4:Y:S01]  /*31c80*/  LDL.LU.64 R26, [R1+0x1f28] ;  /* 0x001f2800011a7983 */ /* 0x001f220000300a00 */
[----:B------:R-:W2:Y:S02]  /*31c90*/  LDL.LU R24, [R1+0x1f20] ;  /* 0x001f200001187983 */ /* 0x000ea40000300800 */
[----:B------:R-:W-:Y:S01]  /*31ca0*/  STL.64 [R1+0x1c08], R22 ;  /* 0x001c081601007387 */ /* 0x000fe20000100a00 */
[----:B----4-:R-:W-:Y:S01]  /*31cb0*/  HMMA.16816.F32.BF16 R8, R8, R26, R4 ;  /* 0x0000001a0808723c */ /* 0x010fe20000041804 */
[----:B------:R-:W2:Y:S01]  /*31cc0*/  LDL.LU.64 R6, [R1+0x1f18] ;  /* 0x001f180001067983 */ /* 0x000ea20000300a00 */
[----:B------:R-:W2:Y:S11]  /*31cd0*/  LDL.LU.64 R4, [R1+0x1f10] ;  /* 0x001f100001047983 */ /* 0x000eb60000300a00 */
[----:B------:R-:W-:Y:S10]  /*31ce0*/  @!UPT UIADD3 URZ, URZ, URZ, URZ ;  /* 0x0000003f3f3ff290 */ /* 0x000ff4000fffe03f */
[----:B------:R-:W-:Y:S01]  /*31cf0*/  STL.64 [R1+0xb90], R8 ;  /* 0x000b900801007387 */ /* 0x000fe20000100a00 */
[----:B------:R-:W-:Y:S02]  /*31d00*/  STL.64 [R1+0xb98], R10 ;  /* 0x000b980a01007387 */ /* 0x000fe40000100a00 */
[----:B------:R0:W-:Y:S02]  /*31d10*/  STL.64 [R1+0x1c00], R26 ;  /* 0x001c001a01007387 */ /* 0x0001e40000100a00 */
[----:B0-----:R-:W4:Y:S01]  /*31d20*/  LDL.64 R26, [R1+0x148] ;  /* 0x00014800011a7983 */ /* 0x001f220000100a00 */
[C---:B--2---:R-:W-:Y:S03]  /*31d30*/  HMMA.16816.F32.BF16 R16, R4.reuse, R18, R12 ;  /* 0x000000120410723c */ /* 0x044fe6000004180c */
[----:B------:R-:W2:Y:S01]  /*31d40*/  LDL.LU.64 R14, [R1+0x1f08] ;  /* 0x001f0800010e7983 */ /* 0x000ea20000300a00 */
[----:B------:R-:W2:Y:S11]  /*31d50*/  LDL.LU.64 R12, [R1+0x1f00] ;  /* 0x001f0000010c7983 */ /* 0x000eb60000300a00 */
[----:B------:R-:W-:Y:S08]  /*31d60*/  @!UPT UIADD3 URZ, URZ, URZ, URZ ;  /* 0x0000003f3f3ff290 */ /* 0x000ff0000fffe03f */
[----:B------:R-:W-:Y:S01]  /*31d70*/  STL.64 [R1+0x500], R16 ;  /* 0x0005001001007387 */ /* 0x000fe20000100a00 */
[----:B------:R0:W-:Y:S03]  /*31d80*/  STL.64 [R1+0x508], R18 ;  /* 0x0005081201007387 */ /* 0x0001e60000100a00 */
[----:B0-----:R-:W2:Y:S02]  /*31d90*/  LDL.LU.64 R18, [R1+0x1ef8] ;  /* 0x001ef80001127983 */ /* 0x001ea40000300a00 */
[C---:B--2---:R-:W-:Y:S02]  /*31da0*/  HMMA.16816.F32.BF16 R16, R4.reuse, R18, R12 ;  /* 0x000000120410723c */ /* 0x044fe4000004180c */
[----:B------:R-:W2:Y:S01]  /*31db0*/  LDL.LU.64 R14, [R1+0x1ef0] ;  /* 0x001ef000010e7983 */ /* 0x000ea20000300a00 */
[----:B------:R-:W2:Y:S11]  /*31dc0*/  LDL.LU.64 R12, [R1+0x1ee8] ;  /* 0x001ee800010c7983 */ /* 0x000eb60000300a00 */
[----:B------:R-:W-:Y:S09]  /*31dd0*/  @!UPT UIADD3 URZ, URZ, URZ, URZ ;  /* 0x0000003f3f3ff290 */ /* 0x000ff2000fffe03f */
        /* <DEDUP_REMOVED lines=24> */
[----:B--2---:R-:W-:Y:S02]  /*31f60*/  HMMA.16816.F32.BF16 R16, R4, R18, R12 ;  /* 0x000000120410723c */ /* 0x004fe4000004180c */
[----:B------:R-:W2:Y:S01]  /*31f70*/  LDL.LU.64 R14, [R1+0x1e90] ;  /* 0x001e9000010e7983 */ /* 0x000ea20000300a00 */
[----:B------:R-:W2:Y:S11]  /*31f80*/  LDL.LU.64 R12, [R1+0x1e88] ;  /* 0x001e8800010c7983 */ /* 0x000eb60000300a00 */
        /* <DEDUP_REMOVED lines=8> */
[----:B------:R-:W2:Y:S11]  /*32010*/  LDL.LU.64 R18, [R1+0x1e70] ;  /* 0x001e700001127983 */ /* 0x000eb60000300a00 */
[----:B------:R-:W-:Y:S11]  /*32020*/  @!UPT UIADD3 URZ, URZ, URZ, URZ ;  /* 0x0000003f3f3ff290 */ /* 0x000ff6000fffe03f */
[----:B------:R-:W-:Y:S01]  /*32030*/  STL.64 [R1+0x4d0], R8 ;  /* 0x0004d00801007387 */ /* 0x000fe20000100a00 */
[----:B------:R-:W-:Y:S02]  /*32040*/  STL.64 [R1+0x4d8], R10 ;  /* 0x0004d80a01007387 */ /* 0x000fe40000100a00 */
[----:B------:R-:W0:Y:S02]  /*32050*/  LDSM.16.MT88.4 R8, [R0+0x8800] ;  /* 0x008800000008783b */ /* 0x000e240000004200 */
[----:B0-----:R-:W-:Y:S02]  /*32060*/  STL.64 [R1+0x1bf8], R10 ;  /* 0x001bf80a01007387 */ /* 0x001fe40000100a00 */
[----:B------:R0:W-:Y:S02]  /*32070*/  STL.64 [R1+0x1bf0], R8 ;  /* 0x001bf00801007387 */ /* 0x0001e40000100a00 */
[----:B0-----:R-:W3:Y:S01]  /*32080*/  LDL.LU R8, [R1+0x620] ;  /* 0x0006200001087983 */ /* 0x001ee20000300800 */
[----:B------:R-:W3:Y:S02]  /*32090*/  LDL.LU R9, [R1+0x624] ;  /* 0x0006240001097983 */ /* 0x000ee40000300800 */
[----:B------:R-:W3:Y:S02]  /*320a0*/  LDL.LU R10, [R1+0x628] ;  /* 0x00062800010a7983 */ /* 0x000ee40000300800 */
[----:B------:R-:W3:Y:S01]  /*320b0*/  LDL.LU R11, [R1+0x62c] ;  /* 0x00062c00010b7983 */ /* 0x000ee20000300800 */
[C---:B--2---:R-:W-:Y:S01]  /*320c0*/  HMMA.16816.F32.BF16 R16, R4.reuse, R18, R12 ;  /* 0x000000120410723c */ /* 0x044fe2000004180c */
[----:B------:R-:W2:Y:S01]  /*320d0*/  LDL.LU.64 R14, [R1+0x1e68] ;  /* 0x001e6800010e7983 */ /* 0x000ea20000300a00 */
[----:B------:R-:W2:Y:S11]  /*320e0*/  LDL.LU.64 R12, [R1+0x1e60] ;  /* 0x001e6000010c7983 */ /* 0x000eb60000300a00 */
[----:B------:R-:W-:Y:S10]  /*320f0*/  @!UPT UIADD3 URZ, URZ, URZ, URZ ;  /* 0x0000003f3f3ff290 */ /* 0x000ff4000fffe03f */
[----:B------:R-:W-:Y:S01]  /*32100*/  STL.64 [R1+0x4e0], R16 ;  /* 0x0004e01001007387 */ /* 0x000fe20000100a00 */
[----:B------:R0:W-:Y:S03]  /*32110*/  STL.64 [R1+0x4e8], R18 ;  /* 0x0004e81201007387 */ /* 0x0001e60000100a00 */
[----:B0-----:R-:W2:Y:S01]  /*32120*/  LDL.LU.64 R18, [R1+0x1e58] ;  /* 0x001e580001127983 */ /* 0x001ea20000300a00 */
[----:B----4-:R-:W-:Y:S02]  /*32130*/  IMAD.MOV.U32 R3, RZ, RZ, R26 ;  /* 0x000000ffff037224 */ /* 0x010fe400078e001a */
[----:B------:R-:W-:Y:S01]  /*32140*/  IMAD.MOV.U32 R0, RZ, RZ, R27 ;  /* 0x000000ffff007224 */ /* 0x000fe200078e001b */
[C---:B---3--:R-:W-:Y:S08]  /*32150*/  HMMA.16816.F32.BF16 R8, R4.reuse, R26, R8 ;  /* 0x0000001a0408723c */ /* 0x048ff00000041808 */
[----:B--2---:R-:W-:Y:S01]  /*32160*/  HMMA.16816.F32.BF16 R16, R4, R18, R12 ;  /* 0x000000120410723c */ /* 0x004fe2000004180c */
[----:B------:R-:W2:Y:S01]  /*32170*/  LDL.LU.64 R14, [R1+0x1e50] ;  /* 0x001e5000010e7983 */ /* 0x000ea20000300a00 */
[----:B------:R-:W3:Y:S11]  /*32180*/  LDL.LU.64 R12, [R1+0x1e48] ;  /* 0x001e4800010c7983 */ /* 0x000ef60000300a00 */
[----:B------:R-:W-:Y:S10]  /*32190*/  @!UPT UIADD3 URZ, URZ, URZ, URZ ;  /* 0x0000003f3f3ff290 */ /* 0x000ff4000fffe03f */
[----:B------:R-:W-:Y:S01]  /*321a0*/  STL.64 [R1+0x460], R16 ;  /* 0x0004601001007387 */ /* 0x000fe20000100a00 */
[----:B------:R0:W-:Y:S03]  /*321b0*/  STL.64 [R1+0x468], R18 ;  /* 0x0004681201007387 */ /* 0x0001e60000100a00 */
[----:B0-----:R-:W4:Y:S01]  /*321c0*/  LDL.LU.64 R18, [R1+0x1e40] ;  /* 0x001e400001127983 */ /* 0x001f220000300a00 */
[----:B------:R-:W2:Y:S02]  /*321d0*/  LDL.LU.64 R16, [R1+0x1e38] ;  /* 0x001e380001107983 */ /* 0x000ea40000300a00 */
[----:B------:R-:W-:Y:S02]  /*321e0*/  STL.64 [R1+0x450], R8 ;  /* 0x0004500801007387 */ /* 0x000fe40000100a00 */
[----:B------:R-:W-:Y:S01]  /*321f0*/  STL.64 [R1+0x458], R10 ;  /* 0x0004580a01007387 */ /* 0x000fe20000100a00 */
[----:B------:R-:W2:Y:S01]  /*32200*/  LDL.LU R24, [R1+0x2f0] ;  /* 0x0002f00001187983 */ /* 0x000ea20000300800 */
[----:B------:R-:W2:Y:S02]  /*32210*/  LDL.LU R25, [R1+0x2f4] ;  /* 0x0002f40001197983 */ /* 0x000ea40000300800 */
[----:B------:R-:W2:Y:S02]  /*32220*/  LDL.LU R26, [R1+0x2f8] ;  /* 0x0002f800011a7983 */ /* 0x000ea40000300800 */
[----:B------:R-:W2:Y:S02]  /*32230*/  LDL.LU R27, [R1+0x2fc] ;  /* 0x0002fc00011b7983 */ /* 0x000ea40000300800 */
[----:B------:R-:W-:-:S02]  /*32240*/  IMAD.MOV.U32 R22, RZ, RZ, R29 ;  /* 0x000000ffff167224 */ /* 0x000fc400078e001d */
[----:B------:R-:W-:Y:S01]  /*32250*/  IMAD.MOV.U32 R23, RZ, RZ, R21 ;  /* 0x000000ffff177224 */ /* 0x000fe200078e0015 */
[----:B--2---:R-:W-:Y:S01]  /*32260*/  STL.64 [R1+0x1c18], R26 ;  /* 0x001c181a01007387 */ /* 0x004fe20000100a00 */
[----:B------:R0:W-:Y:S02]  /*32270*/  STL.64 [R1+0x1c10], R24 ;  /* 0x001c101801007387 */ /* 0x0001e40000100a00 */
[----:B------:R-:W2:Y:S02]  /*32280*/  LDL.LU R29, [R1+0x1e34] ;  /* 0x001e3400011d7983 */ /* 0x000ea40000300800 */
[----:B------:R1:W-:Y:S01]  /*32290*/  STL.64 [R1+0x1c20], R22 ;  /* 0x001c201601007387 */ /* 0x0003e20000100a00 */
[----:B0-----:R-:W2:Y:S01]  /*322a0*/  LDL.LU R24, [R1+0x300] ;  /* 0x0003000001187983 */ /* 0x001ea20000300800 */
[----:B------:R-:W2:Y:S02]  /*322b0*/  LDL.LU R25, [R1+0x304] ;  /* 0x0003040001197983 */ /* 0x000ea40000300800 */
[----:B------:R-:W2:Y:S02]  /*322c0*/  LDL.LU R26, [R1+0x308] ;  /* 0x00030800011a7983 */ /* 0x000ea40000300800 */
[----:B------:R-:W2:Y:S02]  /*322d0*/  LDL.LU R27, [R1+0x30c] ;  /* 0x00030c00011b7983 */ /* 0x000ea40000300800 */
[----:B-1----:R-:W-:-:S02]  /*322e0*/  IMAD.MOV.U32 R22, RZ, RZ, R20 ;  /* 0x000000ffff167224 */ /* 0x002fc400078e0014 */
[----:B------:R-:W-:Y:S01]  /*322f0*/  IMAD.MOV.U32 R23, RZ, RZ, R15 ;  /* 0x000000ffff177224 */ /* 0x000fe200078e000f */
[----:B--2---:R-:W-:Y:S01]  /*32300*/  STL.64 [R1+0x1c30], R26 ;  /* 0x001c301a01007387 */ /* 0x004fe20000100a00 */
[----:B------:R0:W-:Y:S03]  /*32310*/  STL.64 [R1+0x1c28], R24 ;  /* 0x001c281801007387 */ /* 0x0001e60000100a00 */
[----:B------:R1:W-:Y:S01]  /*32320*/  STL.64 [R1+0x1c38], R22 ;  /* 0x001c381601007387 */ /* 0x0003e20000100a00 */
[----:B0-----:R-:W2:Y:S01]  /*32330*/  LDL.LU R24, [R1+0x310] ;  /* 0x0003100001187983 */ /* 0x001ea20000300800 */
[----:B------:R-:W2:Y:S02]  /*32340*/  LDL.LU R25, [R1+0x314] ;  /* 0x0003140001197983 */ /* 0x000ea40000300800 */
[----:B------:R-:W2:Y:S02]  /*32350*/  LDL.LU R26, [R1+0x318] ;  /* 0x00031800011a7983 */ /* 0x000ea40000300800 */
[----:B------:R-:W2:Y:S02]  /*32360*/  LDL.LU R27, [R1+0x31c] ;  /* 0x00031c00011b7983 */ /* 0x000ea40000300800 */
[----:B-1----:R-:W-:-:S02]  /*32370*/  IMAD.MOV.U32 R22, RZ, RZ, R14 ;  /* 0x000000ffff167224 */ /* 0x002fc400078e000e */
[----:B---3--:R-:W-:Y:S01]  /*32380*/  IMAD.MOV.U32 R23, RZ, RZ, R12 ;  /* 0x000000ffff177224 */ /* 0x008fe200078e000c */
[----:B--2---:R-:W-:Y:S01]  /*32390*/  STL.64 [R1+0x1c48], R26 ;  /* 0x001c481a01007387 */ /* 0x004fe20000100a00 */
[----:B------:R-:W-:Y:S03]  /*323a0*/  STL.64 [R1+0x1c40], R24 ;  /* 0x001c401801007387 */ /* 0x000fe60000100a00 */
[----:B------:R0:W-:Y:S02]  /*323b0*/  STL.64 [R1+0x1c50], R22 ;  /* 0x001c501601007387 */ /* 0x0001e40000100a00 */
[----:B------:R-:W2:Y:S01]  /*323c0*/  LDL.LU R20, [R1+0x330] ;  /* 0x0003300001147983 */ /* 0x000ea20000300800 */
[----:B------:R-:W2:Y:S04]  /*323d0*/  LDL.LU R21, [R1+0x334] ;  /* 0x0003340001157983 */ /* 0x000ea80000300800 */
[----:B0-----:R-:W3:Y:S01]  /*323e0*/  LDL.LU R22, [R1+0x338] ;  /* 0x0003380001167983 */ /* 0x001ee20000300800 */
[----:B------:R-:W3:Y:S03]  /*323f0*/  LDL.LU R23, [R1+0x33c] ;  /* 0x00033c0001177983 */ /* 0x000ee60000300800 */
[----:B---3--:R0:W-:Y:S01]  /*32400*/  STL.64 [R1+0x1c60], R22 ;  /* 0x001c601601007387 */ /* 0x0081e20000100a00 */
[----:B--2---:R-:W-:Y:S02]  /*32410*/  STL.64 [R1+0x1c58], R20 ;  /* 0x001c581401007387 */ /* 0x004fe40000100a00 */
[----:B0-----:R-:W-:-:S02]  /*32420*/  IMAD.MOV.U32 R22, RZ, RZ, R28 ;  /* 0x000000ffff167224 */ /* 0x001fc400078e001c */
[----:B----4-:R-:W-:Y:S01]  /*32430*/  IMAD.MOV.U32 R23, RZ, RZ, R19 ;  /* 0x000000ffff177224 */ /* 0x010fe200078e0013 */
[----:B------:R-:W2:Y:S01]  /*32440*/  LDL.LU R28, [R1+0x1e30] ;  /* 0x001e3000011c7983 */ /* 0x000ea20000300800 */
[----:B------:R-:W3:Y:S03]  /*32450*/  LDL.LU R19, [R1+0x1e2c] ;  /* 0x001e2c0001137983 */ /* 0x000ee60000300800 */
[----:B------:R0:W-:Y:S01]  /*32460*/  STL.64 [R1+0x1c78], R22 ;  /* 0x001c781601007387 */ /* 0x0001e20000100a00 */
[----:B------:R-:W4:Y:S02]  /*32470*/  LDL.LU R24, [R1+0x320] ;  /* 0x0003200001187983 */ /* 0x000f240000300800 */
[----:B------:R-:W4:Y:S02]  /*32480*/  LDL.LU R25, [R1+0x324] ;  /* 0x0003240001197983 */ /* 0x000f240000300800 */
[----:B------:R-:W2:Y:S01]  /*32490*/  LDL.LU R26, [R1+0x328] ;  /* 0x00032800011a7983 */ /* 0x000ea20000300800 */
[----:B------:R-:W2:Y:S01]  /*324a0*/  LDL.LU R27, [R1+0x32c] ;  /* 0x00032c00011b7983 */ /* 0x000ea20000300800 */
[----:B0-----:R-:W-:-:S02]  /*324b0*/  IMAD.MOV.U32 R22, RZ, RZ, R18 ;  /* 0x000000ffff167224 */ /* 0x001fc400078e0012 */
[----:B------:R-:W-:Y:S01]  /*324c0*/  IMAD.MOV.U32 R23, RZ, RZ, R17 ;  /* 0x000000ffff177224 */ /* 0x000fe200078e0011 */
[----:B------:R-:W3:Y:S01]  /*324d0*/  LDL.LU R18, [R1+0x1e28] ;  /* 0x001e280001127983 */ /* 0x000ee20000300800 */
[----:B------:R-:W3:Y:S03]  /*324e0*/  LDL.LU R17, [R1+0x1e24] ;  /* 0x001e240001117983 */ /* 0x000ee60000300800 */
[----:B------:R-:W-:Y:S04]  /*324f0*/  STL.64 [R1+0x1c90], R22 ;  /* 0x001c901601007387 */ /* 0x000fe80000100a00 */
[----:B--2---:R-:W-:Y:S01]  /*32500*/  STL.64 [R1+0x1c70], R26 ;  /* 0x001c701a01007387 */ /* 0x004fe20000100a00 */
[----:B----4-:R0:W-:Y:S03]  /*32510*/  STL.64 [R1+0x1c68], R24 ;  /* 0x001c681801007387 */ /* 0x0101e60000100a00 */
[----:B0-----:R-:W2:Y:S01]  /*32520*/  LDL.LU R24, [R1+0x340] ;  /* 0x0003400001187983 */ /* 0x001ea20000300800 */
[----:B------:R-:W2:Y:S02]  /*32530*/  LDL.LU R25, [R1+0x344] ;  /* 0x0003440001197983 */ /* 0x000ea40000300800 */
[----:B------:R-:W4:Y:S02]  /*32540*/  LDL.LU R26, [R1+0x348] ;  /* 0x00034800011a7983 */ /* 0x000f240000300800 */
[----:B------:R-:W4:Y:S02]  /*32550*/  LDL.LU R27, [R1+0x34c] ;  /* 0x00034c00011b7983 */ /* 0x000f240000300800 */
[----:B------:R-:W-:-:S02]  /*32560*/  IMAD.MOV.U32 R22, RZ, RZ, R16 ;  /* 0x000000ffff167224 */ /* 0x000fc400078e0010 */
[----:B------:R-:W-:Y:S01]  /*32570*/  IMAD.MOV.U32 R23, RZ, RZ, R13 ;  /* 0x000000ffff177224 */ /* 0x000fe200078e000d */
[----:B------:R-:W3:Y:S01]  /*32580*/  LDL.LU R16, [R1+0x1e20] ;  /* 0x001e200001107983 */ /* 0x000ee20000300800 */
[----:B------:R-:W3:Y:S03]  /*32590*/  LDL.LU R13, [R1+0x1e1c] ;  /* 0x001e1c00010d7983 */ /* 0x000ee60000300800 */
[----:B------:R0:W-:Y:S02]  /*325a0*/  STL.64 [R1+0x1ca8], R22 ;  /* 0x001ca81601007387 */ /* 0x0001e40000100a00 */
[----:B0-----:R-:W-:Y:S02]  /*325b0*/  IMAD.MOV.U32 R22, RZ, RZ, R28 ;  /* 0x000000ffff167224 */ /* 0x001fe400078e001c */
[----:B------:R-:W-:Y:S01]  /*325c0*/  IMAD.MOV.U32 R23, RZ, RZ, R29 ;  /* 0x000000ffff177224 */ /* 0x000fe200078e001d */
[----:B------:R-:W3:Y:S01]  /*325d0*/  LDL.LU R28, [R1+0x1e18] ;  /* 0x001e1800011c7983 */ /* 0x000ee20000300800 */
[----:B------:R-:W3:Y:S03]  /*325e0*/  LDL.LU R29, [R1+0x1e14] ;  /* 0x001e1400011d7983 */ /* 0x000ee60000300800 */
[----:B------:R-:W-:Y:S04]  /*325f0*/  STL.64 [R1+0x1cc0], R22 ;  /* 0x001cc01601007387 */ /* 0x000fe80000100a00 */
[----:B----4-:R-:W-:Y:S01]  /*32600*/  STL.64 [R1+0x1c88], R26 ;  /* 0x001c881a01007387 */ /* 0x010fe20000100a00 */
[----:B--2---:R0:W-:Y:S03]  /*32610*/  STL.64 [R1+0x1c80], R24 ;  /* 0x001c801801007387 */ /* 0x0041e60000100a00 */
[----:B0-----:R-:W2:Y:S01]  /*32620*/  LDL.LU R24, [R1+0x350] ;  /* 0x0003500001187983 */ /* 0x001ea20000300800 */
[----:B------:R-:W2:Y:S02]  /*32630*/  LDL.LU R25, [R1+0x354] ;  /* 0x0003540001197983 */ /* 0x000ea40000300800 */
[----:B------:R-:W4:Y:S02]  /*32640*/  LDL.LU R26, [R1+0x358] ;  /* 0x00035800011a7983 */ /* 0x000f240000300800 */
[----:B------:R-:W4:Y:S02]  /*32650*/  LDL.LU R27, [R1+0x35c] ;  /* 0x00035c00011b7983 */ /* 0x000f240000300800 */
[----:B---3--:R-:W-:-:S02]  /*32660*/  IMAD.MOV.U32 R22, RZ, RZ, R18 ;  /* 0x000000ffff167224 */ /* 0x008fc400078e0012 */
[----:B------:R-:W-:Y:S01]  /*32670*/  IMAD.MOV.U32 R23, RZ, RZ, R19 ;  /* 0x000000ffff177224 */ /* 0x000fe200078e0013 */
[----:B------:R-:W3:Y:S01]  /*32680*/  LDL.LU R18, [R1+0x1e10] ;  /* 0x001e100001127983 */ /* 0x000ee20000300800 */
[----:B------:R-:W3:Y:S03]  /*32690*/  LDL.LU R19, [R1+0x1e0c] ;  /* 0x001e0c0001137983 */ /* 0x000ee60000300800 */
[----:B------:R0:W-:Y:S02]  /*326a0*/  STL.64 [R1+0x1cd8], R22 ;  /* 0x001cd81601007387 */ /* 0x0001e40000100a00 */
[----:B0-----:R-:W-:Y:S02]  /*326b0*/  IMAD.MOV.U32 R22, RZ, RZ, R16 ;  /* 0x000000ffff167224 */ /* 0x001fe400078e0010 */
[----:B------:R-:W-:Y:S01]  /*326c0*/  IMAD.MOV.U32 R23, RZ, RZ, R17 ;  /* 0x000000ffff177224 */ /* 0x000fe200078e0011 */
[----:B----4-:R-:W-:Y:S01]  /*326d0*/  STL.64 [R1+0x1ca0], R26 ;  /* 0x001ca01a01007387 */ /* 0x010fe20000100a00 */
[----:B--2---:R0:W-:Y:S03]  /*326e0*/  STL.64 [R1+0x1c98], R24 ;  /* 0x001c981801007387 */ /* 0x0041e60000100a00 */
[----:B0-----:R-:W2:Y:S01]  /*326f0*/  LDL.LU R24, [R1+0x360] ;  /* 0x0003600001187983 */ /* 0x001ea20000300800 */
[----:B------:R-:W2:Y:S02]  /*32700*/  LDL.LU R25, [R1+0x364] ;  /* 0x0003640001197983 */ /* 0x000ea40000300800 */
[----:B------:R-:W4:Y:S02]  /*32710*/  LDL.LU R26, [R1+0x368] ;  /* 0x00036800011a7983 */ /* 0x000f240000300800 */
[----:B------:R-:W4:Y:S01]  /*32720*/  LDL.LU R27, [R1+0x36c] ;  /* 0x00036c00011b7983 */ /* 0x000f220000300800 */
[----:B------:R-:W2:Y:S01]  /*32730*/  LDL.LU R16, [R1+0x1e08] ;  /* 0x001e080001107983 */ /* 0x000ea20000300800 */
[----:B------:R-:W2:Y:S02]  /*32740*/  LDL.LU R17, [R1+0x1e04] ;  /* 0x001e040001117983 */ /* 0x000ea40000300800 */
[----:B------:R0:W-:Y:S02]  /*32750*/  STL.64 [R1+0x1cf0], R22 ;  /* 0x001cf01601007387 */ /* 0x0001e40000100a00 */
[----:B------:R-:W2:Y:S01]  /*32760*/  LDL.LU R20, [R1+0x3a0] ;  /* 0x0003a00001147983 */ /* 0x000ea20000300800 */
[----:B------:R-:W2:Y:S04]  /*32770*/  LDL.LU R21, [R1+0x3a4] ;  /* 0x0003a40001157983 */ /* 0x000ea80000300800 */
[----:B0-----:R-:W2:Y:S01]  /*32780*/  LDL.LU R22, [R1+0x3a8] ;  /* 0x0003a80001167983 */ /* 0x001ea20000300800 */
[----:B------:R-:W2:Y:S02]  /*32790*/  LDL.LU R23, [R1+0x3ac] ;  /* 0x0003ac0001177983 */ /* 0x000ea40000300800 */
[----:B------:R-:W-:-:S02]  /*327a0*/  IMAD.MOV.U32 R14, RZ, RZ, R28 ;  /* 0x000000ffff0e7224 */ /* 0x000fc400078e001c */
[----:B------:R-:W-:Y:S01]  /*327b0*/  IMAD.MOV.U32 R15, RZ, RZ, R13 ;  /* 0x000000ffff0f7224 */ /* 0x000fe200078e000d */
[----:B--2---:R-:W-:Y:S01]  /*327c0*/  STL.64 [R1+0x1d10], R22 ;  /* 0x001d101601007387 */ /* 0x004fe20000100a00 */
[----:B------:R0:W-:Y:S02]  /*327d0*/  STL.64 [R1+0x1d08], R20 ;  /* 0x001d081401007387 */ /* 0x0001e40000100a00 */
[----:B------:R-:W2:Y:S02]  /*327e0*/  LDL.LU R28, [R1+0x1e00] ;  /* 0x001e0000011c7983 */ /* 0x000ea40000300800 */
[----:B------:R-:W2:Y:S01]  /*327f0*/  LDL.LU R13, [R1+0x1dfc] ;  /* 0x001dfc00010d7983 */ /* 0x000ea20000300800 */
[----:B------:R3:W-:Y:S04]  /*32800*/  STL.64 [R1+0x1d18], R14 ;  /* 0x001d180e01007387 */ /* 0x0007e80000100a00 */
[----:B0-----:R-:W2:Y:S01]  /*32810*/  LDL.LU R20, [R1+0x3b0] ;  /* 0x0003b00001147983 */ /* 0x001ea20000300800 */
[----:B------:R-:W2:Y:S02]  /*32820*/  LDL.LU R21, [R1+0x3b4] ;  /* 0x0003b40001157983 */ /* 0x000ea40000300800 */
[----:B------:R-:W2:Y:S02]  /*32830*/  LDL.LU R22, [R1+0x3b8] ;  /* 0x0003b80001167983 */ /* 0x000ea40000300800 */
[----:B------:R-:W2:Y:S02]  /*32840*/  LDL.LU R23, [R1+0x3bc] ;  /* 0x0003bc0001177983 */ /* 0x000ea40000300800 */
[----:B---3--:R-:W-:-:S02]  /*32850*/  IMAD.MOV.U32 R14, RZ, RZ, R18 ;  /* 0x000000ffff0e7224 */ /* 0x008fc400078e0012 */
[----:B------:R-:W-:Y:S01]  /*32860*/  IMAD.MOV.U32 R15, RZ, RZ, R29 ;  /* 0x000000ffff0f7224 */ /* 0x000fe200078e001d */
[----:B--2---:R-:W-:Y:S01]  /*32870*/  STL.64 [R1+0x1d28], R22 ;  /* 0x001d281601007387 */ /* 0x004fe20000100a00 */
[----:B------:R0:W-:Y:S02]  /*32880*/  STL.64 [R1+0x1d20], R20 ;  /* 0x001d201401007387 */ /* 0x0001e40000100a00 */
[----:B------:R-:W2:Y:S02]  /*32890*/  LDL.LU R18, [R1+0x1df8] ;  /* 0x001df80001127983 */ /* 0x000ea40000300800 */
[----:B------:R-:W3:Y:S01]  /*328a0*/  LDL.LU R29, [R1+0x1df4] ;  /* 0x001df400011d7983 */ /* 0x000ee20000300800 */
[----:B------:R1:W-:Y:S04]  /*328b0*/  STL.64 [R1+0x1d30], R14 ;  /* 0x001d300e01007387 */ /* 0x0003e80000100a00 */
[----:B0-----:R-:W2:Y:S01]  /*328c0*/  LDL.LU R20, [R1+0x5a0] ;  /* 0x0005a00001147983 */ /* 0x001ea20000300800 */
[----:B------:R-:W2:Y:S02]  /*328d0*/  LDL.LU R21, [R1+0x5a4] ;  /* 0x0005a40001157983 */ /* 0x000ea40000300800 */
[----:B------:R-:W2:Y:S02]  /*328e0*/  LDL.LU R22, [R1+0x5a8] ;  /* 0x0005a80001167983 */ /* 0x000ea40000300800 */
[----:B------:R-:W2:Y:S02]  /*328f0*/  LDL.LU R23, [R1+0x5ac] ;  /* 0x0005ac0001177983 */ /* 0x000ea40000300800 */
[----:B-1----:R-:W-:-:S02]  /*32900*/  IMAD.MOV.U32 R14, RZ, RZ, R16 ;  /* 0x000000ffff0e7224 */ /* 0x002fc400078e0010 */
        /* <DEDUP_REMOVED lines=24> */
[----:B------:R-:W-:Y:S02]  /*32a90*/  STL.64 [R1+0x1d68], R20 ;  /* 0x001d681401007387 */ /* 0x000fe40000100a00 */
[----:B------:R-:W2:Y:S02]  /*32aa0*/  LDL.LU R18, [R1+0x1de0] ;  /* 0x001de00001127983 */ /* 0x000ea40000300800 */
[----:B------:R-:W2:Y:S01]  /*32ab0*/  LDL.LU R13, [R1+0x1ddc] ;  /* 0x001ddc00010d7983 */ /* 0x000ea20000300800 */
[----:B------:R0:W-:Y:S02]  /*32ac0*/  STL.64 [R1+0x1d78], R14 ;  /* 0x001d780e01007387 */ /* 0x0001e40000100a00 */
[----:B0-----:R-:W-:Y:S02]  /*32ad0*/  IMAD.MOV.U32 R14, RZ, RZ, R16 ;  /* 0x000000ffff0e7224 */ /* 0x001fe400078e0010 */
[----:B---3--:R-:W-:Y:S01]  /*32ae0*/  IMAD.MOV.U32 R15, RZ, RZ, R29 ;  /* 0x000000ffff0f7224 */ /* 0x008fe200078e001d */
[----:B------:R-:W3:Y:S04]  /*32af0*/  LDL.LU R16, [R1+0x1dd8] ;  /* 0x001dd80001107983 */ /* 0x000ee80000300800 */
[----:B------:R0:W-:Y:S01]  /*32b00*/  STL.64 [R1+0x1d90], R14 ;  /* 0x001d900e01007387 */ /* 0x0001e20000100a00 */
[----:B------:R-:W2:Y:S02]  /*32b10*/  LDL.LU R20, [R1+0x5d0] ;  /* 0x0005d00001147983 */ /* 0x000ea40000300800 */
[----:B------:R-:W2:Y:S02]  /*32b20*/  LDL.LU R21, [R1+0x5d4] ;  /* 0x0005d40001157983 */ /* 0x000ea40000300800 */
[----:B------:R-:W2:Y:S01]  /*32b30*/  LDL.LU R22, [R1+0x5d8] ;  /* 0x0005d80001167983 */ /* 0x000ea20000300800 */
[----:B------:R-:W2:Y:S01]  /*32b40*/  LDL.LU R23, [R1+0x5dc] ;  /* 0x0005dc0001177983 */ /* 0x000ea20000300800 */
[----:B0-----:R-:W-:-:S02]  /*32b50*/  IMAD.MOV.U32 R14, RZ, RZ, R28 ;  /* 0x000000ffff0e7224 */ /* 0x001fc400078e001c */
[----:B------:R-:W-:-:S05]  /*32b60*/  IMAD.MOV.U32 R15, RZ, RZ, R19 ;  /* 0x000000ffff0f7224 */ /* 0x000fca00078e0013 */
[----:B------:R-:W-:Y:S04]  /*32b70*/  STL.64 [R1+0x1da8], R14 ;  /* 0x001da80e01007387 */ /* 0x000fe80000100a00 */
[----:B--2---:R-:W-:Y:S01]  /*32b80*/  STL.64 [R1+0x1d88], R22 ;  /* 0x001d881601007387 */ /* 0x004fe20000100a00 */
[----:B------:R0:W-:Y:S03]  /*32b90*/  STL.64 [R1+0x1d80], R20 ;  /* 0x001d801401007387 */ /* 0x0001e60000100a00 */
[----:B0-----:R-:W2:Y:S01]  /*32ba0*/  LDL.LU R20, [R1+0x5e0] ;  /* 0x0005e00001147983 */ /* 0x001ea20000300800 */
[----:B------:R-:W2:Y:S02]  /*32bb0*/  LDL.LU R21, [R1+0x5e4] ;  /* 0x0005e40001157983 */ /* 0x000ea40000300800 */
[----:B------:R-:W2:Y:S02]  /*32bc0*/  LDL.LU R22, [R1+0x5e8] ;  /* 0x0005e80001167983 */ /* 0x000ea40000300800 */
[----:B------:R-:W2:Y:S02]  /*32bd0*/  LDL.LU R23, [R1+0x5ec] ;  /* 0x0005ec0001177983 */ /* 0x000ea40000300800 */
[----:B------:R-:W-:-:S02]  /*32be0*/  IMAD.MOV.U32 R14, RZ, RZ, R18 ;  /* 0x000000ffff0e7224 */ /* 0x000fc400078e0012 */
        /* <DEDUP_REMOVED lines=19> */
[----:B------:R-:W2:Y:S01]  /*32d20*/  LDL.LU R23, [R1+0x61c] ;  /* 0x00061c0001177983 */ /* 0x000ea20000300800 */
[----:B----4-:R-:W-:Y:S01]  /*32d30*/  STL.64 [R1+0x1cb8], R26 ;  /* 0x001cb81a01007387 */ /* 0x010fe20000100a00 */
[----:B------:R0:W-:Y:S03]  /*32d40*/  STL.64 [R1+0x1cb0], R24 ;  /* 0x001cb01801007387 */ /* 0x0001e60000100a00 */
[----:B0-----:R-:W4:Y:S01]  /*32d50*/  LDL.LU R24, [R1+0x370] ;  /* 0x0003700001187983 */ /* 0x001f220000300800 */
[----:B------:R-:W4:Y:S02]  /*32d60*/  LDL.LU R25, [R1+0x374] ;  /* 0x0003740001197983 */ /* 0x000f240000300800 */
[----:B------:R-:W2:Y:S02]  /*32d70*/  LDL.LU R26, [R1+0x378] ;  /* 0x00037800011a7983 */ /* 0x000ea40000300800 */
[----:B------:R-:W2:Y:S02]  /*32d80*/  LDL.LU R27, [R1+0x37c] ;  /* 0x00037c00011b7983 */ /* 0x000ea40000300800 */
[----:B---3--:R-:W-:-:S02]  /*32d90*/  IMAD.MOV.U32 R14, RZ, RZ, R16 ;  /* 0x000000ffff0e7224 */ /* 0x008fc400078e0010 */
[----:B------:R-:W-:Y:S01]  /*32da0*/  IMAD.MOV.U32 R15, RZ, RZ, R13 ;  /* 0x000000ffff0f7224 */ /* 0x000fe200078e000d */
[----:B--2---:R-:W-:Y:S01]  /*32db0*/  STL.64 [R1+0x1cd0], R26 ;  /* 0x001cd01a01007387 */ /* 0x004fe20000100a00 */
[----:B----4-:R0:W-:Y:S03]  /*32dc0*/  STL.64 [R1+0x1cc8], R24 ;  /* 0x001cc81801007387 */ /* 0x0101e60000100a00 */
[----:B0-----:R-:W2:Y:S01]  /*32dd0*/  LDL.LU R24, [R1+0x380] ;  /* 0x0003800001187983 */ /* 0x001ea20000300800 */
[----:B------:R-:W2:Y:S02]  /*32de0*/  LDL.LU R25, [R1+0x384] ;  /* 0x0003840001197983 */ /* 0x000ea40000300800 */
[----:B------:R-:W3:Y:S02]  /*32df0*/  LDL.LU R26, [R1+0x388] ;  /* 0x00038800011a7983 */ /* 0x000ee40000300800 */
[----:B------:R-:W3:Y:S01]  /*32e00*/  LDL.LU R27, [R1+0x38c] ;  /* 0x00038c00011b7983 */ /* 0x000ee20000300800 */
[C---:B------:R-:W-:Y:S01]  /*32e10*/  HMMA.16816.F32.BF16 R12, R4.reuse, R14, R20 ;  /* 0x0000000e040c723c */ /* 0x040fe20000041814 */
[----:B---3--:R-:W-:Y:S01]  /*32e20*/  STL.64 [R1+0x1ce8], R26 ;  /* 0x001ce81a01007387 */ /* 0x008fe20000100a00 */
[----:B--2---:R0:W-:Y:S03]  /*32e30*/  STL.64 [R1+0x1ce0], R24 ;  /* 0x001ce01801007387 */ /* 0x0041e60000100a00 */
[----:B0-----:R-:W2:Y:S01]  /*32e40*/  LDL.LU R24, [R1+0x390] ;  /* 0x0003900001187983 */ /* 0x001ea20000300800 */
[----:B------:R-:W2:Y:S02]  /*32e50*/  LDL.LU R25, [R1+0x394] ;  /* 0x0003940001197983 */ /* 0x000ea40000300800 */
[----:B------:R-:W2:Y:S02]  /*32e60*/  LDL.LU R26, [R1+0x398] ;  /* 0x00039800011a7983 */ /* 0x000ea40000300800 */
[----:B------:R-:W2:Y:S01]  /*32e70*/  LDL.LU R27, [R1+0x39c] ;  /* 0x00039c00011b7983 */ /* 0x000ea20000300800 */
[----:B------:R-:W3:Y:S01]  /*32e80*/  LDL.LU R8, [R1+0x1e0] ;  /* 0x0001e00001087983 */ /* 0x000ee20000300800 */
[----:B------:R-:W3:Y:S02]  /*32e90*/  LDL.LU R9, [R1+0x1e4] ;  /* 0x0001e40001097983 */ /* 0x000ee40000300800 */
[----:B------:R-:W3:Y:S02]  /*32ea0*/  LDL.LU R10, [R1+0x1e8] ;  /* 0x0001e800010a7983 */ /* 0x000ee40000300800 */
[----:B------:R-:W3:Y:S01]  /*32eb0*/  LDL.LU R11, [R1+0x1ec] ;  /* 0x0001ec00010b7983 */ /* 0x000ee20000300800 */
[----:B------:R-:W4:Y:S01]  /*32ec0*/  LDL.LU R16, [R1+0x8d0] ;  /* 0x0008d00001107983 */ /* 0x000f220000300800 */
[----:B------:R-:W4:Y:S02]  /*32ed0*/  LDL.LU R17, [R1+0x8d4] ;  /* 0x0008d40001117983 */ /* 0x000f240000300800 */
[----:B------:R-:W4:Y:S02]  /*32ee0*/  LDL.LU R18, [R1+0x8d8] ;  /* 0x0008d80001127983 */ /* 0x000f240000300800 */
[----:B------:R-:W4:Y:S01]  /*32ef0*/  LDL.LU R19, [R1+0x8dc] ;  /* 0x0008dc0001137983 */ /* 0x000f220000300800 */
[----:B------:R-:W2:Y:S01]  /*32f00*/  LDL.LU.64 R22, [R1+0x1dd0] ;  /* 0x001dd00001167983 */ /* 0x000ea20000300a00 */
[----:B------:R-:W2:Y:S02]  /*32f10*/  LDL.LU.64 R20, [R1+0x1dc8] ;  /* 0x001dc80001147983 */ /* 0x000ea40000300a00 */
[----:B------:R-:W-:Y:S02]  /*32f20*/  STL.64 [R1+0x480], R12 ;  /* 0x0004800c01007387 */ /* 0x000fe40000100a00 */
[----:B------:R0:W-:Y:S02]  /*32f30*/  STL.64 [R1+0x488], R14 ;  /* 0x0004880e01007387 */ /* 0x0001e40000100a00 */
        /* <DEDUP_REMOVED lines=56> */
[----:B0-----:R-:W2:Y:S01]  /*332c0*/  LDL.LU.64 R14, [R1+0x1d00] ;  /* 0x001d0000010e7983 */ /* 0x001ea20000300a00 */
[----:B------:R-:W3:Y:S01]  /*332d0*/  LDL.LU R12, [R1+0x1cf8] ;  /* 0x001cf800010c7983 */ /* 0x000ee20000300800 */
[C---:B--2---:R-:W-:Y:S11]  /*332e0*/  HMMA.16816.F32.BF16 R20, R4.reuse, R14, R20 ;  /* 0x0000000e0414723c */ /* 0x044ff60000041814 */
[----:B------:R-:W-:Y:S11]  /*332f0*/  @!UPT UIADD3 URZ, URZ, URZ, URZ ;  /* 0x0000003f3f3ff290 */ /* 0x000ff6000fffe03f */
[----:B------:R-:W-:Y:S01]  /*33300*/  @!UPT UIADD3 URZ, URZ, URZ, URZ ;  /* 0x0000003f3f3ff290 */ /* 0x000fe2000fffe03f */
[----:B------:R-:W-:Y:S01]  /*33310*/  STL.64 [R1+0xb70], R20 ;  /* 0x000b701401007387 */ /* 0x000fe20000100a00 */
[----:B------:R0:W-:Y:S03]  /*33320*/  STL.64 [R1+0xb78], R22 ;  /* 0x000b781601007387 */ /* 0x0001e60000100a00 */
[----:B0-----:R-:W2:Y:S01]  /*33330*/  LDL.LU.64 R22, [R1+0x1cf0] ;  /* 0x001cf00001167983 */ /* 0x001ea20000300a00 */
[----:B------:R-:W-:Y:S01]  /*33340*/  STL.64 [R1+0x1b80], R14 ;  /* 0x001b800e01007387 */ /* 0x000fe20000100a00 */
        /* <DEDUP_REMOVED lines=43> */
[----:B---3--:R-:W-:Y:S02]  /*33600*/  IMAD.MOV.U32 R14, RZ, RZ, R12 ;  /* 0x000000ffff0e7224 */ /* 0x008fe400078e000c */
[----:B------:R-:W-:-:S07]  /*33610*/  IMAD.MOV.U32 R15, RZ, RZ, R2 ;  /* 0x000000ffff0f7224 */ /* 0x000fce00078e0002 */
[C---:B--2---:R-:W-:Y:S01]  /*33620*/  HMMA.16816.F32.BF16 R12, R4.reuse, R14, R20 ;  /* 0x0000000e040c723c */ /* 0x044fe20000041814 */
[----:B------:R-:W2:Y:S11]  /*33630*/  LDL.LU.64 R22, [R1+0x1c50] ;  /* 0x001c500001167983 */ /* 0x000eb60000300a00 */
[----:B------:R-:W-:Y:S11]  /*33640*/  @!UPT UIADD3 URZ, URZ, URZ, URZ ;  /* 0x0000003f3f3ff290 */ /* 0x000ff6000fffe03f */
[----:B------:R0:W-:Y:S01]  /*33650*/  STL.64 [R1+0xb00], R12 ;  /* 0x000b000c01007387 */ /* 0x0001e20000100a00 */
[----:B------:R1:W-:Y:S03]  /*33660*/  STL.64 [R1+0xb08], R14 ;  /* 0x000b080e01007387 */ /* 0x0003e60000100a00 */
[----:B0-----:R-:W3:Y:S01]  /*33670*/  LDL.LU R12, [R1+0x870] ;  /* 0x00087000010c7983 */ /* 0x001ee20000300800 */
[----:B------:R-:W3:Y:S02]  /*33680*/  LDL.LU R13, [R1+0x874] ;  /* 0x00087400010d7983 */ /* 0x000ee40000300800 */
[----:B-1----:R-:W3:Y:S02]  /*33690*/  LDL.LU R14, [R1+0x878] ;  /* 0x00087800010e7983 */ /* 0x002ee40000300800 */
[----:B------:R-:W3:Y:S01]  /*336a0*/  LDL.LU R15, [R1+0x87c] ;  /* 0x00087c00010f7983 */ /* 0x000ee20000300800 */
[C---:B--2---:R-:W-:Y:S01]  /*336b0*/  HMMA.16816.F32.BF16 R20, R4.reuse, R22, R24 ;  /* 0x000000160414723c */ /* 0x044fe20000041818 */
[----:B------:R-:W2:Y:S01]  /*336c0*/  LDL.LU.64 R26, [R1+0x1c48] ;  /* 0x001c4800011a7983 */ /* 0x000ea20000300a00 */
[----:B------:R-:W2:Y:S11]  /*336d0*/  LDL.LU.64 R24, [R1+0x1c40] ;  /* 0x001c400001187983 */ /* 0x000eb60000300a00 */
[----:B------:R-:W-:Y:S10]  /*336e0*/  @!UPT UIADD3 URZ, URZ, URZ, URZ ;  /* 0x0000003f3f3ff290 */ /* 0x000ff4000fffe03f */
        /* <DEDUP_REMOVED lines=17> */
[C---:B--2---:R-:W-:Y:S11]  /*33800*/  HMMA.16816.F32.BF16 R24, R4.reuse, R22, R24 ;  /* 0x000000160418723c */ /* 0x044ff60000041818 */
[----:B------:R-:W-:Y:S11]  /*33810*/  @!UPT UIADD3 URZ, URZ, URZ, URZ ;  /* 0x0000003f3f3ff290 */ /* 0x000ff6000fffe03f */
[----:B------:R-:W-:Y:S01]  /*33820*/  @!UPT UIADD3 URZ, URZ, URZ, URZ ;  /* 0x0000003f3f3ff290 */ /* 0x000fe2000fffe03f */
[----:B------:R-:W-:Y:S01]  /*33830*/  STL.64 [R1+0xac0], R24 ;  /* 0x000ac01801007387 */ /* 0x000fe20000100a00 */
[----:B------:R0:W-:Y:S03]  /*33840*/  STL.64 [R1+0xac8], R26 ;  /* 0x000ac81a01007387 */ /* 0x0001e60000100a00 */
[----:B0-----:R-:W2:Y:S02]  /*33850*/  LDL.LU.64 R26, [R1+0x1c00] ;  /* 0x001c0000011a7983 */ /* 0x001ea40000300a00 */
[----:B--2---:R-:W-:Y:S02]  /*33860*/  HMMA.16816.F32.BF16 R4, R4, R26, R8 ;  /* 0x0000001a0404723c */ /* 0x004fe40000041808 */
[----:B------:R-:W4:Y:S01]  /*33870*/  LDL.LU.64 R10, [R1+0x1bf8] ;  /* 0x001bf800010a7983 */ /* 0x000f220000300a00 */
[----:B------:R-:W4:Y:S02]  /*33880*/  LDL.LU.64 R8, [R1+0x1bf0] ;  /* 0x001bf00001087983 */ /* 0x000f240000300a00 */
[----:B------:R-:W-:Y:S02]  /*33890*/  STL [R1+0x1a1c], R26 ;  /* 0x001a1c1a01007387 */ /* 0x000fe40000100800 */
[----:B------:R0:W-:Y:S11]  /*338a0*/  STL [R1+0x1a18], R27 ;  /* 0x001a181b01007387 */ /* 0x0001f60000100800 */
[----:B------:R-:W-:Y:S05]  /*338b0*/  @!UPT UIADD3 URZ, URZ, URZ, URZ ;  /* 0x0000003f3f3ff290 */ /* 0x000fea000fffe03f */
[----:B------:R-:W-:Y:S01]  /*338c0*/  STL.64 [R1+0xa10], R4 ;  /* 0x000a100401007387 */ /* 0x000fe20000100a00 */
[----:B------:R4:W-:Y:S02]  /*338d0*/  STL.64 [R1+0xa18], R6 ;  /* 0x000a180601007387 */ /* 0x0009e40000100a00 */
[----:B0-----:R-:W4:Y:S02]  /*338e0*/  LDL.LU.64 R26, [R1+0x1d8] ;  /* 0x0001d800011a7983 */ /* 0x001f240000300a00 */
[----:B----4-:R-:W-:Y:S07]  /*338f0*/  HMMA.16816.F32.BF16 R4, R8, R26, R16 ;  /* 0x0000001a0804723c */ /* 0x010fee0000041810 */
[----:B------:R-:W-:-:S02]  /*33900*/  IMAD.MOV.U32 R18, RZ, RZ, R26 ;  /* 0x000000ffff127224 */ /* 0x000fc400078e001a */
[----:B------:R-:W-:Y:S11]  /*33910*/  IMAD.MOV.U32 R19, RZ, RZ, R27 ;  /* 0x000000ffff137224 */ /* 0x000ff600078e001b */
[----:B------:R-:W-:Y:S03]  /*33920*/  @!UPT UIADD3 URZ, URZ, URZ, URZ ;  /* 0x0000003f3f3ff290 */ /* 0x000fe6000fffe03f */
[----:B------:R-:W-:Y:S01]  /*33930*/  STL.64 [R1+0x320], R4 ;  /* 0x0003200401007387 */ /* 0x000fe20000100a00 */
[----:B------:R-:W-:Y:S02]  /*33940*/  STL.64 [R1+0x328], R6 ;  /* 0x0003280601007387 */ /* 0x000fe40000100a00 */
[----:B------:R-:W2:Y:S02]  /*33950*/  LDL.LU R24, [R1+0x840] ;  /* 0x0008400001187983 */ /* 0x000ea40000300800 */
[----:B------:R-:W2:Y:S01]  /*33960*/  LDL.LU R25, [R1+0x844] ;  /* 0x0008440001197983 */ /* 0x000ea20000300800 */
[----:B------:R-:W4:Y:S01]  /*33970*/  LDL.LU R26, [R1+0x848] ;  /* 0x00084800011a7983 */ /* 0x000f220000300800 */
[----:B------:R-:W4:Y:S02]  /*33980*/  LDL.LU R27, [R1+0x84c] ;  /* 0x00084c00011b7983 */ /* 0x000f240000300800 */
[----:B------:R-:W-:Y:S01]  /*33990*/  IMAD.MOV.U32 R20, RZ, RZ, R6 ;  /* 0x000000ffff147224 */ /* 0x000fe200078e0006 */
[----:B----4-:R0:W-:Y:S01]  /*339a0*/  STL.64 [R1+0x1be8], R26 ;  /* 0x001be81a01007387 */ /* 0x0101e20000100a00 */
[----:B--2---:R-:W-:Y:S03]  /*339b0*/  STL.64 [R1+0x1be0], R24 ;  /* 0x001be01801007387 */ /* 0x004fe60000100a00 */
[----:B0-----:R-:W3:Y:S01]  /*339c0*/  LDL.LU.64 R26, [R1+0x1c8] ;  /* 0x0001c800011a7983 */ /* 0x001ee20000300a00 */
[----:B------:R-:W2:Y:S03]  /*339d0*/  LDL.LU.64 R6, [R1+0x178] ;  /* 0x0001780001067983 */ /* 0x000ea60000300a00 */
[----:B--2---:R0:W-:Y:S04]  /*339e0*/  STL.64 [R1+0x1bb8], R6 ;  /* 0x001bb80601007387 */ /* 0x0041e80000100a00 */
[----:B0-----:R-:W2:Y:S04]  /*339f0*/  LDL.LU.64 R6, [R1+0x188] ;  /* 0x0001880001067983 */ /* 0x001ea80000300a00 */
[----:B--2---:R0:W-:Y:S04]  /*33a00*/  STL.64 [R1+0x1bc0], R6 ;  /* 0x001bc00601007387 */ /* 0x0041e80000100a00 */
[----:B0-----:R-:W2:Y:S01]  /*33a10*/  LDL.LU.64 R6, [R1+0x198] ;  /* 0x0001980001067983 */ /* 0x001ea20000300a00 */
[----:B---3--:R-:W-:Y:S03]  /*33a20*/  HMMA.16816.F32.BF16 R12, R8, R26, R12 ;  /* 0x0000001a080c723c */ /* 0x008fe6000004180c */
[----:B--2---:R0:W-:Y:S04]  /*33a30*/  STL.64 [R1+0x1bd0], R6 ;  /* 0x001bd00601007387 */ /* 0x0041e80000100a00 */
[----:B0-----:R-:W2:Y:S01]  /*33a40*/  LDL.LU.64 R6, [R1+0x1a8] ;  /* 0x0001a80001067983 */ /* 0x001ea20000300a00 */
[----:B------:R-:W-:-:S02]  /*33a50*/  IMAD.MOV.U32 R16, RZ, RZ, R26 ;  /* 0x000000ffff107224 */ /* 0x000fc400078e001a */
[----:B------:R-:W-:Y:S11]  /*33a60*/  IMAD.MOV.U32 R17, RZ, RZ, R27 ;  /* 0x000000ffff117224 */ /* 0x000ff600078e001b */
[----:B------:R-:W-:Y:S03]  /*33a70*/  @!UPT UIADD3 URZ, URZ, URZ, URZ ;  /* 0x0000003f3f3ff290 */ /* 0x000fe6000fffe03f */
[----:B------:R-:W-:Y:S01]  /*33a80*/  IMAD.MOV.U32 R21, RZ, RZ, R14 ;  /* 0x000000ffff157224 */ /* 0x000fe200078e000e */
[----:B--2---:R0:W-:Y:S04]  /*33a90*/  STL.64 [R1+0x1bd8], R6 ;  /* 0x001bd80601007387 */ /* 0x0041e80000100a00 */
[----:B0-----:R-:W2:Y:S01]  /*33aa0*/  LDL.LU.64 R6, [R1+0x1b8] ;  /* 0x0001b80001067983 */ /* 0x001ea20000300a00 */
[----:B------:R-:W-:Y:S02]  /*33ab0*/  STL [R1+0x1a24], R19 ;  /* 0x001a241301007387 */ /* 0x000fe40000100800 */
[----:B------:R-:W-:Y:S02]  /*33ac0*/  STL [R1+0x1a20], R18 ;  /* 0x001a201201007387 */ /* 0x000fe40000100800 */
[----:B------:R-:W-:Y:S01]  /*33ad0*/  STL [R1+0x166c], R20 ;  /* 0x00166c1401007387 */ /* 0x000fe20000100800 */
[----:B------:R-:W2:Y:S01]  /*33ae0*/  LDL.LU.64 R26, [R1+0x1be8] ;  /* 0x001be800011a7983 */ /* 0x000ea20000300a00 */
[----:B------:R-:W2:Y:S02]  /*33af0*/  LDL.LU.64 R24, [R1+0x1be0] ;  /* 0x001be00001187983 */ /* 0x000ea40000300a00 */
[----:B------:R-:W-:Y:S02]  /*33b00*/  STL.64 [R1+0x350], R12 ;  /* 0x0003500c01007387 */ /* 0x000fe40000100a00 */
[----:B------:R0:W-:Y:S01]  /*33b10*/  STL.64 [R1+0x358], R14 ;  /* 0x0003580e01007387 */ /* 0x0001e20000100a00 */
[----:B------:R-:W3:Y:S04]  /*33b20*/  LDL R2, [R1+0x1640] ;  /* 0x0016400001027983 */ /* 0x000ee80000100800 */
[----:B0-----:R-:W4:Y:S01]  /*33b30*/  LDL.LU.64 R14, [R1+0x168] ;  /* 0x00016800010e7983 */ /* 0x001f220000300a00 */
[----:B--2---:R-:W-:Y:S03]  /*33b40*/  HMMA.16816.F32.BF16 R24, R8, R6, R24 ;  /* 0x000000060818723c */ /* 0x004fe60000041818 */
[----:B----4-:R0:W-:Y:S01]  /*33b50*/  STL.64 [R1+0x1bc8], R14 ;  /* 0x001bc80e01007387 */ /* 0x0101e20000100a00 */
[----:B------:R-:W2:Y:S02]  /*33b60*/  LDL.LU R12, [R1+0x730] ;  /* 0x00073000010c7983 */ /* 0x000ea40000300800 */
[----:B------:R-:W2:Y:S01]  /*33b70*/  LDL.LU R13, [R1+0x734] ;  /* 0x00073400010d7983 */ /* 0x000ea20000300800 */
[----:B0-----:R-:W2:Y:S01]  /*33b80*/  LDL.LU R14, [R1+0x738] ;  /* 0x00073800010e7983 */ /* 0x001ea20000300800 */
[----:B------:R-:W2:Y:S02]  /*33b90*/  LDL.LU R15, [R1+0x73c] ;  /* 0x00073c00010f7983 */ /* 0x000ea40000300800 */
[----:B------:R-:W-:Y:S02]  /*33ba0*/  STL [R1+0x1a2c], R17 ;  /* 0x001a2c1101007387 */ /* 0x000fe40000100800 */
[----:B------:R0:W-:Y:S02]  /*33bb0*/  STL [R1+0x1a28], R16 ;  /* 0x001a281001007387 */ /* 0x0001e40000100800 */
[----:B0-----:R-:W4:Y:S01]  /*33bc0*/  LDL.LU R16, [R1+0x740] ;  /* 0x0007400001107983 */ /* 0x001f220000300800 */
[----:B------:R-:W4:Y:S02]  /*33bd0*/  LDL.LU R17, [R1+0x744] ;  /* 0x0007440001117983 */ /* 0x000f240000300800 */
[----:B------:R-:W4:Y:S02]  /*33be0*/  LDL.LU R18, [R1+0x748] ;  /* 0x0007480001127983 */ /* 0x000f240000300800 */
[----:B------:R-:W4:Y:S01]  /*33bf0*/  LDL.LU R19, [R1+0x74c] ;  /* 0x00074c0001137983 */ /* 0x000f220000300800 */
[----:B------:R0:W-:Y:S01]  /*33c00*/  STL [R1+0x1670], R21 ;  /* 0x0016701501007387 */ /* 0x0001e20000100800 */
[----:B------:R1:W-:Y:S02]  /*33c10*/  STL.64 [R1+0x1b68], R22 ;  /* 0x001b681601007387 */ /* 0x0003e40000100a00 */
[----:B------:R-:W2:Y:S01]  /*33c20*/  LDL.LU R20, [R1+0x720] ;  /* 0x0007200001147983 */ /* 0x000ea20000300800 */
[----:B0-----:R-:W2:Y:S01]  /*33c30*/  LDL.LU R21, [R1+0x724] ;  /* 0x0007240001157983 */ /* 0x001ea20000300800 */
[----:B-1----:R-:W2:Y:S02]  /*33c40*/  LDL.LU R22, [R1+0x728] ;  /* 0x0007280001167983 */ /* 0x002ea40000300800 */
[----:B------:R-:W2:Y:S02]  /*33c50*/  LDL.LU R23, [R1+0x72c] ;  /* 0x00072c0001177983 */ /* 0x000ea40000300800 */
[----:B------:R-:W-:Y:S01]  /*33c60*/  STL.64 [R1+0x380], R24 ;  /* 0x0003801801007387 */ /* 0x000fe20000100a00 */
[----:B------:R0:W-:Y:S02]  /*33c70*/  STL.64 [R1+0x388], R26 ;  /* 0x0003881a01007387 */ /* 0x0001e40000100a00 */
[----:B0-----:R-:W-:-:S02]  /*33c80*/  IMAD.MOV.U32 R26, RZ, RZ, R6 ;  /* 0x000000ffff1a7224 */ /* 0x001fc400078e0006 */
[----:B------:R-:W-:Y:S02]  /*33c90*/  IMAD.MOV.U32 R27, RZ, RZ, R7 ;  /* 0x000000ffff1b7224 */ /* 0x000fe400078e0007 */
[----:B------:R-:W4:Y:S03]  /*33ca0*/  LDL.LU.64 R6, [R1+0x1bd8] ;  /* 0x001bd80001067983 */ /* 0x000f260000300a00 */
[----:B------:R-:W-:Y:S02]  /*33cb0*/  STL [R1+0x1a34], R27 ;  /* 0x001a341b01007387 */ /* 0x000fe40000100800 */
[----:B------:R0:W-:Y:S02]  /*33cc0*/  STL [R1+0x1a30], R26 ;  /* 0x001a301a01007387 */ /* 0x0001e40000100800 */
[----:B------:R-:W2:Y:S01]  /*33cd0*/  LDL.LU R24, [R1+0x590] ;  /* 0x0005900001187983 */ /* 0x000ea20000300800 */
[----:B------:R-:W2:Y:S04]  /*33ce0*/  LDL.LU R25, [R1+0x594] ;  /* 0x0005940001197983 */ /* 0x000ea80000300800 */
[----:B0-----:R-:W2:Y:S01]  /*33cf0*/  LDL.LU R26, [R1+0x598] ;  /* 0x00059800011a7983 */ /* 0x001ea20000300800 */
[----:B------:R-:W2:Y:S01]  /*33d00*/  LDL.LU R27, [R1+0x59c] ;  /* 0x00059c00011b7983 */ /* 0x000ea20000300800 */
[C---:B----4-:R-:W-:Y:S11]  /*33d10*/  HMMA.16816.F32.BF16 R16, R8.reuse, R6, R16 ;  /* 0x000000060810723c */ /* 0x050ff60000041810 */
[----:B------:R-:W-:Y:S11]  /*33d20*/  @!UPT UIADD3 URZ, URZ, URZ, URZ ;  /* 0x0000003f3f3ff290 */ /* 0x000ff6000fffe03f */
[----:B------:R-:W-:Y:S01]  /*33d30*/  @!UPT UIADD3 URZ, URZ, URZ, URZ ;  /* 0x0000003f3f3ff290 */ /* 0x000fe2000fffe03f */
[----:B------:R-:W-:Y:S01]  /*33d40*/  STL.64 [R1+0x3c0], R16 ;  /* 0x0003c01001007387 */ /* 0x000fe20000100a00 */
[----:B------:R0:W-:Y:S02]  /*33d50*/  STL.64 [R1+0x3c8], R18 ;  /* 0x0003c81201007387 */ /* 0x0001e40000100a00 */
[----:B0-----:R-:W-:Y:S02]  /*33d60*/  IMAD.MOV.U32 R19, RZ, RZ, R6 ;  /* 0x000000ffff137224 */ /* 0x001fe400078e0006 */
[----:B------:R-:W-:Y:S02]  /*33d70*/  IMAD.MOV.U32 R18, RZ, RZ, R7 ;  /* 0x000000ffff127224 */ /* 0x000fe400078e0007 */
[----:B------:R-:W2:Y:S02]  /*33d80*/  LDL.LU.64 R6, [R1+0x1bd0] ;  /* 0x001bd00001067983 */ /* 0x000ea40000300a00 */
[----:B--2---:R-:W-:Y:S01]  /*33d90*/  HMMA.16816.F32.BF16 R12, R8, R6, R12 ;  /* 0x00000006080c723c */ /* 0x004fe2000004180c */
[----:B------:R-:W-:-:S02]  /*33da0*/  IMAD.MOV.U32 R17, RZ, RZ, R6 ;  /* 0x000000ffff117224 */ /* 0x000fc400078e0006 */
[----:B------:R-:W-:Y:S11]  /*33db0*/  IMAD.MOV.U32 R16, RZ, RZ, R7 ;  /* 0x000000ffff107224 */ /* 0x000ff600078e0007 */
[----:B------:R-:W-:Y:S09]  /*33dc0*/  @!UPT UIADD3 URZ, URZ, URZ, URZ ;  /* 0x0000003f3f3ff290 */ /* 0x000ff2000fffe03f */
[----:B------:R-:W-:Y:S01]  /*33dd0*/  STL.64 [R1+0x310], R12 ;  /* 0x0003100c01007387 */ /* 0x000fe20000100a00 */
[----:B------:R0:W-:Y:S03]  /*33de0*/  STL.64 [R1+0x318], R14 ;  /* 0x0003180e01007387 */ /* 0x0001e60000100a00 */
[----:B0-----:R-:W2:Y:S01]  /*33df0*/  LDL.LU.64 R14, [R1+0x1bc8] ;  /* 0x001bc800010e7983 */ /* 0x001ea20000300a00 */
[----:B------:R-:W4:Y:S02]  /*33e00*/  LDL.LU.64 R6, [R1+0x1bc0] ;  /* 0x001bc00001067983 */ /* 0x000f240000300a00 */
[----:B------:R-:W-:Y:S02]  /*33e10*/  STL.64 [R1+0x1a40], R18 ;  /* 0x001a401201007387 */ /* 0x000fe40000100a00 */
[----:B------:R0:W-:Y:S02]  /*33e20*/  STL.64 [R1+0x1a38], R16 ;  /* 0x001a381001007387 */ /* 0x0001e40000100a00 */
[----:B0-----:R-:W2:Y:S01]  /*33e30*/  LDL.LU R16, [R1+0x580] ;  /* 0x0005800001107983 */ /* 0x001ea20000300800 */
[----:B------:R-:W2:Y:S02]  /*33e40*/  LDL.LU R17, [R1+0x584] ;  /* 0x0005840001117983 */ /* 0x000ea40000300800 */
[----:B------:R-:W2:Y:S02]  /*33e50*/  LDL.LU R18, [R1+0x588] ;  /* 0x0005880001127983 */ /* 0x000ea40000300800 */
        /* <DEDUP_REMOVED lines=8> */
[----:B------:R-:W2:Y:S03]  /*33ee0*/  LDL.LU.64 R6, [R1+0x1bb8] ;  /* 0x001bb80001067983 */ /* 0x000ea60000300a00 */
[----:B------:R2:W-:Y:S02]  /*33ef0*/  STL.64 [R1+0x1a90], R26 ;  /* 0x001a901a01007387 */ /* 0x0005e40000100a00 */
[----:B--2---:R-:W-:Y:S07]  /*33f00*/  HMMA.16816.F32.BF16 R24, R8, R6, R16 ;  /* 0x000000060818723c */ /* 0x004fee0000041810 */
[----:B------:R-:W-:-:S02]  /*33f10*/  IMAD.MOV.U32 R17, RZ, RZ, R6 ;  /* 0x000000ffff117224 */ /* 0x000fc400078e0006 */
[----:B------:R-:W-:Y:S02]  /*33f20*/  IMAD.MOV.U32 R16, RZ, RZ, R7 ;  /* 0x000000ffff107224 */ /* 0x000fe400078e0007 */
[----:B---3--:R-:W0:Y:S11]  /*33f30*/  LDSM.16.MT88.4 R4, [R2+0x8800] ;  /* 0x008800000204783b */ /* 0x008e360000004200 */
[----:B------:R-:W-:Y:S01]  /*33f40*/  @!UPT UIADD3 URZ, URZ, URZ, URZ ;  /* 0x0000003f3f3ff290 */ /* 0x000fe2000fffe03f */
[----:B------:R-:W-:Y:S01]  /*33f50*/  STL.64 [R1+0x370], R24 ;  /* 0x0003701801007387 */ /* 0x000fe20000100a00 */
[----:B------:R-:W-:Y:S02]  /*33f60*/  STL.64 [R1+0x378], R26 ;  /* 0x0003781a01007387 */ /* 0x000fe40000100a00 */
[----:B------:R-:W-:Y:S01]  /*33f70*/  STL.64 [R1+0x1ab0], R16 ;  /* 0x001ab01001007387 */ /* 0x000fe20000100a00 */
[----:B0-----:R0:W-:Y:S01]  /*33f80*/  STL.64 [R1+0x1a50], R6 ;  /* 0x001a500601007387 */ /* 0x0011e20000100a00 */
[----:B------:R-:W-:Y:S03]  /*33f90*/  STL.64 [R1+0x1a48], R4 ;  /* 0x001a480401007387 */ /* 0x000fe60000100a00 */
[----:B0-----:R-:W2:Y:S01]  /*33fa0*/  LDL.LU.64 R6, [R1+0xf8] ;  /* 0x0000f80001067983 */ /* 0x001ea20000300a00 */
[----:B------:R-:W-:Y:S02]  /*33fb0*/  IMAD.MOV.U32 R28, RZ, RZ, R14 ;  /* 0x000000ffff1c7224 */ /* 0x000fe400078e000e */
[----:B------:R-:W-:Y:S01]  /*33fc0*/  IMAD.MOV.U32 R2, RZ, RZ, R15 ;  /* 0x000000ffff027224 */ /* 0x000fe200078e000f */
[----:B--2---:R0:W-:Y:S02]  /*33fd0*/  STL.64 [R1+0x1b30], R6 ;  /* 0x001b300601007387 */ /* 0x0041e40000100a00 */
[----:B0-----:R-:W-:Y:S11]  /*33fe0*/  HMMA.16816.F32.BF16 R4, R8, R14, R20 ;  /* 0x0000000e0804723c */ /* 0x001ff60000041814 */
[----:B------:R-:W-:Y:S11]  /*33ff0*/  @!UPT UIADD3 URZ, URZ, URZ, URZ ;  /* 0x0000003f3f3ff290 */ /* 0x000ff6000fffe03f */
[----:B------:R-:W-:Y:S01]  /*34000*/  @!UPT UIADD3 URZ, URZ, URZ, URZ ;  /* 0x0000003f3f3ff290 */ /* 0x000fe2000fffe03f */
[----:B------:R-:W-:Y:S01]  /*34010*/  STL.64 [R1+0x3b0], R4 ;  /* 0x0003b00401007387 */ /* 0x000fe20000100a00 */
[----:B------:R-:W-:Y:S02]  /*34020*/  STL.64 [R1+0x3b8], R6 ;  /* 0x0003b80601007387 */ /* 0x000fe40000100a00 */
[----:B------:R-:W2:Y:S02]  /*34030*/  LDL.LU R20, [R1+0x6e0] ;  /* 0x0006e00001147983 */ /* 0x000ea40000300800 */
[----:B------:R-:W2:Y:S01]  /*34040*/  LDL.LU R21, [R1+0x6e4] ;  /* 0x0006e40001157983 */ /* 0x000ea20000300800 */
[----:B------:R-:W3:Y:S01]  /*34050*/  LDL.LU R22, [R1+0x6e8] ;  /* 0x0006e80001167983 */ /* 0x000ee20000300800 */
[----:B------:R-:W3:Y:S02]  /*34060*/  LDL.LU R23, [R1+0x6ec] ;  /* 0x0006ec0001177983 */ /* 0x000ee40000300800 */
[----:B------:R-:W4:Y:S02]  /*34070*/  LDL.LU R12, [R1+0x6f0] ;  /* 0x0006f000010c7983 */ /* 0x000f240000300800 */
[----:B------:R-:W4:Y:S01]  /*34080*/  LDL.LU R13, [R1+0x6f4] ;  /* 0x0006f400010d7983 */ /* 0x000f220000300800 */
[----:B------:R-:W2:Y:S01]  /*34090*/  LDL.LU R14, [R1+0x6f8] ;  /* 0x0006f800010e7983 */ /* 0x000ea20000300800 */
[----:B------:R-:W2:Y:S03]  /*340a0*/  LDL.LU R15, [R1+0x6fc] ;  /* 0x0006fc00010f7983 */ /* 0x000ea60000300800 */
[----:B--2---:R0:W-:Y:S01]  /*340b0*/  STL.64 [R1+0x1b90], R14 ;  /* 0x001b900e01007387 */ /* 0x0041e20000100a00 */
[----:B----4-:R-:W-:Y:S02]  /*340c0*/  STL.64 [R1+0x1b88], R12 ;  /* 0x001b880c01007387 */ /* 0x010fe40000100a00 */
[----:B0-----:R-:W-:-:S02]  /*340d0*/  IMAD.MOV.U32 R14, RZ, RZ, R3 ;  /* 0x000000ffff0e7224 */ /* 0x001fc400078e0003 */
[----:B------:R-:W-:-:S05]  /*340e0*/  IMAD.MOV.U32 R15, RZ, RZ, R0 ;  /* 0x000000ffff0f7224 */ /* 0x000fca00078e0000 */
[----:B------:R0:W-:Y:S04]  /*340f0*/  STL.64 [R1+0x1ba0], R14 ;  /* 0x001ba00e01007387 */ /* 0x0001e80000100a00 */
[----:B0-----:R-:W2:Y:S01]  /*34100*/  LDL.LU.64 R14, [R1+0x158] ;  /* 0x00015800010e7983 */ /* 0x001ea20000300a00 */
[----:B---3--:R0:W-:Y:S02]  /*34110*/  STL.64 [R1+0x1b78], R22 ;  /* 0x001b781601007387 */ /* 0x0081e40000100a00 */
[----:B------:R1:W-:Y:S01]  /*34120*/  STL.64 [R1+0x1b70], R20 ;  /* 0x001b701401007387 */ /* 0x0003e20000100a00 */
[----:B0-----:R-:W3:Y:S04]  /*34130*/  LDL.LU.64 R22, [R1+0x138] ;  /* 0x0001380001167983 */ /* 0x001ee80000300a00 */
[----:B---3--:R0:W-:Y:S01]  /*34140*/  STL.64 [R1+0x1b98], R22 ;  /* 0x001b981601007387 */ /* 0x0081e20000100a00 */
[----:B-1----:R-:W3:Y:S02]  /*34150*/  LDL.LU R20, [R1+0x700] ;  /* 0x0007000001147983 */ /* 0x002ee40000300800 */
[----:B------:R-:W3:Y:S01]  /*34160*/  LDL.LU R21, [R1+0x704] ;  /* 0x0007040001157983 */ /* 0x000ee20000300800 */
[----:B0-----:R-:W4:Y:S01]  /*34170*/  LDL.LU R22, [R1+0x708] ;  /* 0x0007080001167983 */ /* 0x001f220000300800 */
[----:B------:R-:W4:Y:S03]  /*34180*/  LDL.LU R23, [R1+0x70c] ;  /* 0x00070c0001177983 */ /* 0x000f260000300800 */
[----:B----4-:R-:W-:Y:S01]  /*34190*/  STL.64 [R1+0x1bb0], R22 ;  /* 0x001bb01601007387 */ /* 0x010fe20000100a00 */
[----:B---3--:R0:W-:Y:S03]  /*341a0*/  STL.64 [R1+0x1ba8], R20 ;  /* 0x001ba81401007387 */ /* 0x0081e60000100a00 */
[----:B0-----:R-:W2:Y:S01]  /*341b0*/  LDL.LU R20, [R1+0x710] ;  /* 0x0007100001147983 */ /* 0x001ea20000300800 */
[----:B------:R-:W2:Y:S02]  /*341c0*/  LDL.LU R21, [R1+0x714] ;  /* 0x0007140001157983 */ /* 0x000ea40000300800 */
[----:B------:R-:W2:Y:S02]  /*341d0*/  LDL.LU R22, [R1+0x718] ;  /* 0x0007180001167983 */ /* 0x000ea40000300800 */
[----:B------:R-:W2:Y:S01]  /*341e0*/  LDL.LU R23, [R1+0x71c] ;  /* 0x00071c0001177983 */ /* 0x000ea20000300800 */
[----:B------:R-:W3:Y:S04]  /*341f0*/  LDL.LU.64 R6, [R1+0x108] ;  /* 0x0001080001067983 */ /* 0x000ee80000300a00 */
[----:B---3--:R0:W-:Y:S04]  /*34200*/  STL.64 [R1+0x1b48], R6 ;  /* 0x001b480601007387 */ /* 0x0081e80000100a00 */
[----:B0-----:R-:W3:Y:S04]  /*34210*/  LDL.LU.64 R6, [R1+0x118] ;  /* 0x0001180001067983 */ /* 0x001ee80000300a00 */
[----:B---3--:R0:W-:Y:S04]  /*34220*/  STL.64 [R1+0x1b60], R6 ;  /* 0x001b600601007387 */ /* 0x0081e80000100a00 */
[----:B0-----:R-:W3:Y:S01]  /*34230*/  LDL.LU.64 R6, [R1+0x128] ;  /* 0x0001280001067983 */ /* 0x001ee20000300a00 */
[----:B------:R-:W4:Y:S02]  /*34240*/  LDL.LU R16, [R1+0x6a0] ;  /* 0x0006a00001107983 */ /* 0x000f240000300800 */
[----:B------:R-:W4:Y:S02]  /*34250*/  LDL.LU R17, [R1+0x6a4] ;  /* 0x0006a40001117983 */ /* 0x000f240000300800 */
[----:B------:R-:W2:Y:S01]  /*34260*/  LDL.LU R18, [R1+0x6a8] ;  /* 0x0006a80001127983 */ /* 0x000ea20000300800 */
[----:B------:R-:W2:Y:S04]  /*34270*/  LDL.LU R19, [R1+0x6ac] ;  /* 0x0006ac0001137983 */ /* 0x000ea80000300800 */
[----:B--2---:R-:W-:Y:S01]  /*34280*/  STL.64 [R1+0x1b28], R18 ;  /* 0x001b281201007387 */ /* 0x004fe20000100a00 */
[----:B----4-:R0:W-:Y:S03]  /*34290*/  STL.64 [R1+0x1b20], R16 ;  /* 0x001b201001007387 */ /* 0x0101e60000100a00 */
[----:B0-----:R-:W2:Y:S01]  /*342a0*/  LDL.LU R16, [R1+0x6b0] ;  /* 0x0006b00001107983 */ /* 0x001ea20000300800 */
[----:B------:R-:W2:Y:S02]  /*342b0*/  LDL.LU R17, [R1+0x6b4] ;  /* 0x0006b40001117983 */ /* 0x000ea40000300800 */
[----:B------:R-:W4:Y:S02]  /*342c0*/  LDL.LU R18, [R1+0x6b8] ;  /* 0x0006b80001127983 */ /* 0x000f240000300800 */
[----:B------:R-:W4:Y:S01]  /*342d0*/  LDL.LU R19, [R1+0x6bc] ;  /* 0x0006bc0001137983 */ /* 0x000f220000300800 */
[----:B------:R-:W-:Y:S01]  /*342e0*/  HMMA.16816.F32.BF16 R20, R8, R14, R20 ;  /* 0x0000000e0814723c */ /* 0x000fe20000041814 */
[----:B----4-:R-:W-:Y:S01]  /*342f0*/  STL.64 [R1+0x1b40], R18 ;  /* 0x001b401201007387 */ /* 0x010fe20000100a00 */
[----:B--2---:R0:W-:Y:S03]  /*34300*/  STL.64 [R1+0x1b38], R16 ;  /* 0x001b381001007387 */ /* 0x0041e60000100a00 */
[----:B0-----:R-:W2:Y:S01]  /*34310*/  LDL.LU R16, [R1+0x6c0] ;  /* 0x0006c00001107983 */ /* 0x001ea20000300800 */
[----:B------:R-:W2:Y:S02]  /*34320*/  LDL.LU R17, [R1+0x6c4] ;  /* 0x0006c40001117983 */ /* 0x000ea40000300800 */
[----:B------:R-:W4:Y:S02]  /*34330*/  LDL.LU R18, [R1+0x6c8] ;  /* 0x0006c80001127983 */ /* 0x000f240000300800 */
[----:B------:R-:W4:Y:S02]  /*34340*/  LDL.LU R19, [R1+0x6cc] ;  /* 0x0006cc0001137983 */ /* 0x000f240000300800 */
[----:B------:R-:W-:-:S02]  /*34350*/  IMAD.MOV.U32 R29, RZ, RZ, R14 ;  /* 0x000000ffff1d7224 */ /* 0x000fc400078e000e */
[----:B------:R-:W-:Y:S01]  /*34360*/  IMAD.MOV.U32 R3, RZ, RZ, R15 ;  /* 0x000000ffff037224 */ /* 0x000fe200078e000f */
[----:B----4-:R-:W-:Y:S01]  /*34370*/  STL.64 [R1+0x1b58], R18 ;  /* 0x001b581201007387 */ /* 0x010fe20000100a00 */
[----:B--2---:R0:W-:Y:S03]  /*34380*/  STL.64 [R1+0x1b50], R16 ;  /* 0x001b501001007387 */ /* 0x0041e60000100a00 */
[----:B0-----:R-:W2:Y:S01]  /*34390*/  LDL.LU R16, [R1+0x6d0] ;  /* 0x0006d00001107983 */ /* 0x001ea20000300800 */
[----:B------:R-:W2:Y:S02]  /*343a0*/  LDL.LU R17, [R1+0x6d4] ;  /* 0x0006d40001117983 */ /* 0x000ea40000300800 */
[----:B------:R-:W2:Y:S02]  /*343b0*/  LDL.LU R18, [R1+0x6d8] ;  /* 0x0006d80001127983 */ /* 0x000ea40000300800 */
[----:B------:R-:W2:Y:S01]  /*343c0*/  LDL.LU R19, [R1+0x6dc] ;  /* 0x0006dc0001137983 */ /* 0x000ea20000300800 */
[----:B------:R-:W4:Y:S01]  /*343d0*/  LDL.LU.64 R26, [R1+0xe8] ;  /* 0x0000e800011a7983 */ /* 0x000f220000300a00 */
[----:B------:R-:W-:Y:S02]  /*343e0*/  STL.64 [R1+0x300], R20 ;  /* 0x0003001401007387 */ /* 0x000fe40000100a00 */
[----:B------:R0:W-:Y:S02]  /*343f0*/  STL.64 [R1+0x308], R22 ;  /* 0x0003081601007387 */ /* 0x0001e40000100a00 */
[----:B0-----:R-:W2:Y:S01]  /*34400*/  LDL.LU.64 R22, [R1+0x1bb0] ;  /* 0x001bb00001167983 */ /* 0x001ea20000300a00 */
[----:B------:R-:W2:Y:S02]  /*34410*/  LDL.LU.64 R20, [R1+0x1ba8] ;  /* 0x001ba80001147983 */ /* 0x000ea40000300a00 */
[----:B------:R-:W2:Y:S02]  /*34420*/  LDL.LU.64 R14, [R1+0x1ba0] ;  /* 0x001ba000010e7983 */ /* 0x000ea40000300a00 */
[C---:B--2---:R-:W-:Y:S01]  /*34430*/  HMMA.16816.F32.BF16 R12, R8.reuse, R14, R20 ;  /* 0x0000000e080c723c */ /* 0x044fe20000041814 */
[----:B------:R-:W2:Y:S11]  /*34440*/  LDL.LU.64 R22, [R1+0x1b98] ;  /* 0x001b980001167983 */ /* 0x000eb60000300a00 */
[----:B------:R-:W-:Y:S11]  /*34450*/  @!UPT UIADD3 URZ, URZ, URZ, URZ ;  /* 0x0000003f3f3ff290 */ /* 0x000ff6000fffe03f */
[----:B------:R-:W-:Y:S01]  /*34460*/  STL.64 [R1+0x330], R12 ;  /* 0x0003300c01007387 */ /* 0x000fe20000100a00 */
[----:B------:R0:W-:Y:S03]  /*34470*/  STL.64 [R1+0x338], R14 ;  /* 0x0003380e01007387 */ /* 0x0001e60000100a00 */
[----:B0-----:R-:W2:Y:S01]  /*34480*/  LDL.LU.64 R14, [R1+0x1b90] ;  /* 0x001b9000010e7983 */ /* 0x001ea20000300a00 */
[----:B------:R-:W2:Y:S02]  /*34490*/  LDL.LU.64 R12, [R1+0x1b88] ;  /* 0x001b8800010c7983 */ /* 0x000ea40000300a00 */
[C---:B--2---:R-:W-:Y:S11]  /*344a0*/  HMMA.16816.F32.BF16 R12, R8.reuse, R22, R12 ;  /* 0x00000016080c723c */ /* 0x044ff6000004180c */
[----:B------:R-:W-:Y:S11]  /*344b0*/  @!UPT UIADD3 URZ, URZ, URZ, URZ ;  /* 0x0000003f3f3ff290 */ /* 0x000ff6000fffe03f */
[----:B------:R-:W-:Y:S01]  /*344c0*/  @!UPT UIADD3 URZ, URZ, URZ, URZ ;  /* 0x0000003f3f3ff290 */ /* 0x000fe2000fffe03f */
[----:B------:R0:W-:Y:S01]  /*344d0*/  STL.64 [R1+0x360], R12 ;  /* 0x0003600c01007387 */ /* 0x0001e20000100a00 */
[----:B------:R1:W-:Y:S02]  /*344e0*/  STL.64 [R1+0x368], R14 ;  /* 0x0003680e01007387 */ /* 0x0003e40000100a00 */
[----:B0-----:R-:W-:Y:S01]  /*344f0*/  IMAD.MOV.U32 R13, RZ, RZ, R22 ;  /* 0x000000ffff0d7224 */ /* 0x001fe200078e0016 */
[----:B-1----:R-:W2:Y:S01]  /*34500*/  LDL.LU.64 R14, [R1+0x1b80] ;  /* 0x001b8000010e7983 */ /* 0x002ea20000300a00 */
[----:B------:R-:W-:Y:S02]  /*34510*/  IMAD.MOV.U32 R12, RZ, RZ, R23 ;  /* 0x000000ffff0c7224 */ /* 0x000fe400078e0017 */
[----:B------:R-:W3:Y:S02]  /*34520*/  LDL.LU.64 R22, [R1+0x1b78] ;  /* 0x001b780001167983 */ /* 0x000ee40000300a00 */
[----:B------:R-:W3:Y:S01]  /*34530*/  LDL.LU.64 R20, [R1+0x1b70] ;  /* 0x001b700001147983 */ /* 0x000ee20000300a00 */
[----:B------:R-:W-:Y:S01]  /*34540*/  STL [R1+0x18dc], R12 ;  /* 0x0018dc0c01007387 */ /* 0x000fe20000100800 */
[----:B------:R-:W-:Y:S01]  /*34550*/  STL [R1+0x18d8], R13 ;  /* 0x0018d80d01007387 */ /* 0x000fe20000100800 */
[C---:B---3--:R-:W-:Y:S11]  /*34560*/  HMMA.16816.F32.BF16 R20, R8.reuse, R6, R20 ;  /* 0x000000060814723c */ /* 0x048ff60000041814 */
[----:B------:R-:W-:Y:S11]  /*34570*/  @!UPT UIADD3 URZ, URZ, URZ, URZ ;  /* 0x0000003f3f3ff290 */ /* 0x000ff6000fffe03f */
[----:B------:R-:W-:Y:S01]  /*34580*/  @!UPT UIADD3 URZ, URZ, URZ, URZ ;  /* 0x0000003f3f3ff290 */ /* 0x000fe2000fffe03f */
[----:B------:R0:W-:Y:S01]  /*34590*/  STL.64 [R1+0x3a0], R20 ;  /* 0x0003a01401007387 */ /* 0x0001e20000100a00 */
[----:B------:R1:W-:Y:S02]  /*345a0*/  STL.64 [R1+0x3a8], R22 ;  /* 0x0003a81601007387 */ /* 0x0003e40000100a00 */
[----:B0-----:R-:W-:Y:S01]  /*345b0*/  IMAD.MOV.U32 R21, RZ, RZ, R6 ;  /* 0x000000ffff157224 */ /* 0x001fe200078e0006 */
[----:B-1----:R-:W3:Y:S01]  /*345c0*/  LDL.LU.64 R22, [R1+0x1b68] ;  /* 0x001b680001167983 */ /* 0x002ee20000300a00 */
[----:B------:R-:W-:Y:S02]  /*345d0*/  IMAD.MOV.U32 R20, RZ, RZ, R7 ;  /* 0x000000ffff147224 */ /* 0x000fe400078e0007 */
[----:B------:R-:W2:Y:S03]  /*345e0*/  LDL.LU.64 R6, [R1+0x1b60] ;  /* 0x001b600001067983 */ /* 0x000ea60000300a00 */
[----:B------:R-:W-:Y:S01]  /*345f0*/  STL [R1+0x18e4], R20 ;  /* 0x0018e41401007387 */ /* 0x000fe20000100800 */
[----:B------:R-:W-:Y:S01]  /*34600*/  STL [R1+0x18e0], R21 ;  /* 0x0018e01501007387 */ /* 0x000fe20000100800 */
        /* <DEDUP_REMOVED lines=22> */
[----:B--2---:R-:W-:Y:S11]  /*34770*/  HMMA.16816.F32.BF16 R16, R8, R6, R16 ;  /* 0x000000060810723c */ /* 0x004ff60000041810 */
[----:B------:R-:W-:Y:S11]  /*34780*/  @!UPT UIADD3 URZ, URZ, URZ, URZ ;  /* 0x0000003f3f3ff290 */ /* 0x000ff6000fffe03f */
[----:B------:R-:W-:Y:S01]  /*34790*/  @!UPT UIADD3 URZ, URZ, URZ, URZ ;  /* 0x0000003f3f3ff290 */ /* 0x000fe2000fffe03f */
[----:B------:R-:W-:Y:S01]  /*347a0*/  STL.64 [R1+0x3f0], R16 ;  /* 0x0003f01001007387 */ /* 0x000fe20000100a00 */
[----:B------:R0:W-:Y:S03]  /*347b0*/  STL.64 [R1+0x3f8], R18 ;  /* 0x0003f81201007387 */ /* 0x0001e60000100a00 */
[----:B0-----:R-:W4:Y:S01]  /*347c0*/  LDL.LU.64 R18, [R1+0x1b28] ;  /* 0x001b280001127983 */ /* 0x001f220000300a00 */
[----:B------:R-:W4:Y:S02]  /*347d0*/  LDL.LU.64 R16, [R1+0x1b20] ;  /* 0x001b200001107983 */ /* 0x000f240000300a00 */
[----:B------:R-:W-:Y:S02]  /*347e0*/  IMAD.MOV.U32 R13, RZ, RZ, R6 ;  /* 0x000000ffff0d7224 */ /* 0x000fe400078e0006 */
[----:B------:R-:W-:-:S05]  /*347f0*/  IMAD.MOV.U32 R12, RZ, RZ, R7 ;  /* 0x000000ffff0c7224 */ /* 0x000fca00078e0007 */
[----:B------:R-:W-:Y:S01]  /*34800*/  STL [R1+0x18fc], R12 ;  /* 0x0018fc0c01007387 */ /* 0x000fe20000100800 */
[----:B------:R-:W-:Y:S02]  /*34810*/  STL [R1+0x18f8], R13 ;  /* 0x0018f80d01007387 */ /* 0x000fe40000100800 */
[----:B------:R-:W-:Y:S01]  /*34820*/  STL.64 [R1+0x1b18], R14 ;  /* 0x001b180e01007387 */ /* 0x000fe20000100a00 */
[C---:B----4-:R-:W-:Y:S11]  /*34830*/  HMMA.16816.F32.BF16 R4, R8.reuse, R26, R16 ;  /* 0x0000001a0804723c */ /* 0x050ff60000041810 */
[----:B------:R-:W-:Y:S11]  /*34840*/  @!UPT UIADD3 URZ, URZ, URZ, URZ ;  /* 0x0000003f3f3ff290 */ /* 0x000ff6000fffe03f */
[----:B------:R-:W-:Y:S01]  /*34850*/  @!UPT UIADD3 URZ, URZ, URZ, URZ ;  /* 0x0000003f3f3ff290 */ /* 0x000fe2000fffe03f */
[----:B------:R-:W-:Y:S01]  /*34860*/  STL.64 [R1+0x400], R4 ;  /* 0x0004000401007387 */ /* 0x000fe20000100a00 */
[----:B------:R-:W-:Y:S02]  /*34870*/  STL.64 [R1+0x408], R6 ;  /* 0x0004080601007387 */ /* 0x000fe40000100a00 */
[----:B------:R-:W2:Y:S02]  /*34880*/  LDL.LU.64 R18, [R1+0x88] ;  /* 0x0000880001127983 */ /* 0x000ea40000300a00 */
[----:B--2---:R0:W-:Y:S04]  /*34890*/  STL.64 [R1+0x1ac8], R18 ;  /* 0x001ac81201007387 */ /* 0x0041e80000100a00 */
[----:B0-----:R-:W2:Y:S04]  /*348a0*/  LDL.LU.64 R18, [R1+0x98] ;  /* 0x0000980001127983 */ /* 0x001ea80000300a00 */
[----:B--2---:R0:W-:Y:S01]  /*348b0*/  STL.64 [R1+0x1ad0], R18 ;  /* 0x001ad01201007387 */ /* 0x0041e20000100a00 */
[----:B------:R-:W2:Y:S02]  /*348c0*/  LDL.LU R16, [R1+0x2d0] ;  /* 0x0002d00001107983 */ /* 0x000ea40000300800 */
[----:B------:R-:W2:Y:S01]  /*348d0*/  LDL.LU R17, [R1+0x2d4] ;  /* 0x0002d40001117983 */ /* 0x000ea20000300800 */
[----:B0-----:R-:W4:Y:S01]  /*348e0*/  LDL.LU R18, [R1+0x2d8] ;  /* 0x0002d80001127983 */ /* 0x001f220000300800 */
[----:B------:R-:W4:Y:S02]  /*348f0*/  LDL.LU R19, [R1+0x2dc] ;  /* 0x0002dc0001137983 */ /* 0x000f240000300800 */
[----:B------:R-:W2:Y:S02]  /*34900*/  LDL.LU R12, [R1+0x690] ;  /* 0x00069000010c7983 */ /* 0x000ea40000300800 */
[----:B------:R-:W3:Y:S01]  /*34910*/  LDL.LU R13, [R1+0x694] ;  /* 0x00069400010d7983 */ /* 0x000ee20000300800 */
[----:B------:R-:W3:Y:S01]  /*34920*/  LDL.LU R14, [R1+0x698] ;  /* 0x00069800010e7983 */ /* 0x000ee20000300800 */
[----:B------:R-:W3:Y:S03]  /*34930*/  LDL.LU R15, [R1+0x69c] ;  /* 0x00069c00010f7983 */ /* 0x000ee60000300800 */
[----:B----4-:R0:W-:Y:S01]  /*34940*/  STL.64 [R1+0x1ae0], R18 ;  /* 0x001ae01201007387 */ /* 0x0101e20000100a00 */
[----:B--2---:R-:W-:Y:S03]  /*34950*/  STL.64 [R1+0x1ad8], R16 ;  /* 0x001ad81001007387 */ /* 0x004fe60000100a00 */
[----:B0-----:R-:W2:Y:S04]  /*34960*/  LDL.LU.64 R18, [R1+0xb8] ;  /* 0x0000b80001127983 */ /* 0x001ea80000300a00 */
[----:B--2---:R0:W-:Y:S04]  /*34970*/  STL.64 [R1+0x1af8], R18 ;  /* 0x001af81201007387 */ /* 0x0041e80000100a00 */
[----:B0-----:R-:W2:Y:S04]  /*34980*/  LDL.LU.64 R18, [R1+0xc8] ;  /* 0x0000c80001127983 */ /* 0x001ea80000300a00 */
[----:B--2---:R0:W-:Y:S04]  /*34990*/  STL.64 [R1+0x1b10], R18 ;  /* 0x001b101201007387 */ /* 0x0041e80000100a00 */
[----:B0-----:R-:W3:Y:S01]  /*349a0*/  LDL.LU.64 R18, [R1+0xd8] ;  /* 0x0000d80001127983 */ /* 0x001ee20000300a00 */
[----:B------:R-:W2:Y:S02]  /*349b0*/  LDL.LU R4, [R1+0x290] ;  /* 0x0002900001047983 */ /* 0x000ea40000300800 */
[----:B------:R-:W2:Y:S02]  /*349c0*/  LDL.LU R5, [R1+0x294] ;  /* 0x0002940001057983 */ /* 0x000ea40000300800 */
[----:B------:R-:W4:Y:S01]  /*349d0*/  LDL.LU R6, [R1+0x298] ;  /* 0x0002980001067983 */ /* 0x000f220000300800 */
[----:B------:R-:W4:Y:S04]  /*349e0*/  LDL.LU R7, [R1+0x29c] ;  /* 0x00029c0001077983 */ /* 0x000f280000300800 */
[----:B----4-:R-:W-:Y:S01]  /*349f0*/  STL.64 [R1+0x1ac0], R6 ;  /* 0x001ac00601007387 */ /* 0x010fe20000100a00 */
[----:B--2---:R0:W-:Y:S03]  /*34a00*/  STL.64 [R1+0x1ab8], R4 ;  /* 0x001ab80401007387 */ /* 0x0041e60000100a00 */
[----:B0-----:R-:W2:Y:S01]  /*34a10*/  LDL.LU R4, [R1+0x2b0] ;  /* 0x0002b00001047983 */ /* 0x001ea20000300800 */
[----:B------:R-:W2:Y:S02]  /*34a20*/  LDL.LU R5, [R1+0x2b4] ;  /* 0x0002b40001057983 */ /* 0x000ea40000300800 */
[----:B------:R-:W4:Y:S02]  /*34a30*/  LDL.LU R6, [R1+0x2b8] ;  /* 0x0002b80001067983 */ /* 0x000f240000300800 */
[----:B------:R-:W4:Y:S01]  /*34a40*/  LDL.LU R7, [R1+0x2bc] ;  /* 0x0002bc0001077983 */ /* 0x000f220000300800 */
[----:B---3--:R-:W-:Y:S01]  /*34a50*/  HMMA.16816.F32.BF16 R12, R8, R18, R12 ;  /* 0x00000012080c723c */ /* 0x008fe2000004180c */
[----:B----4-:R-:W-:Y:S01]  /*34a60*/  STL.64 [R1+0x1af0], R6 ;  /* 0x001af00601007387 */ /* 0x010fe20000100a00 */
        /* <DEDUP_REMOVED lines=13> */
[----:B------:R-:W3:Y:S01]  /*34b40*/  LDL.64 R26, [R1+0x68] ;  /* 0x00006800011a7983 */ /* 0x000ee20000100a00 */
[----:B------:R-:W-:Y:S02]  /*34b50*/  STL [R1+0x1904], R20 ;  /* 0x0019041401007387 */ /* 0x000fe40000100800 */
[----:B------:R-:W-:Y:S02]  /*34b60*/  STL [R1+0x1900], R21 ;  /* 0x0019001501007387 */ /* 0x000fe40000100800 */
[----:B------:R0:W-:Y:S01]  /*34b70*/  STL.64 [R1+0x410], R12 ;  /* 0x0004100c01007387 */ /* 0x0001e20000100a00 */
[----:B------:R1:W-:Y:S01]  /*34b80*/  STL.64 [R1+0x418], R14 ;  /* 0x0004180e01007387 */ /* 0x0003e20000100a00 */
[----:B0-----:R-:W-:-:S03]  /*34b90*/  IMAD.MOV.U32 R12, RZ, RZ, R18 ;  /* 0x000000ffff0c7224 */ /* 0x001fc600078e0012 */
[----:B-1----:R-:W4:Y:S01]  /*34ba0*/  LDL.LU.64 R14, [R1+0x1b18] ;  /* 0x001b1800010e7983 */ /* 0x002f220000300a00 */
[----:B------:R-:W-:Y:S02]  /*34bb0*/  IMAD.MOV.U32 R13, RZ, RZ, R19 ;  /* 0x000000ffff0d7224 */ /* 0x000fe400078e0013 */
[----:B------:R-:W2:Y:S03]  /*34bc0*/  LDL.LU.64 R18, [R1+0x1b10] ;  /* 0x001b100001127983 */ /* 0x000ea60000300a00 */
[----:B------:R-:W-:Y:S01]  /*34bd0*/  STL [R1+0x190c], R13 ;  /* 0x00190c0d01007387 */ /* 0x000fe20000100800 */
[----:B------:R-:W-:Y:S01]  /*34be0*/  STL [R1+0x1908], R12 ;  /* 0x0019080c01007387 */ /* 0x000fe20000100800 */
        /* <DEDUP_REMOVED lines=19> */
[----:B------:R-:W4:Y:S02]  /*34d20*/  LDL.LU.64 R18, [R1+0x1ae0] ;  /* 0x001ae00001127983 */ /* 0x000f240000300a00 */
[----:B------:R-:W4:Y:S01]  /*34d30*/  LDL.LU.64 R16, [R1+0x1ad8] ;  /* 0x001ad80001107983 */ /* 0x000f220000300a00 */
[----:B------:R-:W-:Y:S01]  /*34d40*/  STL [R1+0x191c], R12 ;  /* 0x00191c0c01007387 */ /* 0x000fe20000100800 */
[----:B------:R-:W-:Y:S01]  /*34d50*/  STL [R1+0x1918], R13 ;  /* 0x0019180d01007387 */ /* 0x000fe20000100800 */
[C---:B----4-:R-:W-:Y:S11]  /*34d60*/  HMMA.16816.F32.BF16 R16, R8.reuse, R14, R16 ;  /* 0x0000000e0810723c */ /* 0x050ff60000041810 */
[----:B------:R-:W-:Y:S11]  /*34d70*/  @!UPT UIADD3 URZ, URZ, URZ, URZ ;  /* 0x0000003f3f3ff290 */ /* 0x000ff6000fffe03f */
[----:B------:R-:W-:Y:S01]  /*34d80*/  @!UPT UIADD3 URZ, URZ, URZ, URZ ;  /* 0x0000003f3f3ff290 */ /* 0x000fe2000fffe03f */
[----:B------:R-:W-:Y:S01]  /*34d90*/  STL.64 [R1+0x9f0], R16 ;  /* 0x0009f01001007387 */ /* 0x000fe20000100a00 */
[----:B------:R0:W-:Y:S03]  /*34da0*/  STL.64 [R1+0x9f8], R18 ;  /* 0x0009f81201007387 */ /* 0x0001e60000100a00 */
[----:B0-----:R-:W4:Y:S01]  /*34db0*/  LDL.LU.64 R18, [R1+0x1ad0] ;  /* 0x001ad00001127983 */ /* 0x001f220000300a00 */
[----:B------:R0:W-:Y:S02]  /*34dc0*/  STL.64 [R1+0x1800], R14 ;  /* 0x0018000e01007387 */ /* 0x0001e40000100a00 */
[----:B------:R-:W4:Y:S02]  /*34dd0*/  LDL.LU R12, [R1+0x2c0] ;  /* 0x0002c000010c7983 */ /* 0x000f240000300800 */
[----:B------:R-:W4:Y:S01]  /*34de0*/  LDL.LU R13, [R1+0x2c4] ;  /* 0x0002c400010d7983 */ /* 0x000f220000300800 */
[----:B0-----:R-:W4:Y:S01]  /*34df0*/  LDL.LU R14, [R1+0x2c8] ;  /* 0x0002c800010e7983 */ /* 0x001f220000300800 */
[----:B------:R-:W4:Y:S02]  /*34e00*/  LDL.LU R15, [R1+0x2cc] ;  /* 0x0002cc00010f7983 */ /* 0x000f240000300800 */
        /* <DEDUP_REMOVED lines=8> */
[----:B------:R0:W-:Y:S02]  /*34e90*/  STL [R1+0x1924], R14 ;  /* 0x0019240e01007387 */ /* 0x0001e40000100800 */
[----:B------:R1:W-:Y:S02]  /*34ea0*/  STL [R1+0x1920], R15 ;  /* 0x0019200f01007387 */ /* 0x0003e40000100800 */
[----:B------:R-:W4:Y:S01]  /*34eb0*/  LDL.LU R12, [R1+0x2a0] ;  /* 0x0002a000010c7983 */ /* 0x000f220000300800 */
[----:B------:R-:W4:Y:S04]  /*34ec0*/  LDL.LU R13, [R1+0x2a4] ;  /* 0x0002a400010d7983 */ /* 0x000f280000300800 */
[----:B0-----:R-:W4:Y:S01]  /*34ed0*/  LDL.LU R14, [R1+0x2a8] ;  /* 0x0002a800010e7983 */ /* 0x001f220000300800 */
[----:B-1----:R-:W4:Y:S01]  /*34ee0*/  LDL.LU R15, [R1+0x2ac] ;  /* 0x0002ac00010f7983 */ /* 0x002f220000300800 */
        /* <DEDUP_REMOVED lines=9> */
[----:B------:R-:W-:Y:S01]  /*34f80*/  STL [R1+0x192c], R20 ;  /* 0x00192c1401007387 */ /* 0x000fe20000100800 */
[----:B------:R-:W-:Y:S01]  /*34f90*/  STL [R1+0x1928], R21 ;  /* 0x0019281501007387 */ /* 0x000fe20000100800 */
[----:B------:R0:W-:Y:S03]  /*34fa0*/  STL.64 [R1+0x1a88], R22 ;  /* 0x001a881601007387 */ /* 0x0001e60000100a00 */
[----:B0-----:R-:W4:Y:S01]  /*34fb0*/  LDL.LU.64 R22, [R1+0x78] ;  /* 0x0000780001167983 */ /* 0x001f220000300a00 */
[----:B---3--:R-:W-:Y:S01]  /*34fc0*/  IMAD.MOV.U32 R0, RZ, RZ, R27 ;  /* 0x000000ffff007224 */ /* 0x008fe200078e001b */
[C---:B--2---:R-:W-:Y:S08]  /*34fd0*/  HMMA.16816.F32.BF16 R4, R8.reuse, R26, R4 ;  /* 0x0000001a0804723c */ /* 0x044ff00000041804 */
[----:B----4-:R-:W-:Y:S11]  /*34fe0*/  HMMA.16816.F32.BF16 R12, R8, R22, R12 ;  /* 0x00000016080c723c */ /* 0x010ff6000004180c */
[----:B------:R-:W-:Y:S11]  /*34ff0*/  @!UPT UIADD3 URZ, URZ, URZ, URZ ;  /* 0x0000003f3f3ff290 */ /* 0x000ff6000fffe03f */
[----:B------:R-:W-:Y:S01]  /*35000*/  @!UPT UIADD3 URZ, URZ, URZ, URZ ;  /* 0x0000003f3f3ff290 */ /* 0x000fe2000fffe03f */
[----:B------:R0:W-:Y:S01]  /*35010*/  STL.64 [R1+0xaa0], R12 ;  /* 0x000aa00c01007387 */ /* 0x0001e20000100a00 */
[----:B------:R-:W-:Y:S02]  /*35020*/  STL.64 [R1+0xaa8], R14 ;  /* 0x000aa80e01007387 */ /* 0x000fe40000100a00 */
[----:B0-----:R-:W-:Y:S02]  /*35030*/  IMAD.MOV.U32 R12, RZ, RZ, R22 ;  /* 0x000000ffff0c7224 */ /* 0x001fe400078e0016 */
[----:B------:R-:W-:-:S05]  /*35040*/  IMAD.MOV.U32 R13, RZ, RZ, R23 ;  /* 0x000000ffff0d7224 */ /* 0x000fca00078e0017 */
[----:B------:R0:W-:Y:S04]  /*35050*/  STL.64 [R1+0x1aa8], R12 ;  /* 0x001aa80c01007387 */ /* 0x0001e80000100a00 */
[----:B0-----:R-:W2:Y:S01]  /*35060*/  LDL.LU R12, [R1+0x280] ;  /* 0x00028000010c7983 */ /* 0x001ea20000300800 */
[----:B------:R-:W-:Y:S02]  /*35070*/  STL.64 [R1+0xa90], R4 ;  /* 0x000a900401007387 */ /* 0x000fe40000100a00 */
[----:B------:R-:W-:Y:S02]  /*35080*/  STL.64 [R1+0xa98], R6 ;  /* 0x000a980601007387 */ /* 0x000fe40000100a00 */
[----:B------:R-:W2:Y:S01]  /*35090*/  LDL.LU R13, [R1+0x284] ;  /* 0x00028400010d7983 */ /* 0x000ea20000300800 */
[----:B------:R-:W2:Y:S01]  /*350a0*/  LDL.LU R14, [R1+0x288] ;  /* 0x00028800010e7983 */ /* 0x000ea20000300800 */
[----:B------:R-:W2:Y:S02]  /*350b0*/  LDL.LU R15, [R1+0x28c] ;  /* 0x00028c00010f7983 */ /* 0x000ea40000300800 */
[----:B------:R-:W3:Y:S02]  /*350c0*/  LDL.LU R24, [R1+0x270] ;  /* 0x0002700001187983 */ /* 0x000ee40000300800 */
[----:B------:R-:W3:Y:S01]  /*350d0*/  LDL.LU R25, [R1+0x274] ;  /* 0x0002740001197983 */ /* 0x000ee20000300800 */
[----:B------:R-:W4:Y:S01]  /*350e0*/  LDL.LU R26, [R1+0x278] ;  /* 0x00027800011a7983 */ /* 0x000f220000300800 */
[----:B------:R-:W4:Y:S03]  /*350f0*/  LDL.LU R27, [R1+0x27c] ;  /* 0x00027c00011b7983 */ /* 0x000f260000300800 */
[----:B----4-:R0:W-:Y:S01]  /*35100*/  STL.64 [R1+0x1aa0], R26 ;  /* 0x001aa01a01007387 */ /* 0x0101e20000100a00 */
[----:B---3--:R-:W-:Y:S03]  /*35110*/  STL.64 [R1+0x1a98], R24 ;  /* 0x001a981801007387 */ /* 0x008fe60000100a00 */
[----:B0-----:R-:W2:Y:S01]  /*35120*/  LDL.LU.64 R26, [R1+0x58] ;  /* 0x00005800011a7983 */ /* 0x001ea20000300a00 */
[----:B------:R-:W3:Y:S02]  /*35130*/  LDL.LU R20, [R1+0x260] ;  /* 0x0002600001147983 */ /* 0x000ee40000300800 */
[----:B------:R-:W3:Y:S02]  /*35140*/  LDL.LU R21, [R1+0x264] ;  /* 0x0002640001157983 */ /* 0x000ee40000300800 */
[----:B------:R-:W3:Y:S01]  /*35150*/  LDL.LU R22, [R1+0x268] ;  /* 0x0002680001167983 */ /* 0x000ee20000300800 */
[----:B------:R-:W3:Y:S01]  /*35160*/  LDL.LU R23, [R1+0x26c] ;  /* 0x00026c0001177983 */ /* 0x000ee20000300800 */
        /* <DEDUP_REMOVED lines=17> */
[----:B----4-:R0:W-:Y:S01]  /*35280*/  STL.64 [R1+0x1a80], R6 ;  /* 0x001a800601007387 */ /* 0x0101e20000100a00 */
[----:B--2---:R-:W-:Y:S03]  /*35290*/  STL.64 [R1+0x1a78], R4 ;  /* 0x001a780401007387 */ /* 0x004fe60000100a00 */
[----:B0-----:R-:W3:Y:S01]  /*352a0*/  LDL.LU.64 R6, [R1+0x38] ;  /* 0x0000380001067983 */ /* 0x001ee20000300a00 */
[----:B------:R-:W2:Y:S06]  /*352b0*/  LDL.LU.64 R18, [R1+0x8] ;  /* 0x0000080001127983 */ /* 0x000eac0000300a00 */
[----:B------:R0:W-:Y:S02]  /*352c0*/  STL.64 [R1+0xa80], R12 ;  /* 0x000a800c01007387 */ /* 0x0001e40000100a00 */
[----:B------:R1:W-:Y:S01]  /*352d0*/  STL.64 [R1+0xa88], R14 ;  /* 0x000a880e01007387 */ /* 0x0003e20000100a00 */
[----:B0-----:R-:W4:Y:S01]  /*352e0*/  LDL.LU.64 R12, [R1+0x1aa8] ;  /* 0x001aa800010c7983 */ /* 0x001f220000300a00 */
[----:B-1----:R-:W-:-:S02]  /*352f0*/  IMAD.MOV.U32 R14, RZ, RZ, R26 ;  /* 0x000000ffff0e7224 */ /* 0x002fc400078e001a */
[----:B------:R-:W-:Y:S02]  /*35300*/  IMAD.MOV.U32 R15, RZ, RZ, R27 ;  /* 0x000000ffff0f7224 */ /* 0x000fe400078e001b */
[----:B------:R-:W2:Y:S01]  /*35310*/  LDL.LU.64 R26, [R1+0x1aa0] ;  /* 0x001aa000011a7983 */ /* 0x000ea20000300a00 */
[----:B------:R-:W2:Y:S02]  /*35320*/  LDL.LU.64 R24, [R1+0x1a98] ;  /* 0x001a980001187983 */ /* 0x000ea40000300a00 */
[----:B------:R0:W-:Y:S01]  /*35330*/  STL.64 [R1+0x1938], R14 ;  /* 0x0019380e01007387 */ /* 0x0001e20000100a00 */
[----:B----4-:R-:W-:Y:S01]  /*35340*/  STL.64 [R1+0x1930], R12 ;  /* 0x0019300c01007387 */ /* 0x010fe20000100a00 */
[----:B0-----:R-:W2:Y:S01]  /*35350*/  LDL.LU.64 R14, [R1+0x48] ;  /* 0x00004800010e7983 */ /* 0x001ea20000300a00 */
[C---:B---3--:R-:W-:Y:S08]  /*35360*/  HMMA.16816.F32.BF16 R20, R8.reuse, R6, R20 ;  /* 0x000000060814723c */ /* 0x048ff00000041814 */
[----:B--2---:R-:W-:Y:S11]  /*35370*/  HMMA.16816.F32.BF16 R24, R8, R14, R24 ;  /* 0x0000000e0818723c */ /* 0x004ff60000041818 */
[----:B------:R-:W-:Y:S11]  /*35380*/  @!UPT UIADD3 URZ, URZ, URZ, URZ ;  /* 0x0000003f3f3ff290 */ /* 0x000ff6000fffe03f */
[----:B------:R-:W-:Y:S01]  /*35390*/  @!UPT UIADD3 URZ, URZ, URZ, URZ ;  /* 0x0000003f3f3ff290 */ /* 0x000fe2000fffe03f */
[----:B------:R0:W-:Y:S01]  /*353a0*/  STL.64 [R1+0xa70], R24 ;  /* 0x000a701801007387 */ /* 0x0001e20000100a00 */
[----:B------:R1:W-:Y:S02]  /*353b0*/  STL.64 [R1+0xa78], R26 ;  /* 0x000a781a01007387 */ /* 0x0003e40000100a00 */
[----:B0-----:R-:W-:Y:S02]  /*353c0*/  IMAD.MOV.U32 R25, RZ, RZ, R14 ;  /* 0x000000ffff197224 */ /* 0x001fe400078e000e */
[----:B------:R-:W-:Y:S02]  /*353d0*/  IMAD.MOV.U32 R24, RZ, RZ, R15 ;  /* 0x000000ffff187224 */ /* 0x000fe400078e000f */
[----:B------:R-:W-:Y:S02]  /*353e0*/  IMAD.MOV.U32 R14, RZ, RZ, R29 ;  /* 0x000000ffff0e7224 */ /* 0x000fe400078e001d */
[----:B------:R-:W-:Y:S01]  /*353f0*/  IMAD.MOV.U32 R15, RZ, RZ, R3 ;  /* 0x000000ffff0f7224 */ /* 0x000fe200078e0003 */
[----:B-1----:R-:W2:Y:S04]  /*35400*/  LDL.LU.64 R26, [R1+0x1a90] ;  /* 0x001a9000011a7983 */ /* 0x002ea80000300a00 */
[----:B------:R0:W-:Y:S04]  /*35410*/  STL.64 [R1+0x1948], R14 ;  /* 0x0019480e01007387 */ /* 0x0001e80000100a00 */
[----:B0-----:R-:W3:Y:S01]  /*35420*/  LDL.LU.64 R14, [R1+0x28] ;  /* 0x00002800010e7983 */ /* 0x001ee20000300a00 */
[----:B------:R0:W-:Y:S02]  /*35430*/  STL.64 [R1+0xa60], R20 ;  /* 0x000a601401007387 */ /* 0x0001e40000100a00 */
[----:B------:R1:W-:Y:S02]  /*35440*/  STL.64 [R1+0xa68], R22 ;  /* 0x000a681601007387 */ /* 0x0003e40000100a00 */
[----:B0-----:R-:W-:Y:S01]  /*35450*/  IMAD.MOV.U32 R20, RZ, RZ, R6 ;  /* 0x000000ffff147224 */ /* 0x001fe200078e0006 */
[----:B-1----:R-:W4:Y:S01]  /*35460*/  LDL.LU.64 R22, [R1+0x1a88] ;  /* 0x001a880001167983 */ /* 0x002f220000300a00 */
[----:B------:R-:W-:-:S02]  /*35470*/  IMAD.MOV.U32 R21, RZ, RZ, R7 ;  /* 0x000000ffff157224 */ /* 0x000fc400078e0007 */
[----:B------:R-:W3:Y:S02]  /*35480*/  LDL.LU.64 R6, [R1+0x1a80] ;  /* 0x001a800001067983 */ /* 0x000ee40000300a00 */
[----:B------:R-:W3:Y:S02]  /*35490*/  LDL.LU.64 R4, [R1+0x1a78] ;  /* 0x001a780001047983 */ /* 0x000ee40000300a00 */
[----:B---3--:R-:W-:Y:S01]  /*354a0*/  HMMA.16816.F32.BF16 R4, R8, R14, R4 ;  /* 0x0000000e0804723c */ /* 0x008fe20000041804 */
[----:B------:R-:W-:Y:S02]  /*354b0*/  IMAD.MOV.U32 R3, RZ, RZ, R14 ;  /* 0x000000ffff037224 */ /* 0x000fe400078e000e */
[----:B------:R-:W-:-:S04]  /*354c0*/  IMAD.MOV.U32 R29, RZ, RZ, R15 ;  /* 0x000000ffff1d7224 */ /* 0x000fc800078e000f */
[----:B------:R-:W-:Y:S02]  /*354d0*/  IMAD.MOV.U32 R14, RZ, RZ, R28 ;  /* 0x000000ffff0e7224 */ /* 0x000fe400078e001c */
[----:B------:R-:W-:Y:S11]  /*354e0*/  IMAD.MOV.U32 R15, RZ, RZ, R2 ;  /* 0x000000ffff0f7224 */ /* 0x000ff600078e0002 */
[----:B------:R-:W-:Y:S03]  /*354f0*/  @!UPT UIADD3 URZ, URZ, URZ, URZ ;  /* 0x0000003f3f3ff290 */ /* 0x000fe6000fffe03f */
[----:B------:R-:W-:Y:S01]  /*35500*/  STL.64 [R1+0xa50], R4 ;  /* 0x000a500401007387 */ /* 0x000fe20000100a00 */
[----:B------:R0:W-:Y:S03]  /*35510*/  STL.64 [R1+0xa58], R6 ;  /* 0x000a580601007387 */ /* 0x0001e60000100a00 */
[----:B0-----:R-:W3:Y:S01]  /*35520*/  LDL.LU.64 R6, [R1+0x1a70] ;  /* 0x001a700001067983 */ /* 0x001ee20000300a00 */
[----:B------:R-:W3:Y:S02]  /*35530*/  LDL.LU.64 R4, [R1+0x1a68] ;  /* 0x001a680001047983 */ /* 0x000ee40000300a00 */
[----:B------:R0:W-:Y:S02]  /*35540*/  STL.64 [R1+0x1960], R14 ;  /* 0x0019600e01007387 */ /* 0x0001e40000100a00 */
[----:B0-----:R-:W3:Y:S01]  /*35550*/  LDL.LU.64 R14, [R1+0x18] ;  /* 0x00001800010e7983 */ /* 0x001ee20000300a00 */
[----:B------:R-:W-:Y:S02]  /*35560*/  STL [R1+0x17f0], R29 ;  /* 0x0017f01d01007387 */ /* 0x000fe40000100800 */
[----:B------:R-:W-:Y:S01]  /*35570*/  STL [R1+0x17ec], R3 ;  /* 0x0017ec0301007387 */ /* 0x000fe20000100800 */
[----:B---3--:R-:W-:Y:S01]  /*35580*/  HMMA.16816.F32.BF16 R4, R8, R14, R4 ;  /* 0x0000000e0804723c */ /* 0x008fe20000041804 */
[----:B------:R-:W-:-:S02]  /*35590*/  IMAD.MOV.U32 R2, RZ, RZ, R14 ;  /* 0x000000ffff027224 */ /* 0x000fc400078e000e */
        /* <DEDUP_REMOVED lines=9> */
[----:B------:R-:W4:Y:S01]  /*35630*/  LDL.LU R12, [R1+0x220] ;  /* 0x00022000010c7983 */ /* 0x000f220000300800 */
[----:B------:R-:W4:Y:S04]  /*35640*/  LDL.LU R13, [R1+0x224] ;  /* 0x00022400010d7983 */ /* 0x000f280000300800 */
[----:B0-----:R-:W4:Y:S01]  /*35650*/  LDL.LU R14, [R1+0x228] ;  /* 0x00022800010e7983 */ /* 0x001f220000300800 */
[----:B------:R-:W4:Y:S02]  /*35660*/  LDL.LU R15, [R1+0x22c] ;  /* 0x00022c00010f7983 */ /* 0x000f240000300800 */
[----:B------:R-:W-:-:S02]  /*35670*/  IMAD.MOV.U32 R29, RZ, RZ, R18 ;  /* 0x000000ffff1d7224 */ /* 0x000fc400078e0012 */
[----:B------:R-:W-:Y:S01]  /*35680*/  IMAD.MOV.U32 R3, RZ, RZ, R19 ;  /* 0x000000ffff037224 */ /* 0x000fe200078e0013 */
[C---:B---3--:R-:W-:Y:S08]  /*35690*/  HMMA.16816.F32.BF16 R4, R8.reuse, R18, R4 ;  /* 0x000000120804723c */ /* 0x048ff00000041804 */
[----:B----4-:R-:W-:Y:S11]  /*356a0*/  HMMA.16816.F32.BF16 R12, R8, R22, R12 ;  /* 0x00000016080c723c */ /* 0x010ff6000004180c */
[----:B------:R-:W-:Y:S04]  /*356b0*/  @!UPT UIADD3 URZ, URZ, URZ, URZ ;  /* 0x0000003f3f3ff290 */ /* 0x000fe8000fffe03f */
[----:B------:R-:W-:Y:S01]  /*356c0*/  STL.64 [R1+0xa30], R4 ;  /* 0x000a300401007387 */ /* 0x000fe20000100a00 */
[----:B------:R0:W-:Y:S03]  /*356d0*/  STL.64 [R1+0xa38], R6 ;  /* 0x000a380601007387 */ /* 0x0001e60000100a00 */
[----:B0-----:R-:W3:Y:S01]  /*356e0*/  LDL.LU.64 R6, [R1+0x1a50] ;  /* 0x001a500001067983 */ /* 0x001ee20000300a00 */
[----:B------:R-:W3:Y:S02]  /*356f0*/  LDL.LU.64 R4, [R1+0x1a48] ;  /* 0x001a480001047983 */ /* 0x000ee40000300a00 */
[----:B------:R-:W4:Y:S02]  /*35700*/  LDL.LU.64 R18, [R1+0x1a40] ;  /* 0x001a400001127983 */ /* 0x000f240000300a00 */
[----:B------:R-:W3:Y:S01]  /*35710*/  LDL.LU.64 R16, [R1+0x1a38] ;  /* 0x001a380001107983 */ /* 0x000ee20000300a00 */
[----:B------:R-:W-:Y:S01]  /*35720*/  STL.64 [R1+0xa20], R12 ;  /* 0x000a200c01007387 */ /* 0x000fe20000100a00 */
[----:B------:R2:W-:Y:S02]  /*35730*/  STL.64 [R1+0xa28], R14 ;  /* 0x000a280e01007387 */ /* 0x0005e40000100a00 */
[----:B--2---:R-:W-:-:S02]  /*35740*/  IMAD.MOV.U32 R14, RZ, RZ, R27 ;  /* 0x000000ffff0e7224 */ /* 0x004fc400078e001b */
[----:B------:R-:W-:Y:S01]  /*35750*/  IMAD.MOV.U32 R15, RZ, RZ, R26 ;  /* 0x000000ffff0f7224 */ /* 0x000fe200078e001a */
[----:B------:R-:W2:Y:S01]  /*35760*/  LDL.LU R27, [R1+0x1a34] ;  /* 0x001a3400011b7983 */ /* 0x000ea20000300800 */
[----:B------:R-:W2:Y:S03]  /*35770*/  LDL.LU R26, [R1+0x1a30] ;  /* 0x001a3000011a7983 */ /* 0x000ea60000300800 */
[----:B------:R-:W-:Y:S01]  /*35780*/  STL.64 [R1+0x1990], R14 ;  /* 0x0019900e01007387 */ /* 0x000fe20000100a00 */
[----:B------:R-:W-:Y:S02]  /*35790*/  STL.64 [R1+0x1760], R22 ;  /* 0x0017601601007387 */ /* 0x000fe40000100a00 */
[----:B------:R0:W-:Y:S02]  /*357a0*/  STL.64 [R1+0x1940], R20 ;  /* 0x0019401401007387 */ /* 0x0001e40000100a00 */
[----:B0-----:R-:W2:Y:S01]  /*357b0*/  LDL.LU R20, [R1+0x970] ;  /* 0x0009700001147983 */ /* 0x001ea20000300800 */
[----:B------:R-:W2:Y:S02]  /*357c0*/  LDL.LU R21, [R1+0x974] ;  /* 0x0009740001157983 */ /* 0x000ea40000300800 */
[----:B------:R-:W2:Y:S02]  /*357d0*/  LDL.LU R22, [R1+0x978] ;  /* 0x0009780001167983 */ /* 0x000ea40000300800 */
[----:B------:R-:W2:Y:S02]  /*357e0*/  LDL.LU R23, [R1+0x97c] ;  /* 0x00097c0001177983 */ /* 0x000ea40000300800 */
[----:B---3--:R-:W-:-:S02]  /*357f0*/  IMAD.MOV.U32 R14, RZ, RZ, R17 ;  /* 0x000000ffff0e7224 */ /* 0x008fc400078e0011 */
[----:B------:R-:W-:Y:S01]  /*35800*/  IMAD.MOV.U32 R15, RZ, RZ, R16 ;  /* 0x000000ffff0f7224 */ /* 0x000fe200078e0010 */
[----:B------:R-:W3:Y:S01]  /*35810*/  LDL.LU R17, [R1+0x1a2c] ;  /* 0x001a2c0001117983 */ /* 0x000ee20000300800 */
[----:B------:R-:W3:Y:S03]  /*35820*/  LDL.LU R16, [R1+0x1a28] ;  /* 0x001a280001107983 */ /* 0x000ee60000300800 */
[----:B------:R4:W-:Y:S02]  /*35830*/  STL.64 [R1+0x19a8], R14 ;  /* 0x0019a80e01007387 */ /* 0x0009e40000100a00 */
[----:B----4-:R-:W-:Y:S02]  /*35840*/  IMAD.MOV.U32 R14, RZ, RZ, R19 ;  /* 0x000000ffff0e7224 */ /* 0x010fe400078e0013 */
[----:B------:R-:W-:Y:S01]  /*35850*/  IMAD.MOV.U32 R15, RZ, RZ, R18 ;  /* 0x000000ffff0f7224 */ /* 0x000fe200078e0012 */
[----:B------:R-:W4:Y:S01]  /*35860*/  LDL.LU R19, [R1+0x1a24] ;  /* 0x001a240001137983 */ /* 0x000f220000300800 */
[----:B------:R-:W3:Y:S03]  /*35870*/  LDL.LU R18, [R1+0x1a20] ;  /* 0x001a200001127983 */ /* 0x000ee60000300800 */
        /* <DEDUP_REMOVED lines=8> */
[----:B------:R-:W-:Y:S01]  /*35900*/  IMAD.MOV.U32 R15, RZ, RZ, R27 ;  /* 0x000000ffff0f7224 */ /* 0x000fe200078e001b */
[----:B------:R-:W3:Y:S01]  /*35910*/  LDL.LU R26, [R1+0x1a1c] ;  /* 0x001a1c00011a7983 */ /* 0x000ee20000300800 */
        /* <DEDUP_REMOVED lines=20> */
[----:B----4-:R-:W-:Y:S01]  /*35a60*/  IMAD.MOV.U32 R15, RZ, RZ, R19 ;  /* 0x000000ffff0f7224 */ /* 0x010fe200078e0013 */
[----:B------:R-:W3:Y:S01]  /*35a70*/  LDL.LU R18, [R1+0x1a0c] ;  /* 0x001a0c0001127983 */ /* 0x000ee20000300800 */
[----:B------:R-:W3:Y:S03]  /*35a80*/  LDL.LU R19, [R1+0x1a08] ;  /* 0x001a080001137983 */ /* 0x000ee60000300800 */
[----:B--2---:R-:W-:Y:S01]  /*35a90*/  STL.64 [R1+0x19a0], R22 ;  /* 0x0019a01601007387 */ /* 0x004fe20000100a00 */
[----:B------:R0:W-:Y:S03]  /*35aa0*/  STL.64 [R1+0x1998], R20 ;  /* 0x0019981401007387 */ /* 0x0001e60000100a00 */
[----:B0-----:R-:W2:Y:S01]  /*35ab0*/  LDL.LU R20, [R1+0x890] ;  /* 0x0008900001147983 */ /* 0x001ea20000300800 */
[----:B------:R-:W2:Y:S02]  /*35ac0*/  LDL.LU R21, [R1+0x894] ;  /* 0x0008940001157983 */ /* 0x000ea40000300800 */
[----:B------:R-:W4:Y:S02]  /*35ad0*/  LDL.LU R22, [R1+0x898] ;  /* 0x0008980001167983 */ /* 0x000f240000300800 */
[----:B------:R-:W4:Y:S02]  /*35ae0*/  LDL.LU R23, [R1+0x89c] ;  /* 0x00089c0001177983 */ /* 0x000f240000300800 */
[----:B----4-:R-:W-:Y:S01]  /*35af0*/  STL.64 [R1+0x19b8], R22 ;  /* 0x0019b81601007387 */ /* 0x010fe20000100a00 */
[----:B--2---:R0:W-:Y:S03]  /*35b00*/  STL.64 [R1+0x19b0], R20 ;  /* 0x0019b01401007387 */ /* 0x0041e60000100a00 */
        /* <DEDUP_REMOVED lines=21> */
[----:B------:R-:W2:Y:S02]  /*35c60*/  LDL.LU R22, [R1+0x8c8] ;  /* 0x0008c80001167983 */ /* 0x000ea40000300800 */
[----:B------:R-:W2:Y:S01]  /*35c70*/  LDL.LU R23, [R1+0x8cc] ;  /* 0x0008cc0001177983 */ /* 0x000ea20000300800 */
[----:B------:R-:W3:Y:S11]  /*35c80*/  LDL.LU R8, [R1+0x960] ;  /* 0x0009600001087983 */ /* 0x000ef60000300800 */
[----:B------:R-:W-:Y:S01]  /*35c90*/  @!UPT UIADD3 URZ, URZ, URZ, URZ ;  /* 0x0000003f3f3ff290 */ /* 0x000fe2000fffe03f */
[----:B------:R-:W-:Y:S02]  /*35ca0*/  STL.64 [R1+0x9d0], R16 ;  /* 0x0009d01001007387 */ /* 0x000fe40000100a00 */
[----:B------:R0:W-:Y:S02]  /*35cb0*/  STL.64 [R1+0x9d8], R18 ;  /* 0x0009d81201007387 */ /* 0x0001e40000100a00 */
[----:B------:R-:W3:Y:S01]  /*35cc0*/  LDL.LU R9, [R1+0x964] ;  /* 0x0009640001097983 */ /* 0x000ee20000300800 */
[----:B------:R-:W3:Y:S01]  /*35cd0*/  LDL.LU R10, [R1+0x968] ;  /* 0x00096800010a7983 */ /* 0x000ee20000300800 */
[----:B------:R-:W3:Y:S03]  /*35ce0*/  LDL.LU R11, [R1+0x96c] ;  /* 0x00096c00010b7983 */ /* 0x000ee60000300800 */
[----:B0-----:R-:W3:Y:S01]  /*35cf0*/  LDL.LU R18, [R1+0x148] ;  /* 0x0001480001127983 */ /* 0x001ee20000300800 */
[----:B------:R-:W3:Y:S02]  /*35d00*/  LDL.LU R19, [R1+0x14c] ;  /* 0x00014c0001137983 */ /* 0x000ee40000300800 */
[----:B------:R-:W-:Y:S01]  /*35d10*/  STL.64 [R1+0x1768], R26 ;  /* 0x0017681a01007387 */ /* 0x000fe20000100a00 */
        /* <DEDUP_REMOVED lines=56> */
[C---:B---3--:R-:W-:Y:S08]  /*360a0*/  HMMA.16816.F32.BF16 R8, R4.reuse, R18, R8 ;  /* 0x000000120408723c */ /* 0x048ff00000041808 */
[----:B--2---:R-:W-:Y:S01]  /*360b0*/  HMMA.16816.F32.BF16 R12, R4, R14, R20 ;  /* 0x0000000e040c723c */ /* 0x004fe20000041814 */
[----:B------:R-:W2:Y:S06]  /*360c0*/  LDL.LU.64 R20, [R1+0x1940] ;  /* 0x0019400001147983 */ /* 0x000eac0000300a00 */
[----:B------:R-:W-:-:S02]  /*360d0*/  IMAD.MOV.U32 R22, RZ, RZ, R25 ;  /* 0x000000ffff167224 */ /* 0x000fc400078e0019 */
[----:B------:R-:W-:Y:S11]  /*360e0*/  IMAD.MOV.U32 R23, RZ, RZ, R24 ;  /* 0x000000ffff177224 */ /* 0x000ff600078e0018 */
[----:B------:R-:W-:Y:S03]  /*360f0*/  @!UPT UIADD3 URZ, URZ, URZ, URZ ;  /* 0x0000003f3f3ff290 */ /* 0x000fe6000fffe03f */
[----:B------:R-:W-:Y:S01]  /*36100*/  STL.64 [R1+0x230], R12 ;  /* 0x0002300c01007387 */ /* 0x000fe20000100a00 */
[----:B------:R0:W-:Y:S03]  /*36110*/  STL.64 [R1+0x238], R14 ;  /* 0x0002380e01007387 */ /* 0x0001e60000100a00 */
[----:B0-----:R-:W3:Y:S01]  /*36120*/  LDL.LU.64 R14, [R1+0x1938] ;  /* 0x00193800010e7983 */ /* 0x001ee20000300a00 */
[----:B------:R-:W4:Y:S02]  /*36130*/  LDL.LU.64 R12, [R1+0x1930] ;  /* 0x00193000010c7983 */ /* 0x000f240000300a00 */
[----:B--2---:R-:W-:Y:S02]  /*36140*/  IMAD.MOV.U32 R18, RZ, RZ, R20 ;  /* 0x000000ffff127224 */ /* 0x004fe400078e0014 */
[----:B------:R-:W-:Y:S01]  /*36150*/  IMAD.MOV.U32 R19, RZ, RZ, R21 ;  /* 0x000000ffff137224 */ /* 0x000fe200078e0015 */
[----:B------:R-:W2:Y:S01]  /*36160*/  LDL.LU R20, [R1+0x192c] ;  /* 0x00192c0001147983 */ /* 0x000ea20000300800 */
[----:B------:R-:W-:Y:S02]  /*36170*/  STL.64 [R1+0x260], R8 ;  /* 0x0002600801007387 */ /* 0x000fe40000100a00 */
[----:B------:R-:W-:Y:S02]  /*36180*/  STL.64 [R1+0x268], R10 ;  /* 0x0002680a01007387 */ /* 0x000fe40000100a00 */
[----:B------:R-:W2:Y:S01]  /*36190*/  LDL.LU R21, [R1+0x1928] ;  /* 0x0019280001157983 */ /* 0x000ea20000300800 */
[----:B------:R3:W-:Y:S01]  /*361a0*/  STL.64 [R1+0x1770], R18 ;  /* 0x0017701201007387 */ /* 0x0007e20000100a00 */
[----:B------:R-:W-:Y:S02]  /*361b0*/  STL.64 [R1+0x1778], R22 ;  /* 0x0017781601007387 */ /* 0x000fe40000100a00 */
[----:B------:R-:W2:Y:S02]  /*361c0*/  LDL.LU R24, [R1+0x7c0] ;  /* 0x0007c00001187983 */ /* 0x000ea40000300800 */
[----:B------:R-:W2:Y:S01]  /*361d0*/  LDL.LU R25, [R1+0x7c4] ;  /* 0x0007c40001197983 */ /* 0x000ea20000300800 */
[----:B------:R-:W2:Y:S01]  /*361e0*/  LDL.LU R26, [R1+0x7c8] ;  /* 0x0007c800011a7983 */ /* 0x000ea20000300800 */
        /* <DEDUP_REMOVED lines=12> */
[----:B----4-:R-:W-:-:S02]  /*362b0*/  IMAD.MOV.U32 R18, RZ, RZ, R12 ;  /* 0x000000ffff127224 */ /* 0x010fc400078e000c */
[----:B------:R-:W-:Y:S01]  /*362c0*/  IMAD.MOV.U32 R19, RZ, RZ, R13 ;  /* 0x000000ffff137224 */ /* 0x000fe200078e000d */
[----:B--2---:R-:W-:Y:S01]  /*362d0*/  STL.64 [R1+0x17b0], R26 ;  /* 0x0017b01a01007387 */ /* 0x004fe20000100a00 */
[----:B------:R0:W-:Y:S02]  /*362e0*/  STL.64 [R1+0x17a8], R24 ;  /* 0x0017a81801007387 */ /* 0x0001e40000100a00 */
[----:B------:R-:W2:Y:S02]  /*362f0*/  LDL.LU R12, [R1+0x191c] ;  /* 0x00191c00010c7983 */ /* 0x000ea40000300800 */
[----:B------:R-:W4:Y:S01]  /*36300*/  LDL.LU R13, [R1+0x1918] ;  /* 0x00191800010d7983 */ /* 0x000f220000300800 */
        /* <DEDUP_REMOVED lines=12> */
[----:B---3--:R-:W-:Y:S02]  /*363d0*/  IMAD.MOV.U32 R18, RZ, RZ, R15 ;  /* 0x000000ffff127224 */ /* 0x008fe400078e000f */
[----:B------:R-:W-:-:S02]  /*363e0*/  IMAD.MOV.U32 R19, RZ, RZ, R14 ;  /* 0x000000ffff137224 */ /* 0x000fc400078e000e */
[----:B----4-:R-:W-:Y:S02]  /*363f0*/  IMAD.MOV.U32 R14, RZ, RZ, R13 ;  /* 0x000000ffff0e7224 */ /* 0x010fe400078e000d */
[----:B------:R-:W-:Y:S01]  /*36400*/  IMAD.MOV.U32 R15, RZ, RZ, R12 ;  /* 0x000000ffff0f7224 */ /* 0x000fe200078e000c */
[----:B------:R-:W3:Y:S01]  /*36410*/  LDL.LU R13, [R1+0x190c] ;  /* 0x00190c00010d7983 */ /* 0x000ee20000300800 */
[----:B------:R-:W4:Y:S03]  /*36420*/  LDL.LU R12, [R1+0x1908] ;  /* 0x00190800010c7983 */ /* 0x000f260000300800 */
[----:B------:R-:W-:Y:S01]  /*36430*/  STL.64 [R1+0x1818], R14 ;  /* 0x0018180e01007387 */ /* 0x000fe20000100a00 */
[----:B------:R0:W-:Y:S02]  /*36440*/  STL.64 [R1+0x17f8], R18 ;  /* 0x0017f81201007387 */ /* 0x0001e40000100a00 */
[----:B------:R-:W3:Y:S02]  /*36450*/  LDL.LU R16, [R1+0x820] ;  /* 0x0008200001107983 */ /* 0x000ee40000300800 */
[----:B------:R-:W3:Y:S01]  /*36460*/  LDL.LU R17, [R1+0x824] ;  /* 0x0008240001117983 */ /* 0x000ee20000300800 */
[----:B0-----:R-:W3:Y:S01]  /*36470*/  LDL.LU R18, [R1+0x828] ;  /* 0x0008280001127983 */ /* 0x001ee20000300800 */
[----:B------:R-:W3:Y:S02]  /*36480*/  LDL.LU R19, [R1+0x82c] ;  /* 0x00082c0001137983 */ /* 0x000ee40000300800 */
[----:B--2---:R-:W-:-:S02]  /*36490*/  IMAD.MOV.U32 R15, RZ, RZ, R21 ;  /* 0x000000ffff0f7224 */ /* 0x004fc400078e0015 */
[----:B------:R-:W-:Y:S02]  /*364a0*/  IMAD.MOV.U32 R14, RZ, RZ, R20 ;  /* 0x000000ffff0e7224 */ /* 0x000fe400078e0014 */
[----:B------:R-:W2:Y:S01]  /*364b0*/  LDL.LU R20, [R1+0x1904] ;  /* 0x0019040001147983 */ /* 0x000ea20000300800 */
[----:B------:R-:W2:Y:S02]  /*364c0*/  LDL.LU R21, [R1+0x1900] ;  /* 0x0019000001157983 */ /* 0x000ea40000300800 */
[----:B------:R-:W-:Y:S01]  /*364d0*/  STL.64 [R1+0x1830], R14 ;  /* 0x0018300e01007387 */ /* 0x000fe20000100a00 */
[----:B---3--:R-:W-:Y:S01]  /*364e0*/  STL.64 [R1+0x1810], R18 ;  /* 0x0018101201007387 */ /* 0x008fe20000100a00 */
[----:B------:R0:W-:Y:S03]  /*364f0*/  STL.64 [R1+0x1808], R16 ;  /* 0x0018081001007387 */ /* 0x0001e60000100a00 */
[----:B0-----:R-:W3:Y:S01]  /*36500*/  LDL.LU R16, [R1+0x830] ;  /* 0x0008300001107983 */ /* 0x001ee20000300800 */
[----:B------:R-:W3:Y:S02]  /*36510*/  LDL.LU R17, [R1+0x834] ;  /* 0x0008340001117983 */ /* 0x000ee40000300800 */
[----:B------:R-:W3:Y:S02]  /*36520*/  LDL.LU R18, [R1+0x838] ;  /* 0x0008380001127983 */ /* 0x000ee40000300800 */
[----:B------:R-:W3:Y:S02]  /*36530*/  LDL.LU R19, [R1+0x83c] ;  /* 0x00083c0001137983 */ /* 0x000ee40000300800 */
[----:B----4-:R-:W-:-:S02]  /*36540*/  IMAD.MOV.U32 R14, RZ, RZ, R12 ;  /* 0x000000ffff0e7224 */ /* 0x010fc400078e000c */
[----:B------:R-:W-:Y:S01]  /*36550*/  IMAD.MOV.U32 R15, RZ, RZ, R13 ;  /* 0x000000ffff0f7224 */ /* 0x000fe200078e000d */
[----:B------:R-:W4:Y:S01]  /*36560*/  LDL.LU R12, [R1+0x18fc] ;  /* 0x0018fc00010c7983 */ /* 0x000f220000300800 */
[----:B------:R-:W4:Y:S03]  /*36570*/  LDL.LU R13, [R1+0x18f8] ;  /* 0x0018f800010d7983 */ /* 0x000f260000300800 */
[----:B------:R2:W-:Y:S02]  /*36580*/  STL.64 [R1+0x1848], R14 ;  /* 0x0018480e01007387 */ /* 0x0005e40000100a00 */
[----:B--2---:R-:W-:Y:S02]  /*36590*/  IMAD.MOV.U32 R15, RZ, RZ, R20 ;  /* 0x000000ffff0f7224 */ /* 0x004fe400078e0014 */
        /* <DEDUP_REMOVED lines=8> */
[----:B------:R-:W2:Y:S02]  /*36620*/  LDL.LU R18, [R1+0x8e8] ;  /* 0x0008e80001127983 */ /* 0x000ea40000300800 */
[----:B------:R-:W2:Y:S02]  /*36630*/  LDL.LU R19, [R1+0x8ec] ;  /* 0x0008ec0001137983 */ /* 0x000ea40000300800 */
[----:B----4-:R-:W-:-:S02]  /*36640*/  IMAD.MOV.U32 R14, RZ, RZ, R13 ;  /* 0x000000ffff0e7224 */ /* 0x010fc400078e000d */
[----:B------:R-:W-:Y:S01]  /*36650*/  IMAD.MOV.U32 R15, RZ, RZ, R12 ;  /* 0x000000ffff0f7224 */ /* 0x000fe200078e000c */
[----:B------:R-:W4:Y:S01]  /*36660*/  LDL.LU R13, [R1+0x18ec] ;  /* 0x0018ec00010d7983 */ /* 0x000f220000300800 */
[----:B------:R-:W4:Y:S03]  /*36670*/  LDL.LU R12, [R1+0x18e8] ;  /* 0x0018e800010c7983 */ /* 0x000f260000300800 */
[----:B------:R-:W-:Y:S04]  /*36680*/  STL.64 [R1+0x1878], R14 ;  /* 0x0018780e01007387 */ /* 0x000fe80000100a00 */
[----:B--2---:R-:W-:Y:S01]  /*36690*/  STL.64 [R1+0x1840], R18 ;  /* 0x0018401201007387 */ /* 0x004fe20000100a00 */
[----:B---3--:R0:W-:Y:S03]  /*366a0*/  STL.64 [R1+0x1838], R16 ;  /* 0x0018381001007387 */ /* 0x0081e60000100a00 */
[----:B0-----:R-:W2:Y:S01]  /*366b0*/  LDL.LU R16, [R1+0x8f0] ;  /* 0x0008f00001107983 */ /* 0x001ea20000300800 */
[----:B------:R-:W2:Y:S02]  /*366c0*/  LDL.LU R17, [R1+0x8f4] ;  /* 0x0008f40001117983 */ /* 0x000ea40000300800 */
[----:B------:R-:W3:Y:S02]  /*366d0*/  LDL.LU R18, [R1+0x8f8] ;  /* 0x0008f80001127983 */ /* 0x000ee40000300800 */
[----:B------:R-:W3:Y:S02]  /*366e0*/  LDL.LU R19, [R1+0x8fc] ;  /* 0x0008fc0001137983 */ /* 0x000ee40000300800 */
[----:B------:R-:W-:-:S02]  /*366f0*/  IMAD.MOV.U32 R14, RZ, RZ, R20 ;  /* 0x000000ffff0e7224 */ /* 0x000fc400078e0014 */
[----:B------:R-:W-:Y:S01]  /*36700*/  IMAD.MOV.U32 R15, RZ, RZ, R21 ;  /* 0x000000ffff0f7224 */ /* 0x000fe200078e0015 */
[----:B------:R-:W4:Y:S01]  /*36710*/  LDL.LU R20, [R1+0x18e4] ;  /* 0x0018e40001147983 */ /* 0x000f220000300800 */
[----:B------:R-:W4:Y:S03]  /*36720*/  LDL.LU R21, [R1+0x18e0] ;  /* 0x0018e00001157983 */ /* 0x000f260000300800 */
[----:B------:R-:W-:Y:S04]  /*36730*/  STL.64 [R1+0x1890], R14 ;  /* 0x0018900e01007387 */ /* 0x000fe80000100a00 */
[----:B---3--:R-:W-:Y:S01]  /*36740*/  STL.64 [R1+0x1858], R18 ;  /* 0x0018581201007387 */ /* 0x008fe20000100a00 */
[----:B--2---:R0:W-:Y:S03]  /*36750*/  STL.64 [R1+0x1850], R16 ;  /* 0x0018501001007387 */ /* 0x0041e60000100a00 */
[----:B0-----:R-:W2:Y:S01]  /*36760*/  LDL.LU R16, [R1+0x900] ;  /* 0x0009000001107983 */ /* 0x001ea20000300800 */
[----:B------:R-:W2:Y:S02]  /*36770*/  LDL.LU R17, [R1+0x904] ;  /* 0x0009040001117983 */ /* 0x000ea40000300800 */
[----:B------:R-:W3:Y:S02]  /*36780*/  LDL.LU R18, [R1+0x908] ;  /* 0x0009080001127983 */ /* 0x000ee40000300800 */
[----:B------:R-:W3:Y:S02]  /*36790*/  LDL.LU R19, [R1+0x90c] ;  /* 0x00090c0001137983 */ /* 0x000ee40000300800 */
[----:B----4-:R-:W-:-:S02]  /*367a0*/  IMAD.MOV.U32 R14, RZ, RZ, R12 ;  /* 0x000000ffff0e7224 */ /* 0x010fc400078e000c */
        /* <DEDUP_REMOVED lines=10> */
[----:B------:R-:W-:-:S02]  /*36850*/  IMAD.MOV.U32 R14, RZ, RZ, R21 ;  /* 0x000000ffff0e7224 */ /* 0x000fc400078e0015 */
[----:B------:R-:W-:-:S05]  /*36860*/  IMAD.MOV.U32 R15, RZ, RZ, R20 ;  /* 0x000000ffff0f7224 */ /* 0x000fca00078e0014 */
[----:B------:R-:W-:Y:S04]  /*36870*/  STL.64 [R1+0x18c0], R14 ;  /* 0x0018c00e01007387 */ /* 0x000fe80000100a00 */
[----:B---3--:R-:W-:Y:S01]  /*36880*/  STL.64 [R1+0x1888], R18 ;  /* 0x0018881201007387 */ /* 0x008fe20000100a00 */
[----:B--2---:R0:W-:Y:S03]  /*36890*/  STL.64 [R1+0x1880], R16 ;  /* 0x0018801001007387 */ /* 0x0041e60000100a00 */
        /* <DEDUP_REMOVED lines=26> */
[----:B------:R-:W4:Y:S02]  /*36a40*/  LDL.LU R26, [R1+0x808] ;  /* 0x00080800011a7983 */ /* 0x000f240000300800 */
[----:B------:R-:W4:Y:S01]  /*36a50*/  LDL.LU R27, [R1+0x80c] ;  /* 0x00080c00011b7983 */ /* 0x000f220000300800 */
[C---:B--2---:R-:W-:Y:S01]  /*36a60*/  HMMA.16816.F32.BF16 R12, R4.reuse, R14, R16 ;  /* 0x0000000e040c723c */ /* 0x044fe20000041810 */
[----:B----4-:R-:W-:Y:S01]  /*36a70*/  STL.64 [R1+0x17e0], R26 ;  /* 0x0017e01a01007387 */ /* 0x010fe20000100a00 */
[----:B---3--:R0:W-:Y:S03]  /*36a80*/  STL.64 [R1+0x17d8], R24 ;  /* 0x0017d81801007387 */ /* 0x0081e60000100a00 */
        /* <DEDUP_REMOVED lines=74> */
[----:B------:R-:W2:Y:S11]  /*36f30*/  LDL.LU.64 R18, [R1+0x17f8] ;  /* 0x0017f80001127983 */ /* 0x000eb60000300a00 */
[----:B------:R-:W-:Y:S10]  /*36f40*/  @!UPT UIADD3 URZ, URZ, URZ, URZ ;  /* 0x0000003f3f3ff290 */ /* 0x000ff4000fffe03f */
[----:B------:R0:W-:Y:S01]  /*36f50*/  STL.64 [R1+0x820], R12 ;  /* 0x0008200c01007387 */ /* 0x0001e20000100a00 */
[----:B------:R1:W-:Y:S03]  /*36f60*/  STL.64 [R1+0x828], R14 ;  /* 0x0008280e01007387 */ /* 0x0003e60000100a00 */
[----:B0-----:R-:W3:Y:S01]  /*36f70*/  LDL.LU R12, [R1+0x770] ;  /* 0x00077000010c7983 */ /* 0x001ee20000300800 */
[----:B------:R-:W3:Y:S02]  /*36f80*/  LDL.LU R13, [R1+0x774] ;  /* 0x00077400010d7983 */ /* 0x000ee40000300800 */
[----:B-1----:R-:W3:Y:S02]  /*36f90*/  LDL.LU R14, [R1+0x778] ;  /* 0x00077800010e7983 */ /* 0x002ee40000300800 */
[----:B------:R-:W3:Y:S01]  /*36fa0*/  LDL.LU R15, [R1+0x77c] ;  /* 0x00077c00010f7983 */ /* 0x000ee20000300800 */
[----:B--2---:R-:W-:Y:S01]  /*36fb0*/  HMMA.16816.F32.BF16 R16, R4, R18, R24 ;  /* 0x000000120410723c */ /* 0x004fe20000041818 */
[----:B---3--:R0:W-:Y:S01]  /*36fc0*/  STL.64 [R1+0x1718], R14 ;  /* 0x0017180e01007387 */ /* 0x0081e20000100a00 */
[----:B------:R-:W-:Y:S02]  /*36fd0*/  STL.64 [R1+0x1710], R12 ;  /* 0x0017100c01007387 */ /* 0x000fe40000100a00 */
[----:B0-----:R-:W-:-:S02]  /*36fe0*/  IMAD.MOV.U32 R14, RZ, RZ, R29 ;  /* 0x000000ffff0e7224 */ /* 0x001fc400078e001d */
[----:B------:R-:W-:Y:S01]  /*36ff0*/  IMAD.MOV.U32 R15, RZ, RZ, R3 ;  /* 0x000000ffff0f7224 */ /* 0x000fe200078e0003 */
[----:B------:R-:W2:Y:S01]  /*37000*/  LDL.LU R29, [R1+0x17f0] ;  /* 0x0017f000011d7983 */ /* 0x000ea20000300800 */
[----:B------:R-:W3:Y:S03]  /*37010*/  LDL.LU R3, [R1+0x17ec] ;  /* 0x0017ec0001037983 */ /* 0x000ee60000300800 */
[----:B------:R0:W-:Y:S04]  /*37020*/  STL.64 [R1+0x1730], R14 ;  /* 0x0017300e01007387 */ /* 0x0001e80000100a00 */
[----:B0-----:R-:W2:Y:S01]  /*37030*/  LDL.LU R14, [R1+0x68] ;  /* 0x00006800010e7983 */ /* 0x001ea20000300800 */
[----:B------:R-:W-:-:S02]  /*37040*/  IMAD.MOV.U32 R15, RZ, RZ, R0 ;  /* 0x000000ffff0f7224 */ /* 0x000fc400078e0000 */
[----:B------:R-:W2:Y:S02]  /*37050*/  LDL.LU R0, [R1+0x17e8] ;  /* 0x0017e80001007983 */ /* 0x000ea40000300800 */
        /* <DEDUP_REMOVED lines=18> */
[----:B0-----:R-:W3:Y:S01]  /*37180*/  LDL.LU.64 R18, [R1+0x17a0] ;  /* 0x0017a00001127983 */ /* 0x001ee20000300a00 */
[C---:B--2---:R-:W-:Y:S03]  /*37190*/  HMMA.16816.F32.BF16 R12, R4.reuse, R14, R24 ;  /* 0x0000000e040c723c */ /* 0x044fe60000041818 */
[----:B------:R-:W2:Y:S01]  /*371a0*/  LDL.LU.64 R26, [R1+0x1798] ;  /* 0x00179800011a7983 */ /* 0x000ea20000300a00 */
[----:B------:R-:W2:Y:S11]  /*371b0*/  LDL.LU.64 R24, [R1+0x1790] ;  /* 0x0017900001187983 */ /* 0x000eb60000300a00 */
[----:B------:R-:W-:Y:S08]  /*371c0*/  @!UPT UIADD3 URZ, URZ, URZ, URZ ;  /* 0x0000003f3f3ff290 */ /* 0x000ff0000fffe03f */
[----:B------:R-:W-:Y:S01]  /*371d0*/  STL.64 [R1+0x7e0], R12 ;  /* 0x0007e00c01007387 */ /* 0x000fe20000100a00 */
[----:B------:R0:W-:Y:S02]  /*371e0*/  STL.64 [R1+0x7e8], R14 ;  /* 0x0007e80e01007387 */ /* 0x0001e40000100a00 */
[----:B0-----:R-:W-:Y:S02]  /*371f0*/  IMAD.MOV.U32 R14, RZ, RZ, R2 ;  /* 0x000000ffff0e7224 */ /* 0x001fe400078e0002 */
[----:B------:R-:W-:Y:S01]  /*37200*/  IMAD.MOV.U32 R15, RZ, RZ, R28 ;  /* 0x000000ffff0f7224 */ /* 0x000fe200078e001c */
[----:B------:R-:W2:Y:S01]  /*37210*/  LDL.LU R2, [R1+0x1788] ;  /* 0x0017880001027983 */ /* 0x000ea20000300800 */
[----:B------:R-:W2:Y:S01]  /*37220*/  LDL.LU R28, [R1+0x1784] ;  /* 0x00178400011c7983 */ /* 0x000ea20000300800 */
[----:B---3--:R-:W-:Y:S02]  /*37230*/  HMMA.16816.F32.BF16 R16, R4, R18, R20 ;  /* 0x000000120410723c */ /* 0x008fe40000041814 */
[----:B------:R0:W-:Y:S02]  /*37240*/  STL.64 [R1+0x1748], R14 ;  /* 0x0017480e01007387 */ /* 0x0001e40000100a00 */
[----:B0-----:R-:W-:-:S02]  /*37250*/  IMAD.MOV.U32 R14, RZ, RZ, R3 ;  /* 0x000000ffff0e7224 */ /* 0x001fc400078e0003 */
[----:B------:R-:W3:Y:S01]  /*37260*/  LDL.LU R3, [R1+0x1780] ;  /* 0x0017800001037983 */ /* 0x000ee20000300800 */
[----:B------:R-:W2:Y:S11]  /*37270*/  LDL.LU.64 R22, [R1+0x1778] ;  /* 0x0017780001167983 */ /* 0x000eb60000300a00 */
[----:B------:R-:W-:Y:S05]  /*37280*/  @!UPT UIADD3 URZ, URZ, URZ, URZ ;  /* 0x0000003f3f3ff290 */ /* 0x000fea000fffe03f */
[----:B------:R-:W-:Y:S01]  /*37290*/  STL.64 [R1+0x7d0], R16 ;  /* 0x0007d01001007387 */ /* 0x000fe20000100a00 */
[----:B------:R0:W-:Y:S03]  /*372a0*/  STL.64 [R1+0x7d8], R18 ;  /* 0x0007d81201007387 */ /* 0x0001e60000100a00 */
[----:B0-----:R-:W4:Y:S01]  /*372b0*/  LDL.LU.64 R18, [R1+0x1770] ;  /* 0x0017700001127983 */ /* 0x001f220000300a00 */
[C---:B--2---:R-:W-:Y:S03]  /*372c0*/  HMMA.16816.F32.BF16 R20, R4.reuse, R22, R24 ;  /* 0x000000160414723c */ /* 0x044fe60000041818 */
[----:B------:R-:W2:Y:S05]  /*372d0*/  LDL.LU.64 R26, [R1+0x1768] ;  /* 0x00176800011a7983 */ /* 0x000eaa0000300a00 */
[C---:B----4-:R-:W-:Y:S11]  /*372e0*/  HMMA.16816.F32.BF16 R16, R4.reuse, R18, R8 ;  /* 0x000000120410723c */ /* 0x050ff60000041808 */
[----:B------:R-:W-:Y:S04]  /*372f0*/  @!UPT UIADD3 URZ, URZ, URZ, URZ ;  /* 0x0000003f3f3ff290 */ /* 0x000fe8000fffe03f */
[----:B------:R-:W-:Y:S01]  /*37300*/  STL.64 [R1+0x7c0], R20 ;  /* 0x0007c01401007387 */ /* 0x000fe20000100a00 */
[----:B------:R0:W-:Y:S03]  /*37310*/  STL.64 [R1+0x7c8], R22 ;  /* 0x0007c81601007387 */ /* 0x0001e60000100a00 */
[----:B0-----:R-:W4:Y:S01]  /*37320*/  LDL.LU.64 R22, [R1+0x1760] ;  /* 0x0017600001167983 */ /* 0x001f220000300a00 */
[----:B------:R-:W2:Y:S02]  /*37330*/  LDL.LU R10, [R1+0xe1c] ;  /* 0x000e1c00010a7983 */ /* 0x000ea40000300800 */
[----:B------:R-:W2:Y:S01]  /*37340*/  LDL.LU R11, [R1+0xe14] ;  /* 0x000e1400010b7983 */ /* 0x000ea20000300800 */
[----:B------:R-:W-:Y:S01]  /*37350*/  STL.64 [R1+0x7b0], R16 ;  /* 0x0007b01001007387 */ /* 0x000fe20000100a00 */
[----:B------:R-:W-:Y:S03]  /*37360*/  STL.64 [R1+0x7b8], R18 ;  /* 0x0007b81201007387 */ /* 0x000fe60000100a00 */
[----:B--2---:R0:W-:Y:S01]  /*37370*/  STL.64 [R1+0x1750], R10 ;  /* 0x0017500a01007387 */ /* 0x0041e20000100a00 */
[----:B------:R-:W2:Y:S02]  /*37380*/  LDL.LU R8, [R1+0x7a0] ;  /* 0x0007a00001087983 */ /* 0x000ea40000300800 */
[----:B------:R-:W2:Y:S01]  /*37390*/  LDL.LU R9, [R1+0x7a4] ;  /* 0x0007a40001097983 */ /* 0x000ea20000300800 */
[----:B0-----:R-:W2:Y:S01]  /*373a0*/  LDL.LU R10, [R1+0x7a8] ;  /* 0x0007a800010a7983 */ /* 0x001ea20000300800 */
[----:B------:R-:W2:Y:S02]  /*373b0*/  LDL.LU R11, [R1+0x7ac] ;  /* 0x0007ac00010b7983 */ /* 0x000ea40000300800 */
[----:B------:R-:W2:Y:S02]  /*373c0*/  LDL.LU R16, [R1+0xe0c] ;  /* 0x000e0c0001107983 */ /* 0x000ea40000300800 */
[----:B------:R-:W2:Y:S01]  /*373d0*/  LDL.LU R17, [R1+0xe04] ;  /* 0x000e040001117983 */ /* 0x000ea20000300800 */
[----:B------:R-:W2:Y:S01]  /*373e0*/  LDL.LU R18, [R1+0xdfc] ;  /* 0x000dfc0001127983 */ /* 0x000ea20000300800 */
[----:B------:R-:W2:Y:S02]  /*373f0*/  LDL.LU R19, [R1+0xd10] ;  /* 0x000d100001137983 */ /* 0x000ea40000300800 */
[----:B------:R-:W-:Y:S01]  /*37400*/  IMAD.MOV.U32 R15, RZ, RZ, R29 ;  /* 0x000000ffff0f7224 */ /* 0x000fe200078e001d */
[----:B--2---:R-:W-:Y:S01]  /*37410*/  STL.64 [R1+0x1728], R18 ;  /* 0x0017281201007387 */ /* 0x004fe20000100a00 */
[----:B------:R0:W-:Y:S03]  /*37420*/  STL.64 [R1+0x1720], R16 ;  /* 0x0017201001007387 */ /* 0x0001e60000100a00 */
[----:B0-----:R-:W2:Y:S01]  /*37430*/  LDL.LU R16, [R1+0x780] ;  /* 0x0007800001107983 */ /* 0x001ea20000300800 */
[----:B------:R-:W2:Y:S02]  /*37440*/  LDL.LU R17, [R1+0x784] ;  /* 0x0007840001117983 */ /* 0x000ea40000300800 */
[----:B------:R-:W2:Y:S02]  /*37450*/  LDL.LU R18, [R1+0x788] ;  /* 0x0007880001127983 */ /* 0x000ea40000300800 */
[----:B------:R-:W2:Y:S01]  /*37460*/  LDL.LU R19, [R1+0x78c] ;  /* 0x00078c0001137983 */ /* 0x000ea20000300800 */
[----:B------:R-:W-:Y:S11]  /*37470*/  HMMA.16816.F32.BF16 R12, R4, R14, R8 ;  /* 0x0000000e040c723c */ /* 0x000ff60000041808 */
[----:B------:R-:W-:Y:S11]  /*37480*/  @!UPT UIADD3 URZ, URZ, URZ, URZ ;  /* 0x0000003f3f3ff290 */ /* 0x000ff6000fffe03f */
[----:B------:R-:W-:Y:S02]  /*37490*/  @!UPT UIADD3 URZ, URZ, URZ, URZ ;  /* 0x0000003f3f3ff290 */ /* 0x000fe4000fffe03f */
[----:B------:R-:W-:Y:S02]  /*374a0*/  IMAD.MOV.U32 R9, RZ, RZ, R14 ;  /* 0x000000ffff097224 */ /* 0x000fe400078e000e */
[----:B------:R-:W-:Y:S01]  /*374b0*/  IMAD.MOV.U32 R8, RZ, RZ, R15 ;  /* 0x000000ffff087224 */ /* 0x000fe200078e000f */
[----:B--2---:R-:W-:Y:S01]  /*374c0*/  STL.64 [R1+0x1740], R18 ;  /* 0x0017401201007387 */ /* 0x004fe20000100a00 */
[----:B------:R3:W-:Y:S02]  /*374d0*/  STL.64 [R1+0x1738], R16 ;  /* 0x0017381001007387 */ /* 0x0007e40000100a00 */
[----:B---3--:R-:W-:Y:S02]  /*374e0*/  IMAD.MOV.U32 R16, RZ, RZ, R3 ;  /* 0x000000ffff107224 */ /* 0x008fe400078e0003 */
[----:B------:R-:W2:Y:S01]  /*374f0*/  LDL.LU R3, [R1+0x1758] ;  /* 0x0017580001037983 */ /* 0x000ea20000300800 */
[----:B------:R-:W3:Y:S02]  /*37500*/  LDL.LU R21, [R1+0xdf4] ;  /* 0x000df40001157983 */ /* 0x000ee40000300800 */
[----:B------:R-:W2:Y:S02]  /*37510*/  LDL.LU R20, [R1+0xe18] ;  /* 0x000e180001147983 */ /* 0x000ea40000300800 */
[----:B------:R-:W2:Y:S01]  /*37520*/  LDL.LU R25, [R1+0xdec] ;  /* 0x000dec0001197983 */ /* 0x000ea20000300800 */
[----:B------:R-:W2:Y:S01]  /*37530*/  LDL.LU R29, [R1+0xe10] ;  /* 0x000e1000011d7983 */ /* 0x000ea20000300800 */
[----:B------:R-:W-:-:S02]  /*37540*/  IMAD.MOV.U32 R19, RZ, RZ, R0 ;  /* 0x000000ffff137224 */ /* 0x000fc400078e0000 */
[----:B------:R-:W2:Y:S02]  /*37550*/  LDL.LU R24, [R1+0xde4] ;  /* 0x000de40001187983 */ /* 0x000ea40000300800 */
[----:B------:R-:W2:Y:S01]  /*37560*/  LDL.LU R0, [R1+0xe08] ;  /* 0x000e080001007983 */ /* 0x000ea20000300800 */
[----:B------:R-:W2:Y:S01]  /*37570*/  LDL.LU.64 R10, [R1+0x1750] ;  /* 0x00175000010a7983 */ /* 0x000ea20000300a00 */
[----:B------:R-:W-:Y:S02]  /*37580*/  STL.64 [R1+0x7a0], R12 ;  /* 0x0007a00c01007387 */ /* 0x000fe40000100a00 */
[----:B------:R0:W-:Y:S02]  /*37590*/  STL.64 [R1+0x7a8], R14 ;  /* 0x0007a80e01007387 */ /* 0x0001e40000100a00 */
[----:B0-----:R-:W2:Y:S01]  /*375a0*/  LDL.LU.64 R14, [R1+0x1748] ;  /* 0x00174800010e7983 */ /* 0x001ea20000300a00 */
[----:B------:R-:W-:Y:S02]  /*375b0*/  IMAD.MOV.U32 R17, RZ, RZ, R28 ;  /* 0x000000ffff117224 */ /* 0x000fe400078e001c */
[----:B------:R-:W-:-:S02]  /*375c0*/  IMAD.MOV.U32 R18, RZ, RZ, R2 ;  /* 0x000000ffff127224 */ /* 0x000fc400078e0002 */
[----:B------:R-:W3:Y:S01]  /*375d0*/  LDL.LU R28, [R1+0xddc] ;  /* 0x000ddc00011c7983 */ /* 0x000ee20000300800 */
[----:B------:R-:W3:Y:S01]  /*375e0*/  LDL.LU R2, [R1+0xe00] ;  /* 0x000e000001027983 */ /* 0x000ee20000300800 */
[----:B------:R0:W-:Y:S03]  /*375f0*/  STL [R1+0x1678], R8 ;  /* 0x0016780801007387 */ /* 0x0001e60000100800 */
[----:B0-----:R-:W3:Y:S01]  /*37600*/  LDL.LU R8, [R1+0xd14] ;  /* 0x000d140001087983 */ /* 0x001ee20000300800 */
[----:B------:R0:W-:Y:S03]  /*37610*/  STL [R1+0x1674], R9 ;  /* 0x0016740901007387 */ /* 0x0001e60000100800 */
[----:B0-----:R-:W3:Y:S01]  /*37620*/  LDL.LU R9, [R1+0xd18] ;  /* 0x000d180001097983 */ /* 0x001ee20000300800 */
        /* <DEDUP_REMOVED lines=13> */
[----:B0-----:R-:W4:Y:S01]  /*37700*/  LDL.LU.64 R14, [R1+0x1718] ;  /* 0x00171800010e7983 */ /* 0x001f220000300a00 */
[----:B------:R-:W4:Y:S02]  /*37710*/  LDL.LU.64 R12, [R1+0x1710] ;  /* 0x00171000010c7983 */ /* 0x000f240000300a00 */
[C---:B----4-:R-:W-:Y:S11]  /*37720*/  HMMA.16816.F32.BF16 R12, R4.reuse, R22, R12 ;  /* 0x00000016040c723c */ /* 0x050ff6000004180c */
[----:B------:R-:W-:Y:S11]  /*37730*/  @!UPT UIADD3 URZ, URZ, URZ, URZ ;  /* 0x0000003f3f3ff290 */ /* 0x000ff6000fffe03f */
[----:B------:R-:W-:Y:S01]  /*37740*/  @!UPT UIADD3 URZ, URZ, URZ, URZ ;  /* 0x0000003f3f3ff290 */ /* 0x000fe2000fffe03f */
[----:B------:R-:W-:Y:S01]  /*37750*/  STL.64 [R1+0x770], R12 ;  /* 0x0007700c01007387 */ /* 0x000fe20000100a00 */
[----:B------:R0:W-:Y:S03]  /*37760*/  STL.64 [R1+0x778], R14 ;  /* 0x0007780e01007387 */ /* 0x0001e60000100a00 */
[----:B0-----:R-:W4:Y:S01]  /*37770*/  LDL.LU.64 R14, [R1+0x1708] ;  /* 0x00170800010e7983 */ /* 0x001f220000300a00 */
[----:B------:R-:W4:Y:S02]  /*37780*/  LDL.LU.64 R12, [R1+0x1700] ;  /* 0x00170000010c7983 */ /* 0x000f240000300a00 */
[----:B------:R-:W2:Y:S01]  /*37790*/  LDL R23, [R1+0x1628] ;  /* 0x0016280001177983 */ /* 0x000ea20000100800 */
[----:B---3--:R-:W-:Y:S01]  /*377a0*/  IADD3 R9, R9, 0x1, RZ ;  /* 0x0000000109097810 */ /* 0x008fe20007ffe0ff */
[----:B----4-:R-:W-:Y:S11]  /*377b0*/  HMMA.16816.F32.BF16 R12, R4, R26, R12 ;  /* 0x0000001a040c723c */ /* 0x010ff6000004180c */
[----:B------:R-:W-:Y:S11]  /*377c0*/  @!UPT UIADD3 URZ, URZ, URZ, URZ ;  /* 0x0000003f3f3ff290 */ /* 0x000ff6000fffe03f */
[----:B------:R-:W-:Y:S01]  /*377d0*/  @!UPT UIADD3 URZ, URZ, URZ, URZ ;  /* 0x0000003f3f3ff290 */ /* 0x000fe2000fffe03f */
[----:B------:R0:W-:Y:S01]  /*377e0*/  STL.64 [R1+0x9c0], R12 ;  /* 0x0009c00c01007387 */ /* 0x0001e20000100a00 */
[----:B------:R-:W-:Y:S02]  /*377f0*/  IMAD.MOV.U32 R4, RZ, RZ, R15 ;  /* 0x000000ffff047224 */ /* 0x000fe400078e000f */
[----:B0-----:R-:W-:-:S04]  /*37800*/  IMAD.MOV.U32 R13, RZ, RZ, c[0x0][0x188] ;  /* 0x00006200ff0d7624 */ /* 0x001fc800078e00ff */
[----:B------:R-:W-:-:S04]  /*37810*/  IMAD.SHL.U32 R13, R13, 0x20, RZ ;  /* 0x000000200d0d7824 */ /* 0x000fc800078e00ff */
[----:B------:R-:W-:Y:S02]  /*37820*/  IMAD.SHL.U32 R13, R13, 0x2, RZ ;  /* 0x000000020d0d7824 */ /* 0x000fe400078e00ff */
[----:B------:R-:W-:Y:S01]  /*37830*/  IMAD.MOV.U32 R5, RZ, RZ, R14 ;  /* 0x000000ffff057224 */ /* 0x000fe200078e000e */
[----:B------:R-:W-:Y:S01]  /*37840*/  STL.64 [R1+0x9c8], R14 ;  /* 0x0009c80e01007387 */ /* 0x000fe20000100a00 */
[----:B------:R-:W-:Y:S01]  /*37850*/  STL [R1+0xd18], R9 ;  /* 0x000d180901007387 */ /* 0x000fe20000100800 */
[-C--:B------:R-:W-:Y:S02]  /*37860*/  IADD3 R8, P4, R8, R13.reuse, RZ ;  /* 0x0000000d08087210 */ /* 0x080fe40007f9e0ff */
[-C--:B------:R-:W-:Y:S02]  /*37870*/  IADD3 R10, P5, R10, R13.reuse, RZ ;  /* 0x0000000d0a0a7210 */ /* 0x080fe40007fbe0ff */
[-C--:B------:R-:W-:Y:S01]  /*37880*/  IADD3 R11, P6, R11, R13.reuse, RZ ;  /* 0x0000000d0b0b7210 */ /* 0x080fe20007fde0ff */
[----:B------:R-:W-:Y:S01]  /*37890*/  STL [R1+0x1680], R4 ;  /* 0x0016800401007387 */ /* 0x000fe20000100800 */
[-C--:B--2---:R-:W-:Y:S01]  /*378a0*/  IADD3 R16, P1, R16, R13.reuse, RZ ;  /* 0x0000000d10107210 */ /* 0x084fe20007f3e0ff */
[----:B------:R-:W-:Y:S01]  /*378b0*/  STL [R1+0x167c], R5 ;  /* 0x00167c0501007387 */ /* 0x000fe20000100800 */
[-C--:B------:R-:W-:Y:S01]  /*378c0*/  IADD3 R17, P2, R17, R13.reuse, RZ ;  /* 0x0000000d11117210 */ /* 0x080fe20007f5e0ff */
[----:B------:R-:W-:Y:S01]  /*378d0*/  STL [R1+0xd14], R8 ;  /* 0x000d140801007387 */ /* 0x000fe20000100800 */
[-C--:B------:R-:W-:Y:S01]  /*378e0*/  IADD3 R18, P3, R18, R13.reuse, RZ ;  /* 0x0000000d12127210 */ /* 0x080fe20007f7e0ff */
[----:B------:R-:W-:Y:S02]  /*378f0*/  STL [R1+0xe1c], R10 ;  /* 0x000e1c0a01007387 */ /* 0x000fe40000100800 */
[--C-:B------:R-:W-:Y:S01]  /*37900*/  IMAD.X R19, R19, 0x1, R3.reuse, P4 ;  /* 0x0000000113137824 */ /* 0x100fe200020e0603 */
[----:B------:R-:W-:Y:S01]  /*37910*/  STL [R1+0xe14], R11 ;  /* 0x000e140b01007387 */ /* 0x000fe20000100800 */
[-C--:B------:R-:W-:Y:S01]  /*37920*/  IADD3 R21, P4, R21, R13.reuse, RZ ;  /* 0x0000000d15157210 */ /* 0x080fe20007f9e0ff */
[----:B------:R-:W-:Y:S02]  /*37930*/  STL [R1+0xe0c], R16 ;  /* 0x000e0c1001007387 */ /* 0x000fe40000100800 */
[--C-:B------:R-:W-:Y:S01]  /*37940*/  IMAD.X R20, R20, 0x1, R3.reuse, P5 ;  /* 0x0000000114147824 */ /* 0x100fe200028e0603 */
[----:B------:R-:W-:Y:S01]  /*37950*/  STL [R1+0xe04], R17 ;  /* 0x000e041101007387 */ /* 0x000fe20000100800 */
[----:B------:R-:W-:Y:S01]  /*37960*/  IADD3 R25, P5, R25, R13, RZ ;  /* 0x0000000d19197210 */ /* 0x000fe20007fbe0ff */
[----:B------:R-:W-:Y:S02]  /*37970*/  STL [R1+0xdfc], R18 ;  /* 0x000dfc1201007387 */ /* 0x000fe40000100800 */
[--C-:B------:R-:W-:Y:S01]  /*37980*/  IMAD.X R0, R0, 0x1, R3.reuse, P1 ;  /* 0x0000000100007824 */ /* 0x100fe200008e0603 */
[----:B------:R-:W-:Y:S01]  /*37990*/  STL [R1+0xd10], R19 ;  /* 0x000d101301007387 */ /* 0x000fe20000100800 */
[----:B------:R-:W-:-:S02]  /*379a0*/  IMAD.X R29, R29, 0x1, R3, P6 ;  /* 0x000000011d1d7824 */ /* 0x000fc400030e0603 */
[----:B------:R-:W-:Y:S01]  /*379b0*/  STL [R1+0xdf4], R21 ;  /* 0x000df41501007387 */ /* 0x000fe20000100800 */
[-C--:B------:R-:W-:Y:S01]  /*379c0*/  IADD3 R24, P6, R24, R13.reuse, RZ ;  /* 0x0000000d18187210 */ /* 0x080fe20007fde0ff */
[----:B------:R-:W-:Y:S01]  /*379d0*/  STL [R1+0xe18], R20 ;  /* 0x000e181401007387 */ /* 0x000fe20000100800 */
[----:B------:R-:W-:Y:S02]  /*379e0*/  STL [R1+0xdec], R25 ;  /* 0x000dec1901007387 */ /* 0x000fe40000100800 */
[----:B------:R0:W-:Y:S02]  /*379f0*/  STL [R1+0xe08], R0 ;  /* 0x000e080001007387 */ /* 0x0001e40000100800 */
[----:B------:R-:W-:Y:S01]  /*37a00*/  STL [R1+0xe10], R29 ;  /* 0x000e101d01007387 */ /* 0x000fe20000100800 */
[----:B0-----:R-:W2:Y:S01]  /*37a10*/  LDL.LU R0, [R1+0xdd4] ;  /* 0x000dd40001007983 */ /* 0x001ea20000300800 */
[----:B------:R-:W-:Y:S02]  /*37a20*/  STL [R1+0xde4], R24 ;  /* 0x000de41801007387 */ /* 0x000fe40000100800 */
[----:B------:R-:W3:Y:S01]  /*37a30*/  LDL.LU R5, [R1+0xdc4] ;  /* 0x000dc40001057983 */ /* 0x000ee20000300800 */
[----:B------:R-:W-:Y:S01]  /*37a40*/  IADD3 R28, P1, R28, R13, RZ ;  /* 0x0000000d1c1c7210 */ /* 0x000fe20007f3e0ff */
[----:B------:R-:W-:Y:S01]  /*37a50*/  IMAD.X R2, R2, 0x1, R3, P2 ;  /* 0x0000000102027824 */ /* 0x000fe200010e0603 */
[----:B---3--:R0:W-:Y:S03]  /*37a60*/  STL [R1+0x16f0], R5 ;  /* 0x0016f00501007387 */ /* 0x0081e60000100800 */
[----:B------:R-:W-:Y:S01]  /*37a70*/  STL [R1+0xddc], R28 ;  /* 0x000ddc1c01007387 */ /* 0x000fe20000100800 */
[----:B0-----:R-:W3:Y:S01]  /*37a80*/  LDL.LU R5, [R1+0xdf0] ;  /* 0x000df00001057983 */ /* 0x001ee20000300800 */
[----:B------:R-:W-:Y:S03]  /*37a90*/  STL [R1+0xe00], R2 ;  /* 0x000e000201007387 */ /* 0x000fe60000100800 */
[----:B---3--:R0:W-:Y:S04]  /*37aa0*/  STL [R1+0x16f4], R5 ;  /* 0x0016f40501007387 */ /* 0x0081e80000100800 */
[----:B0-----:R-:W3:Y:S01]  /*37ab0*/  LDL.LU R5, [R1+0xdcc] ;  /* 0x000dcc0001057983 */ /* 0x001ee20000300800 */
[----:B------:R-:W-:-:S02]  /*37ac0*/  ISETP.NE.U32.AND P0, PT, R9, R23, PT ;  /* 0x000000170900720c */ /* 0x000fc40003f05070 */
[----:B--2---:R-:W-:Y:S01]  /*37ad0*/  IADD3 R0, P2, R0, R13, RZ ;  /* 0x0000000d00007210 */ /* 0x004fe20007f5e0ff */
[----:B---3--:R0:W-:Y:S04]  /*37ae0*/  STL [R1+0x16f8], R5 ;  /* 0x0016f80501007387 */ /* 0x0081e80000100800 */
[----:B0-----:R-:W2:Y:S01]  /*37af0*/  LDL.LU R5, [R1+0xdf8] ;  /* 0x000df80001057983 */ /* 0x001ea20000300800 */
[----:B------:R-:W3:Y:S02]  /*37b00*/  LDL.LU R4, [R1+0xde8] ;  /* 0x000de80001047983 */ /* 0x000ee40000300800 */
[----:B------:R-:W4:Y:S02]  /*37b10*/  LDL.LU R6, [R1+0xdbc] ;  /* 0x000dbc0001067983 */ /* 0x000f240000300800 */
[----:B------:R-:W3:Y:S01]  /*37b20*/  LDL.LU R7, [R1+0xde0] ;  /* 0x000de00001077983 */ /* 0x000ee20000300800 */
[----:B------:R-:W3:Y:S01]  /*37b30*/  LDL.LU R26, [R1+0xdb4] ;  /* 0x000db400011a7983 */ /* 0x000ee20000300800 */
[----:B------:R-:W3:Y:S02]  /*37b40*/  LDL.LU R27, [R1+0xdd8] ;  /* 0x000dd800011b7983 */ /* 0x000ee40000300800 */
[----:B------:R-:W3:Y:S02]  /*37b50*/  LDL.LU R12, [R1+0xdac] ;  /* 0x000dac00010c7983 */ /* 0x000ee40000300800 */
        /* <DEDUP_REMOVED lines=18> */
[----:B------:R0:W-:Y:S02]  /*37c80*/  STL [R1+0xdd4], R0 ;  /* 0x000dd40001007387 */ /* 0x0001e40000100800 */
[----:B------:R-:W3:Y:S01]  /*37c90*/  LDL.LU R28, [R1+0xd88] ;  /* 0x000d8800011c7983 */ /* 0x000ee20000300800 */
[----:B0-----:R-:W3:Y:S01]  /*37ca0*/  LDL.LU R0, [R1+0xd5c] ;  /* 0x000d5c0001007983 */ /* 0x001ee20000300800 */
[----:B--2---:R-:W-:-:S05]  /*37cb0*/  IMAD.X R5, R5, 0x1, R3, P3 ;  /* 0x0000000105057824 */ /* 0x004fca00018e0603 */
[----:B------:R0:W-:Y:S04]  /*37cc0*/  STL [R1+0xdf8], R5 ;  /* 0x000df80501007387 */ /* 0x0001e80000100800 */
[----:B0-----:R-:W2:Y:S02]  /*37cd0*/  LDL.LU R5, [R1+0x16f8] ;  /* 0x0016f80001057983 */ /* 0x001ea40000300800 */
[----:B--2---:R-:W-:-:S05]  /*37ce0*/  IADD3 R5, P3, R5, R13, RZ ;  /* 0x0000000d05057210 */ /* 0x004fca0007f7e0ff */
[----:B------:R0:W-:Y:S04]  /*37cf0*/  STL [R1+0xdcc], R5 ;  /* 0x000dcc0501007387 */ /* 0x0001e80000100800 */
[----:B0-----:R-:W2:Y:S02]  /*37d00*/  LDL.LU R5, [R1+0x16f4] ;  /* 0x0016f40001057983 */ /* 0x001ea40000300800 */
[----:B--2---:R-:W-:-:S05]  /*37d10*/  IMAD.X R5, R5, 0x1, R3, P4 ;  /* 0x0000000105057824 */ /* 0x004fca00020e0603 */
[----:B------:R0:W-:Y:S04]  /*37d20*/  STL [R1+0xdf0], R5 ;  /* 0x000df00501007387 */ /* 0x0001e80000100800 */
[----:B0-----:R-:W2:Y:S01]  /*37d30*/  LDL.LU R5, [R1+0x16f0] ;  /* 0x0016f00001057983 */ /* 0x001ea20000300800 */
[--C-:B---3--:R-:W-:Y:S01]  /*37d40*/  IMAD.X R4, R4, 0x1, R3.reuse, P5 ;  /* 0x0000000104047824 */ /* 0x108fe200028e0603 */
[-C--:B----4-:R-:W-:Y:S01]  /*37d50*/  IADD3 R6, P5, R6, R13.reuse, RZ ;  /* 0x0000000d06067210 */ /* 0x090fe20007fbe0ff */
[--C-:B------:R-:W-:Y:S01]  /*37d60*/  IMAD.X R7, R7, 0x1, R3.reuse, P6 ;  /* 0x0000000107077824 */ /* 0x100fe200030e0603 */
[-C--:B------:R-:W-:Y:S01]  /*37d70*/  IADD3 R26, P6, R26, R13.reuse, RZ ;  /* 0x0000000d1a1a7210 */ /* 0x080fe20007fde0ff */
        /* <DEDUP_REMOVED lines=11> */
[----:B------:R-:W-:Y:S01]  /*37e30*/  IADD3 R19, P1, R19, R13, RZ ;  /* 0x0000000d13137210 */ /* 0x000fe20007f3e0ff */
[----:B------:R-:W-:-:S02]  /*37e40*/  IMAD.X R2, R2, 0x1, R3, P3 ;  /* 0x0000000102027824 */ /* 0x000fc400018e0603 */
[----:B------:R-:W-:Y:S01]  /*37e50*/  IMAD.X R21, R21, 0x1, R3, P2 ;  /* 0x0000000115157824 */ /* 0x000fe200010e0603 */
[-C--:B------:R-:W-:Y:S02]  /*37e60*/  IADD3 R20, P2, R20, R13.reuse, RZ ;  /* 0x0000000d14147210 */ /* 0x080fe40007f5e0ff */
[-C--:B------:R-:W-:Y:S02]  /*37e70*/  IADD3 R25, P3, R25, R13.reuse, RZ ;  /* 0x0000000d19197210 */ /* 0x080fe40007f7e0ff */
[----:B--2---:R-:W-:-:S05]  /*37e80*/  IADD3 R5, P4, R5, R13, RZ ;  /* 0x0000000d05057210 */ /* 0x004fca0007f9e0ff */
[----:B------:R-:W-:Y:S01]  /*37e90*/  STL [R1+0xdc4], R5 ;  /* 0x000dc40501007387 */ /* 0x000fe20000100800 */
[----:B------:R-:W-:Y:S02]  /*37ea0*/  STL [R1+0xde8], R4 ;  /* 0x000de80401007387 */ /* 0x000fe40000100800 */
[----:B------:R-:W-:Y:S02]  /*37eb0*/  STL [R1+0xdbc], R6 ;  /* 0x000dbc0601007387 */ /* 0x000fe40000100800 */
[----:B------:R-:W-:Y:S01]  /*37ec0*/  STL [R1+0xde0], R7 ;  /* 0x000de00701007387 */ /* 0x000fe20000100800 */
[----:B------:R-:W-:Y:S01]  /*37ed0*/  STL [R1+0xdb4], R26 ;  /* 0x000db41a01007387 */ /* 0x000fe20000100800 */
[----:B------:R-:W-:Y:S02]  /*37ee0*/  STL [R1+0xdd8], R27 ;  /* 0x000dd81b01007387 */ /* 0x000fe40000100800 */
[----:B------:R-:W-:Y:S02]  /*37ef0*/  STL [R1+0xdac], R12 ;  /* 0x000dac0c01007387 */ /* 0x000fe40000100800 */
[--C-:B------:R-:W-:Y:S01]  /*37f00*/  IMAD.X R9, R9, 0x1, R3.reuse, P4 ;  /* 0x0000000109097824 */ /* 0x100fe200020e0603 */
[----:B------:R-:W-:Y:S01]  /*37f10*/  STL [R1+0xdd0], R14 ;  /* 0x000dd00e01007387 */ /* 0x000fe20000100800 */
[----:B------:R-:W-:Y:S01]  /*37f20*/  IADD3 R8, P4, R8, R13, RZ ;  /* 0x0000000d08087210 */ /* 0x000fe20007f9e0ff */
[----:B------:R-:W-:Y:S02]  /*37f30*/  STL [R1+0xda4], R15 ;  /* 0x000da40f01007387 */ /* 0x000fe40000100800 */
[----:B------:R-:W-:Y:S01]  /*37f40*/  STL [R1+0xdc8], R22 ;  /* 0x000dc81601007387 */ /* 0x000fe20000100800 */
[----:B------:R-:W-:Y:S01]  /*37f50*/  STL [R1+0xd9c], R23 ;  /* 0x000d9c1701007387 */ /* 0x000fe20000100800 */
[----:B------:R-:W-:Y:S02]  /*37f60*/  STL [R1+0xdc0], R9 ;  /* 0x000dc00901007387 */ /* 0x000fe40000100800 */
[----:B------:R-:W-:Y:S02]  /*37f70*/  STL [R1+0xd94], R8 ;  /* 0x000d940801007387 */ /* 0x000fe40000100800 */
[----:B------:R-:W-:Y:S01]  /*37f80*/  STL [R1+0xdb8], R10 ;  /* 0x000db80a01007387 */ /* 0x000fe20000100800 */
[----:B------:R-:W-:Y:S01]  /*37f90*/  STL [R1+0xd8c], R11 ;  /* 0x000d8c0b01007387 */ /* 0x000fe20000100800 */
[----:B------:R-:W-:Y:S02]  /*37fa0*/  STL [R1+0xdb0], R16 ;  /* 0x000db01001007387 */ /* 0x000fe40000100800 */
[----:B------:R-:W-:Y:S02]  /*37fb0*/  STL [R1+0xd84], R17 ;  /* 0x000d841101007387 */ /* 0x000fe40000100800 */
[----:B------:R-:W-:Y:S01]  /*37fc0*/  STL [R1+0xda8], R18 ;  /* 0x000da81201007387 */ /* 0x000fe20000100800 */
[----:B------:R-:W-:Y:S01]  /*37fd0*/  STL [R1+0xd7c], R19 ;  /* 0x000d7c1301007387 */ /* 0x000fe20000100800 */
[----:B------:R0:W-:Y:S02]  /*37fe0*/  STL [R1+0xd98], R2 ;  /* 0x000d980201007387 */ /* 0x0001e40000100800 */
[----:B------:R-:W-:-:S02]  /*37ff0*/  IMAD.X R29, R29, 0x1, R3, P4 ;  /* 0x000000011d1d7824 */ /* 0x000fc400020e0603 */
[----:B------:R-:W-:Y:S01]  /*38000*/  STL [R1+0xda0], R21 ;  /* 0x000da01501007387 */ /* 0x000fe20000100800 */
[----:B0-----:R-:W2:Y:S01]  /*38010*/  LDL.LU R2, [R1+0xd80] ;  /* 0x000d800001027983 */ /* 0x001ea20000300800 */
[----:B------:R-:W-:Y:S02]  /*38020*/  STL [R1+0xd74], R20 ;  /* 0x000d741401007387 */ /* 0x000fe40000100800 */
[----:B------:R-:W-:Y:S02]  /*38030*/  STL [R1+0xd6c], R25 ;  /* 0x000d6c1901007387 */ /* 0x000fe40000100800 */
[----:B------:R-:W-:Y:S01]  /*38040*/  STL [R1+0xd90], R29 ;  /* 0x000d901d01007387 */ /* 0x000fe20000100800 */
[----:B------:R-:W3:Y:S01]  /*38050*/  LDL.LU R5, [R1+0xd70] ;  /* 0x000d700001057983 */ /* 0x000ee20000300800 */
[----:B------:R-:W-:Y:S01]  /*38060*/  IADD3 R24, P4, R24, R13, RZ ;  /* 0x0000000d18187210 */ /* 0x000fe20007f9e0ff */
[----:B------:R-:W-:-:S04]  /*38070*/  IMAD.X R28, R28, 0x1, R3, P5 ;  /* 0x000000011c1c7824 */ /* 0x000fc800028e0603 */
[----:B------:R-:W-:Y:S04]  /*38080*/  STL [R1+0xd64], R24 ;  /* 0x000d641801007387 */ /* 0x000fe80000100800 */
[----:B---3--:R0:W-:Y:S01]  /*38090*/  STL [R1+0x16e4], R5 ;  /* 0x0016e40501007387 */ /* 0x0081e20000100800 */
[----:B------:R-:W-:Y:S03]  /*380a0*/  STL [R1+0xd88], R28 ;  /* 0x000d881c01007387 */ /* 0x000fe60000100800 */
[----:B0-----:R-:W3:Y:S01]  /*380b0*/  LDL.LU R5, [R1+0xd4c] ;  /* 0x000d4c0001057983 */ /* 0x001ee20000300800 */
[----:B------:R-:W-:-:S05]  /*380c0*/  IADD3 R0, P5, R0, R13, RZ ;  /* 0x0000000d00007210 */ /* 0x000fca0007fbe0ff */
[----:B------:R-:W-:Y:S04]  /*380d0*/  STL [R1+0xd5c], R0 ;  /* 0x000d5c0001007387 */ /* 0x000fe80000100800 */
[----:B---3--:R0:W-:Y:S04]  /*380e0*/  STL [R1+0x16e8], R5 ;  /* 0x0016e80501007387 */ /* 0x0081e80000100800 */
[----:B0-----:R-:W3:Y:S01]  /*380f0*/  LDL.LU R5, [R1+0xd78] ;  /* 0x000d780001057983 */ /* 0x001ee20000300800 */
[----:B--2---:R-:W-:-:S03]  /*38100*/  IMAD.X R2, R2, 0x1, R3, P6 ;  /* 0x0000000102027824 */ /* 0x004fc600030e0603 */
        /* <DEDUP_REMOVED lines=23> */
[----:B------:R0:W-:Y:S02]  /*38280*/  STL [R1+0xd80], R2 ;  /* 0x000d800201007387 */ /* 0x0001e40000100800 */
[----:B------:R-:W3:Y:S01]  /*38290*/  LDL.LU R29, [R1+0xd24] ;  /* 0x000d2400011d7983 */ /* 0x000ee20000300800 */
[----:B------:R-:W3:Y:S01]  /*382a0*/  LDL.LU R24, [R1+0x15fc] ;  /* 0x0015fc0001187983 */ /* 0x000ee20000300800 */
[----:B------:R-:W3:Y:S02]  /*382b0*/  LDL.LU R28, [R1+0xe34] ;  /* 0x000e3400011c7983 */ /* 0x000ee40000300800 */
[----:B------:R-:W3:Y:S01]  /*382c0*/  LDL.LU R0, [R1+0x15f8] ;  /* 0x0015f80001007983 */ /* 0x000ee20000300800 */
[----:B0-----:R-:W3:Y:S01]  /*382d0*/  LDL.LU R2, [R1+0xe30] ;  /* 0x000e300001027983 */ /* 0x001ee20000300800 */
[----:B--2---:R-:W-:-:S05]  /*382e0*/  IADD3 R5, P6, R5, R13, RZ ;  /* 0x0000000d05057210 */ /* 0x004fca0007fde0ff */
[----:B------:R0:W-:Y:S04]  /*382f0*/  STL [R1+0xd54], R5 ;  /* 0x000d540501007387 */ /* 0x0001e80000100800 */
[----:B0-----:R-:W2:Y:S02]  /*38300*/  LDL.LU R5, [R1+0x16ec] ;  /* 0x0016ec0001057983 */ /* 0x001ea40000300800 */
[----:B--2---:R-:W-:-:S05]  /*38310*/  IMAD.X R5, R5, 0x1, R3, P1 ;  /* 0x0000000105057824 */ /* 0x004fca00008e0603 */
[----:B------:R0:W-:Y:S04]  /*38320*/  STL [R1+0xd78], R5 ;  /* 0x000d780501007387 */ /* 0x0001e80000100800 */
[----:B0-----:R-:W2:Y:S02]  /*38330*/  LDL.LU R5, [R1+0x16e8] ;  /* 0x0016e80001057983 */ /* 0x001ea40000300800 */
[----:B--2---:R-:W-:-:S05]  /*38340*/  IADD3 R5, P1, R5, R13, RZ ;  /* 0x0000000d05057210 */ /* 0x004fca0007f3e0ff */
[----:B------:R0:W-:Y:S04]  /*38350*/  STL [R1+0xd4c], R5 ;  /* 0x000d4c0501007387 */ /* 0x0001e80000100800 */
[----:B0-----:R-:W2:Y:S01]  /*38360*/  LDL.LU R5, [R1+0x16e4] ;  /* 0x0016e40001057983 */ /* 0x001ea20000300800 */
[--C-:B----4-:R-:W-:Y:S01]  /*38370*/  IMAD.X R6, R6, 0x1, R3.reuse, P3 ;  /* 0x0000000106067824 */ /* 0x110fe200018e0603 */
[-C--:B---3--:R-:W-:Y:S01]  /*38380*/  IADD3 R7, P3, R7, R13.reuse, RZ ;  /* 0x0000000d07077210 */ /* 0x088fe20007f7e0ff */
[--C-:B------:R-:W-:Y:S01]  /*38390*/  IMAD.X R26, R26, 0x1, R3.reuse, P4 ;  /* 0x000000011a1a7824 */ /* 0x100fe200020e0603 */
[-C--:B------:R-:W-:Y:S01]  /*383a0*/  IADD3 R27, P4, R27, R13.reuse, RZ ;  /* 0x0000000d1b1b7210 */ /* 0x080fe20007f9e0ff */
[--C-:B------:R-:W-:Y:S01]  /*383b0*/  IMAD.X R12, R12, 0x1, R3.reuse, P5 ;  /* 0x000000010c0c7824 */ /* 0x100fe200028e0603 */
[----:B------:R-:W-:Y:S01]  /*383c0*/  IADD3 R14, P5, R14, R13, RZ ;  /* 0x0000000d0e0e7210 */ /* 0x000fe20007fbe0ff */
[--C-:B------:R-:W-:Y:S01]  /*383d0*/  IMAD.X R15, R15, 0x1, R3.reuse, P6 ;  /* 0x000000010f0f7824 */ /* 0x100fe200030e0603 */
[----:B------:R-:W-:Y:S01]  /*383e0*/  IADD3 R22, P6, R22, UR8, RZ ;  /* 0x0000000816167c10 */ /* 0x000fe2000ffde0ff */
[--C-:B------:R-:W-:Y:S01]  /*383f0*/  IMAD.X R23, R23, 0x1, R3.reuse, P1 ;  /* 0x0000000117177824 */ /* 0x100fe200008e0603 */
[----:B------:R-:W-:Y:S01]  /*38400*/  IADD3 R9, P1, R9, UR8, RZ ;  /* 0x0000000809097c10 */ /* 0x000fe2000ff3e0ff */
[--C-:B------:R-:W-:Y:S01]  /*38410*/  IMAD.X R11, R11, 0x1, R3.reuse, P3 ;  /* 0x000000010b0b7824 */ /* 0x100fe200018e0603 */
[----:B------:R-:W-:Y:S01]  /*38420*/  IADD3 R16, P3, R16, UR8, RZ ;  /* 0x0000000810107c10 */ /* 0x000fe2000ff7e0ff */
[--C-:B------:R-:W-:Y:S01]  /*38430*/  IMAD.X R17, R17, 0x1, R3.reuse, P4 ;  /* 0x0000000111117824 */ /* 0x100fe200020e0603 */
[----:B------:R-:W-:Y:S01]  /*38440*/  IADD3 R18, P4, R18, UR8, RZ ;  /* 0x0000000812127c10 */ /* 0x000fe2000ff9e0ff */
[----:B------:R-:W-:Y:S01]  /*38450*/  IMAD.X R19, R19, 0x1, R3, P5 ;  /* 0x0000000113137824 */ /* 0x000fe200028e0603 */
[----:B------:R-:W-:-:S02]  /*38460*/  IADD3 R21, P5, R21, UR8, RZ ;  /* 0x0000000815157c10 */ /* 0x000fc4000ffbe0ff */
[----:B------:R-:W-:Y:S01]  /*38470*/  IADD3.X R20, R20, UR5, RZ, P6, !PT ;  /* 0x0000000514147c10 */ /* 0x000fe2000b7fe4ff */
[----:B------:R-:W-:Y:S01]  /*38480*/  IADD3 R25, P6, R25, UR8, RZ ;  /* 0x0000000819197c10 */ /* 0x000fe2000ffde0ff */
[----:B------:R-:W-:Y:S01]  /*38490*/  IADD3.X R29, R29, UR5, RZ, P1, !PT ;  /* 0x000000051d1d7c10 */ /* 0x000fe20008ffe4ff */
[----:B------:R-:W-:Y:S02]  /*384a0*/  IADD3 R24, P1, R24, UR8, RZ ;  /* 0x0000000818187c10 */ /* 0x000fe4000ff3e0ff */
[----:B--2---:R-:W-:Y:S01]  /*384b0*/  IMAD.X R5, R5, 0x1, R3, P2 ;  /* 0x0000000105057824 */ /* 0x004fe200010e0603 */
[----:B------:R-:W-:-:S04]  /*384c0*/  IADD3 R4, P2, R4, R13, RZ ;  /* 0x0000000d04047210 */ /* 0x000fc80007f5e0ff */
[----:B------:R-:W-:Y:S01]  /*384d0*/  STL [R1+0xd70], R5 ;  /* 0x000d700501007387 */ /* 0x000fe20000100800 */
[----:B------:R-:W-:Y:S02]  /*384e0*/  STL [R1+0xd44], R4 ;  /* 0x000d440401007387 */ /* 0x000fe40000100800 */
[----:B------:R-:W-:Y:S02]  /*384f0*/  STL [R1+0xd68], R6 ;  /* 0x000d680601007387 */ /* 0x000fe40000100800 */
[----:B------:R-:W-:Y:S01]  /*38500*/  STL [R1+0xd3c], R7 ;  /* 0x000d3c0701007387 */ /* 0x000fe20000100800 */
[----:B------:R-:W-:Y:S01]  /*38510*/  STL [R1+0xd60], R26 ;  /* 0x000d601a01007387 */ /* 0x000fe20000100800 */
[----:B------:R-:W-:Y:S02]  /*38520*/  STL [R1+0xd34], R27 ;  /* 0x000d341b01007387 */ /* 0x000fe40000100800 */
[----:B------:R-:W-:Y:S02]  /*38530*/  STL [R1+0xd58], R12 ;  /* 0x000d580c01007387 */ /* 0x000fe40000100800 */
[----:B------:R-:W-:Y:S02]  /*38540*/  STL [R1+0xd2c], R14 ;  /* 0x000d2c0e01007387 */ /* 0x000fe40000100800 */
[----:B------:R-:W-:Y:S01]  /*38550*/  IMAD.X R8, R8, 0x1, R3, P2 ;  /* 0x0000000108087824 */ /* 0x000fe200010e0603 */
[----:B------:R-:W-:Y:S01]  /*38560*/  STL [R1+0xd50], R15 ;  /* 0x000d500f01007387 */ /* 0x000fe20000100800 */
[----:B------:R-:W-:Y:S01]  /*38570*/  IADD3 R10, P2, R10, UR8, RZ ;  /* 0x000000080a0a7c10 */ /* 0x000fe2000ff5e0ff */
        /* <DEDUP_REMOVED lines=16> */
[----:B0-----:R-:W2:Y:S01]  /*38680*/  LDL.LU R3, [R1+0x15e8] ;  /* 0x0015e80001037983 */ /* 0x001ea20000300800 */
[----:B------:R-:W-:Y:S01]  /*38690*/  IADD3.X R28, R28, UR5, RZ, P2, !PT ;  /* 0x000000051c1c7c10 */ /* 0x000fe200097fe4ff */
[----:B------:R-:W-:-:S04]  /*386a0*/  IADD3 R0, P2, R0, UR8, RZ ;  /* 0x0000000800007c10 */ /* 0x000fc8000ff5e0ff */
[----:B------:R-:W-:Y:S04]  /*386b0*/  STL [R1+0xe34], R28 ;  /* 0x000e341c01007387 */ /* 0x000fe80000100800 */
[----:B--2---:R0:W-:Y:S01]  /*386c0*/  STL [R1+0x16dc], R3 ;  /* 0x0016dc0301007387 */ /* 0x0041e20000100800 */
[----:B------:R-:W-:Y:S03]  /*386d0*/  STL [R1+0x15f8], R0 ;  /* 0x0015f80001007387 */ /* 0x000fe60000100800 */
[----:B0-----:R-:W2:Y:S01]  /*386e0*/  LDL.LU R3, [R1+0xe2c] ;  /* 0x000e2c0001037983 */ /* 0x001ea20000300800 */
[----:B------:R-:W-:-:S05]  /*386f0*/  IADD3.X R2, R2, UR5, RZ, P3, !PT ;  /* 0x0000000502027c10 */ /* 0x000fca0009ffe4ff */
[----:B------:R-:W-:Y:S04]  /*38700*/  STL [R1+0xe30], R2 ;  /* 0x000e300201007387 */ /* 0x000fe80000100800 */
[----:B--2---:R0:W-:Y:S04]  /*38710*/  STL [R1+0x16e0], R3 ;  /* 0x0016e00301007387 */ /* 0x0041e80000100800 */
        /* <DEDUP_REMOVED lines=29> */
[----:B--2---:R-:W-:-:S05]  /*388f0*/  IADD3 R3, P3, R3, UR8, RZ ;  /* 0x0000000803037c10 */ /* 0x004fca000ff7e0ff */
[----:B------:R0:W-:Y:S04]  /*38900*/  STL [R1+0x15f0], R3 ;  /* 0x0015f00301007387 */ /* 0x0001e80000100800 */
[----:B0-----:R-:W2:Y:S02]  /*38910*/  LDL.LU R3, [R1+0x16e0] ;  /* 0x0016e00001037983 */ /* 0x001ea40000300800 */
[----:B--2---:R-:W-:-:S05]  /*38920*/  IADD3.X R3, R3, UR5, RZ, P4, !PT ;  /* 0x0000000503037c10 */ /* 0x004fca000a7fe4ff */
[----:B------:R0:W-:Y:S04]  /*38930*/  STL [R1+0xe2c], R3 ;  /* 0x000e2c0301007387 */ /* 0x0001e80000100800 */
[----:B0-----:R-:W2:Y:S01]  /*38940*/  LDL.LU R3, [R1+0x16dc] ;  /* 0x0016dc0001037983 */ /* 0x001ea20000300800 */
[----:B---3--:R-:W-:Y:S01]  /*38950*/  IADD3.X R5, R5, UR5, RZ, P5, !PT ;  /* 0x0000000505057c10 */ /* 0x008fe2000affe4ff */
[----:B----4-:R-:W-:Y:S01]  /*38960*/  IADD3 R4, P5, R4, UR8, RZ ;  /* 0x0000000804047c10 */ /* 0x010fe2000ffbe0ff */
[----:B------:R-:W-:Y:S01]  /*38970*/  IADD3.X R6, R6, UR5, RZ, P6, !PT ;  /* 0x0000000506067c10 */ /* 0x000fe2000b7fe4ff */
[----:B------:R-:W-:Y:S01]  /*38980*/  IADD3 R7, P6, R7, UR8, RZ ;  /* 0x0000000807077c10 */ /* 0x000fe2000ffde0ff */
        /* <DEDUP_REMOVED lines=16> */
[----:B------:R-:W-:-:S02]  /*38a90*/  IADD3.X R24, R24, UR5, RZ, P5, !PT ;  /* 0x0000000518187c10 */ /* 0x000fc4000affe4ff */
[----:B--2---:R-:W-:-:S05]  /*38aa0*/  IADD3 R3, P4, R3, UR8, RZ ;  /* 0x0000000803037c10 */ /* 0x004fca000ff9e0ff */
[----:B------:R0:W-:Y:S01]  /*38ab0*/  STL [R1+0x15e8], R3 ;  /* 0x0015e80301007387 */ /* 0x0001e20000100800 */
[----:B------:R-:W-:Y:S02]  /*38ac0*/  STL [R1+0xe28], R5 ;  /* 0x000e280501007387 */ /* 0x000fe40000100800 */
[----:B------:R-:W-:Y:S02]  /*38ad0*/  STL [R1+0x15e0], R4 ;  /* 0x0015e00401007387 */ /* 0x000fe40000100800 */
[----:B------:R-:W-:Y:S01]  /*38ae0*/  STL [R1+0xe24], R6 ;  /* 0x000e240601007387 */ /* 0x000fe20000100800 */
[----:B------:R-:W-:Y:S01]  /*38af0*/  STL [R1+0x15d8], R7 ;  /* 0x0015d80701007387 */ /* 0x000fe20000100800 */
[----:B------:R-:W-:Y:S02]  /*38b00*/  STL [R1+0xe20], R26 ;  /* 0x000e201a01007387 */ /* 0x000fe40000100800 */
[----:B------:R-:W-:Y:S01]  /*38b10*/  STL [R1+0x15d0], R27 ;  /* 0x0015d01b01007387 */ /* 0x000fe20000100800 */
[----:B------:R-:W-:Y:S01]  /*38b20*/  IADD3.X R22, R22, UR5, RZ, P4, !PT ;  /* 0x0000000516167c10 */ /* 0x000fe2000a7fe4ff */
        /* <DEDUP_REMOVED lines=13> */
[----:B------:R-:W-:Y:S01]  /*38c00*/  IADD3.X R25, R25, UR5, RZ, P4, !PT ;  /* 0x0000000519197c10 */ /* 0x000fe2000a7fe4ff */
[----:B------:R-:W-:Y:S01]  /*38c10*/  STL [R1+0x15c4], R18 ;  /* 0x0015c41201007387 */ /* 0x000fe20000100800 */
[----:B------:R-:W-:Y:S01]  /*38c20*/  IADD3 R29, P4, R29, UR8, RZ ;  /* 0x000000081d1d7c10 */ /* 0x000fe2000ff9e0ff */
[----:B------:R-:W-:Y:S01]  /*38c30*/  STL [R1+0x1598], R19 ;  /* 0x0015981301007387 */ /* 0x000fe20000100800 */
[----:B------:R-:W-:Y:S02]  /*38c40*/  STL [R1+0x15bc], R21 ;  /* 0x0015bc1501007387 */ /* 0x000fe40000100800 */
[----:B------:R-:W-:Y:S02]  /*38c50*/  STL [R1+0x1590], R20 ;  /* 0x0015901401007387 */ /* 0x000fe40000100800 */
[----:B------:R-:W-:Y:S01]  /*38c60*/  STL [R1+0x15b4], R25 ;  /* 0x0015b41901007387 */ /* 0x000fe20000100800 */
[----:B------:R-:W-:Y:S01]  /*38c70*/  STL [R1+0x1588], R29 ;  /* 0x0015881d01007387 */ /* 0x000fe20000100800 */
[----:B------:R-:W-:Y:S02]  /*38c80*/  STL [R1+0x15ac], R24 ;  /* 0x0015ac1801007387 */ /* 0x000fe40000100800 */
[----:B0-----:R-:W2:Y:S01]  /*38c90*/  LDL.LU R3, [R1+0x1594] ;  /* 0x0015940001037983 */ /* 0x001ea20000300800 */
[----:B------:R-:W-:-:S02]  /*38ca0*/  IADD3 R28, P5, R28, UR8, RZ ;  /* 0x000000081c1c7c10 */ /* 0x000fc4000ffbe0ff */
[----:B------:R-:W-:-:S03]  /*38cb0*/  IADD3.X R0, R0, UR5, RZ, P6, !PT ;  /* 0x0000000500007c10 */ /* 0x000fc6000b7fe4ff */
[----:B------:R-:W-:Y:S04]  /*38cc0*/  STL [R1+0x1580], R28 ;  /* 0x0015801c01007387 */ /* 0x000fe80000100800 */
[----:B--2---:R0:W-:Y:S01]  /*38cd0*/  STL [R1+0x16d4], R3 ;  /* 0x0016d40301007387 */ /* 0x0041e20000100800 */
[----:B------:R-:W-:Y:S03]  /*38ce0*/  STL [R1+0x15a4], R0 ;  /* 0x0015a40001007387 */ /* 0x000fe60000100800 */
[----:B0-----:R-:W2:Y:S01]  /*38cf0*/  LDL.LU R3, [R1+0x1570] ;  /* 0x0015700001037983 */ /* 0x001ea20000300800 */
[----:B------:R-:W-:-:S05]  /*38d00*/  IADD3 R2, P6, R2, UR8, RZ ;  /* 0x0000000802027c10 */ /* 0x000fca000ffde0ff */
        /* <DEDUP_REMOVED lines=31> */
[----:B--2---:R-:W-:-:S05]  /*38f00*/  IADD3.X R3, R3, UR5, RZ, P1, !PT ;  /* 0x0000000503037c10 */ /* 0x004fca0008ffe4ff */
[----:B------:R0:W-:Y:S04]  /*38f10*/  STL [R1+0x159c], R3 ;  /* 0x00159c0301007387 */ /* 0x0001e80000100800 */
[----:B0-----:R-:W2:Y:S02]  /*38f20*/  LDL.LU R3, [R1+0x16d8] ;  /* 0x0016d80001037983 */ /* 0x001ea40000300800 */
[----:B--2---:R-:W-:-:S05]  /*38f30*/  IADD3 R3, P1, R3, UR8, RZ ;  /* 0x0000000803037c10 */ /* 0x004fca000ff3e0ff */
[----:B------:R0:W-:Y:S04]  /*38f40*/  STL [R1+0x1570], R3 ;  /* 0x0015700301007387 */ /* 0x0001e80000100800 */
[----:B0-----:R-:W2:Y:S01]  /*38f50*/  LDL.LU R3, [R1+0x16d4] ;  /* 0x0016d40001037983 */ /* 0x001ea20000300800 */
[----:B----4-:R-:W-:Y:S01]  /*38f60*/  IADD3.X R4, R4, UR5, RZ, P3, !PT ;  /* 0x0000000504047c10 */ /* 0x010fe20009ffe4ff */
[----:B---3--:R-:W-:Y:S01]  /*38f70*/  IADD3 R6, P3, R6, UR8, RZ ;  /* 0x0000000806067c10 */ /* 0x008fe2000ff7e0ff */
        /* <DEDUP_REMOVED lines=18> */
[----:B--2---:R-:W-:Y:S01]  /*390a0*/  IADD3.X R3, R3, UR5, RZ, P2, !PT ;  /* 0x0000000503037c10 */ /* 0x004fe200097fe4ff */
[----:B------:R-:W-:-:S04]  /*390b0*/  IADD3 R5, P2, R5, UR8, RZ ;  /* 0x0000000805057c10 */ /* 0x000fc8000ff5e0ff */
[----:B------:R0:W-:Y:S01]  /*390c0*/  STL [R1+0x1594], R3 ;  /* 0x0015940301007387 */ /* 0x0001e20000100800 */
[----:B------:R-:W-:Y:S02]  /*390d0*/  STL [R1+0x1568], R5 ;  /* 0x0015680501007387 */ /* 0x000fe40000100800 */
[----:B------:R-:W-:Y:S02]  /*390e0*/  STL [R1+0x158c], R4 ;  /* 0x00158c0401007387 */ /* 0x000fe40000100800 */
[----:B------:R-:W-:Y:S01]  /*390f0*/  STL [R1+0x1560], R6 ;  /* 0x0015600601007387 */ /* 0x000fe20000100800 */
[----:B------:R-:W-:Y:S01]  /*39100*/  STL [R1+0x1584], R7 ;  /* 0x0015840701007387 */ /* 0x000fe20000100800 */
[----:B------:R-:W-:Y:S02]  /*39110*/  STL [R1+0x1558], R26 ;  /* 0x0015581a01007387 */ /* 0x000fe40000100800 */
        /* <DEDUP_REMOVED lines=478> */
[----:B------:R-:W-:Y:S01]  /*3af00*/  IADD3.X R0, R0, UR5, RZ, P3, !PT ;  /* 0x0000000500007c10 */ /* 0x000fe20009ffe4ff */
[----:B------:R-:W-:Y:S01]  /*3af10*/  IADD3 R28, P2, R28, UR8, RZ ;  /* 0x000000081c1c7c10 */ /* 0x000fe2000ff5e0ff */
[----:B--2---:R-:W-:-:S05]  /*3af20*/  IADD3 R3, P1, R3, UR8, RZ ;  /* 0x0000000803037c10 */ /* 0x004fca000ff3e0ff */
[----:B------:R-:W-:Y:S01]  /*3af30*/  STL [R1+0x1300], R3 ;  /* 0x0013000301007387 */ /* 0x000fe20000100800 */
        /* <DEDUP_REMOVED lines=29> */
[----:B------:R0:W-:Y:S02]  /*3b110*/  STL [R1+0x12bc], R0 ;  /* 0x0012bc0001007387 */ /* 0x0001e40000100800 */
[----:B------:R-:W-:Y:S01]  /*3b120*/  STL [R1+0x1298], R28 ;  /* 0x0012981c01007387 */ /* 0x000fe20000100800 */
[----:B0-----:R-:W2:Y:S01]  /*3b130*/  LDL.LU R0, [R1+0x12b4] ;  /* 0x0012b40001007983 */ /* 0x001ea20000300800 */
[----:B------:R-:W3:Y:S01]  /*3b140*/  LDL.LU R3, [R1+0x12ac] ;  /* 0x0012ac0001037983 */ /* 0x000ee20000300800 */
[----:B------:R-:W-:-:S02]  /*3b150*/  IADD3 R2, P3, R2, UR8, RZ ;  /* 0x0000000802027c10 */ /* 0x000fc4000ff7e0ff */
[----:B---3--:R0:W-:Y:S03]  /*3b160*/  STL [R1+0x16a8], R3 ;  /* 0x0016a80301007387 */ /* 0x0081e60000100800 */
[----:B------:R1:W-:Y:S01]  /*3b170*/  STL [R1+0x1290], R2 ;  /* 0x0012900201007387 */ /* 0x0003e20000100800 */
        /* <DEDUP_REMOVED lines=24> */
[----:B--2---:R-:W-:Y:S01]  /*3b300*/  IADD3.X R0, R0, UR5, RZ, P4, !PT ;  /* 0x0000000500007c10 */ /* 0x004fe2000a7fe4ff */
[----:B------:R-:W2:Y:S01]  /*3b310*/  LDL.LU R29, [R1+0x124c] ;  /* 0x00124c00011d7983 */ /* 0x000ea20000300800 */
[----:B------:R-:W2:Y:S02]  /*3b320*/  LDL.LU R24, [R1+0x1220] ;  /* 0x0012200001187983 */ /* 0x000ea40000300800 */
[----:B------:R-:W2:Y:S02]  /*3b330*/  LDL.LU R28, [R1+0x1244] ;  /* 0x00124400011c7983 */ /* 0x000ea40000300800 */
[----:B-1----:R-:W2:Y:S01]  /*3b340*/  LDL.LU R2, [R1+0x1218] ;  /* 0x0012180001027983 */ /* 0x002ea20000300800 */
[----:B------:R0:W-:Y:S04]  /*3b350*/  STL [R1+0x12b4], R0 ;  /* 0x0012b40001007387 */ /* 0x0001e80000100800 */
[----:B0-----:R-:W2:Y:S01]  /*3b360*/  LDL.LU R0, [R1+0x123c] ;  /* 0x00123c0001007983 */ /* 0x001ea20000300800 */
[----:B---3--:R-:W-:-:S05]  /*3b370*/  IADD3 R3, P4, R3, UR8, RZ ;  /* 0x0000000803037c10 */ /* 0x008fca000ff9e0ff */
[----:B------:R0:W-:Y:S04]  /*3b380*/  STL [R1+0x1288], R3 ;  /* 0x0012880301007387 */ /* 0x0001e80000100800 */
[----:B0-----:R-:W3:Y:S01]  /*3b390*/  LDL.LU R3, [R1+0x16a8] ;  /* 0x0016a80001037983 */ /* 0x001ee20000300800 */
[----:B----4-:R-:W-:Y:S01]  /*3b3a0*/  IADD3.X R4, R4, UR5, RZ, P6, !PT ;  /* 0x0000000504047c10 */ /* 0x010fe2000b7fe4ff */
        /* <DEDUP_REMOVED lines=20> */
[----:B------:R-:W-:Y:S01]  /*3b4f0*/  IADD3 R2, P6, R2, UR8, RZ ;  /* 0x0000000802027c10 */ /* 0x000fe2000ffde0ff */
[----:B---3--:R-:W-:Y:S01]  /*3b500*/  IADD3.X R3, R3, UR5, RZ, P5, !PT ;  /* 0x0000000503037c10 */ /* 0x008fe2000affe4ff */
[----:B------:R-:W-:-:S04]  /*3b510*/  IADD3 R5, P5, R5, UR8, RZ ;  /* 0x0000000805057c10 */ /* 0x000fc8000ffbe0ff */
        /* <DEDUP_REMOVED lines=23> */
[----:B------:R-:W-:Y:S02]  /*3b690*/  STL [R1+0x125c], R19 ;  /* 0x00125c1301007387 */ /* 0x000fe40000100800 */
[----:B------:R-:W-:Y:S01]  /*3b6a0*/  STL [R1+0x1230], R21 ;  /* 0x0012301501007387 */ /* 0x000fe20000100800 */
[----:B------:R-:W-:Y:S01]  /*3b6b0*/  IADD3 R24, P5, R24, UR8, RZ ;  /* 0x0000000818187c10 */ /* 0x000fe2000ffbe0ff */
[----:B------:R-:W-:Y:S01]  /*3b6c0*/  STL [R1+0x1254], R20 ;  /* 0x0012541401007387 */ /* 0x000fe20000100800 */
[----:B------:R-:W-:Y:S02]  /*3b6d0*/  STL [R1+0x1228], R25 ;  /* 0x0012281901007387 */ /* 0x000fe40000100800 */
[----:B------:R-:W-:Y:S02]  /*3b6e0*/  STL [R1+0x124c], R29 ;  /* 0x00124c1d01007387 */ /* 0x000fe40000100800 */
[----:B------:R0:W-:Y:S01]  /*3b6f0*/  STL [R1+0x1218], R2 ;  /* 0x0012180201007387 */ /* 0x0001e20000100800 */
[----:B------:R-:W-:Y:S04]  /*3b700*/  STL [R1+0x1220], R24 ;  /* 0x0012201801007387 */ /* 0x000fe80000100800 */
[----:B0-----:R-:W2:Y:S01]  /*3b710*/  LDL.LU R2, [R1+0x1210] ;  /* 0x0012100001027983 */ /* 0x001ea20000300800 */
[----:B------:R-:W-:Y:S02]  /*3b720*/  STL [R1+0x1244], R28 ;  /* 0x0012441c01007387 */ /* 0x000fe40000100800 */
[----:B------:R-:W3:Y:S01]  /*3b730*/  LDL.LU R3, [R1+0x1208] ;  /* 0x0012080001037983 */ /* 0x000ee20000300800 */
[----:B------:R-:W-:Y:S01]  /*3b740*/  IADD3.X R0, R0, UR5, RZ, P1, !PT ;  /* 0x0000000500007c10 */ /* 0x000fe20008ffe4ff */
[----:B---3--:R0:W-:Y:S04]  /*3b750*/  STL [R1+0x16a4], R3 ;  /* 0x0016a40301007387 */ /* 0x0081e80000100800 */
[----:B0-----:R-:W3:Y:S01]  /*3b760*/  LDL.LU R3, [R1+0x1234] ;  /* 0x0012340001037983 */ /* 0x001ee20000300800 */
[----:B------:R0:W-:Y:S02]  /*3b770*/  STL [R1+0x123c], R0 ;  /* 0x00123c0001007387 */ /* 0x0001e40000100800 */
        /* <DEDUP_REMOVED lines=23> */
[----:B--2---:R-:W-:Y:S01]  /*3b8f0*/  IADD3 R2, P1, R2, UR8, RZ ;  /* 0x0000000802027c10 */ /* 0x004fe2000ff3e0ff */
[----:B------:R-:W2:Y:S02]  /*3b900*/  LDL.LU R29, [R1+0x11a8] ;  /* 0x0011a800011d7983 */ /* 0x000ea40000300800 */
[----:B------:R-:W2:Y:S01]  /*3b910*/  LDL.LU R24, [R1+0x11cc] ;  /* 0x0011cc0001187983 */ /* 0x000ea20000300800 */
[----:B0-----:R-:W2:Y:S01]  /*3b920*/  LDL.LU R0, [R1+0x11a0] ;  /* 0x0011a00001007983 */ /* 0x001ea20000300800 */
[----:B------:R-:W2:Y:S02]  /*3b930*/  LDL.LU R28, [R1+0x11c4] ;  /* 0x0011c400011c7983 */ /* 0x000ea40000300800 */
[----:B------:R0:W-:Y:S02]  /*3b940*/  STL [R1+0x1210], R2 ;  /* 0x0012100201007387 */ /* 0x0001e40000100800 */
[----:B0-----:R-:W2:Y:S01]  /*3b950*/  LDL.LU R2, [R1+0x1198] ;  /* 0x0011980001027983 */ /* 0x001ea20000300800 */
[----:B---3--:R-:W-:-:S05]  /*3b960*/  IADD3.X R3, R3, UR5, RZ, P2, !PT ;  /* 0x0000000503037c10 */ /* 0x008fca00097fe4ff */
        /* <DEDUP_REMOVED lines=24> */
[----:B---3--:R-:W-:-:S05]  /*3baf0*/  IADD3 R3, P2, R3, UR8, RZ ;  /* 0x0000000803037c10 */ /* 0x008fca000ff5e0ff */
        /* <DEDUP_REMOVED lines=34> */
[----:B------:R-:W-:Y:S01]  /*3bd20*/  IADD3 R2, P4, R2, UR8, RZ ;  /* 0x0000000802027c10 */ /* 0x000fe2000ff9e0ff */
[----:B---3--:R0:W-:Y:S03]  /*3bd30*/  STL [R1+0x16a0], R3 ;  /* 0x0016a00301007387 */ /* 0x0081e60000100800 */
[----:B------:R-:W-:Y:S01]  /*3bd40*/  STL [R1+0x11c4], R28 ;  /* 0x0011c41c01007387 */ /* 0x000fe20000100800 */
        /* <DEDUP_REMOVED lines=25> */
[----:B--2---:R-:W-:Y:S01]  /*3bee0*/  IADD3.X R0, R0, UR5, RZ, P5, !PT ;  /* 0x0000000500007c10 */ /* 0x004fe2000affe4ff */
[----:B------:R-:W2:Y:S02]  /*3bef0*/  LDL.LU R29, [R1+0x1154] ;  /* 0x00115400011d7983 */ /* 0x000ea40000300800 */
[----:B0-----:R-:W2:Y:S01]  /*3bf00*/  LDL.LU R2, [R1+0x1128] ;  /* 0x0011280001027983 */ /* 0x001ea20000300800 */
[----:B------:R-:W2:Y:S01]  /*3bf10*/  LDL.LU R24, [R1+0x114c] ;  /* 0x00114c0001187983 */ /* 0x000ea20000300800 */
[----:B------:R-:W2:Y:S02]  /*3bf20*/  LDL.LU R28, [R1+0x1120] ;  /* 0x00112000011c7983 */ /* 0x000ea40000300800 */
[----:B------:R0:W-:Y:S02]  /*3bf30*/  STL [R1+0x11bc], R0 ;  /* 0x0011bc0001007387 */ /* 0x0001e40000100800 */
        /* <DEDUP_REMOVED lines=45> */
[----:B------:R-:W-:Y:S01]  /*3c210*/  STL [R1+0x1148], R16 ;  /* 0x0011481001007387 */ /* 0x000fe20000100800 */
[----:B--2---:R-:W-:Y:S01]  /*3c220*/  IADD3.X R29, R29, UR5, RZ, P6, !PT ;  /* 0x000000051d1d7c10 */ /* 0x004fe2000b7fe4ff */
[----:B------:R-:W-:Y:S01]  /*3c230*/  STL [R1+0x116c], R17 ;  /* 0x00116c1101007387 */ /* 0x000fe20000100800 */
[----:B------:R-:W-:Y:S01]  /*3c240*/  IADD3 R2, P6, R2, UR8, RZ ;  /* 0x0000000802027c10 */ /* 0x000fe2000ffde0ff */
[----:B------:R-:W-:Y:S02]  /*3c250*/  STL [R1+0x1140], R18 ;  /* 0x0011401201007387 */ /* 0x000fe40000100800 */
[----:B------:R-:W-:Y:S01]  /*3c260*/  STL [R1+0x1164], R19 ;  /* 0x0011641301007387 */ /* 0x000fe20000100800 */
[----:B------:R-:W-:Y:S01]  /*3c270*/  STL [R1+0x1138], R21 ;  /* 0x0011381501007387 */ /* 0x000fe20000100800 */
[----:B------:R-:W-:Y:S02]  /*3c280*/  STL [R1+0x115c], R20 ;  /* 0x00115c1401007387 */ /* 0x000fe40000100800 */
[----:B------:R0:W-:Y:S02]  /*3c290*/  STL [R1+0x1128], R2 ;  /* 0x0011280201007387 */ /* 0x0001e40000100800 */
[----:B------:R-:W-:Y:S01]  /*3c2a0*/  STL [R1+0x1130], R25 ;  /* 0x0011301901007387 */ /* 0x000fe20000100800 */
[----:B0-----:R-:W2:Y:S01]  /*3c2b0*/  LDL.LU R2, [R1+0x1118] ;  /* 0x0011180001027983 */ /* 0x001ea20000300800 */
[----:B------:R-:W-:Y:S02]  /*3c2c0*/  STL [R1+0x1154], R29 ;  /* 0x0011541d01007387 */ /* 0x000fe40000100800 */
[----:B------:R-:W3:Y:S01]  /*3c2d0*/  LDL.LU R3, [R1+0x1110] ;  /* 0x0011100001037983 */ /* 0x000ee20000300800 */
[----:B------:R-:W-:Y:S01]  /*3c2e0*/  IADD3.X R24, R24, UR5, RZ, P1, !PT ;  /* 0x0000000518187c10 */ /* 0x000fe20008ffe4ff */
[----:B------:R-:W-:-:S04]  /*3c2f0*/  IADD3 R28, P1, R28, UR8, RZ ;  /* 0x000000081c1c7c10 */ /* 0x000fc8000ff3e0ff */
[----:B------:R-:W-:Y:S01]  /*3c300*/  STL [R1+0x114c], R24 ;  /* 0x00114c1801007387 */ /* 0x000fe20000100800 */
[----:B------:R-:W-:-:S03]  /*3c310*/  IADD3.X R0, R0, UR5, RZ, P2, !PT ;  /* 0x0000000500007c10 */ /* 0x000fc600097fe4ff */
[----:B---3--:R0:W-:Y:S01]  /*3c320*/  STL [R1+0x169c], R3 ;  /* 0x00169c0301007387 */ /* 0x0081e20000100800 */
[----:B------:R-:W-:Y:S03]  /*3c330*/  STL [R1+0x1120], R28 ;  /* 0x0011201c01007387 */ /* 0x000fe60000100800 */
        /* <DEDUP_REMOVED lines=26> */
[----:B0-----:R-:W2:Y:S02]  /*3c4e0*/  LDL.LU R0, [R1+0x10b0] ;  /* 0x0010b00001007983 */ /* 0x001ea40000300800 */
[----:B------:R-:W2:Y:S01]  /*3c4f0*/  LDL.LU R29, [R1+0x10d4] ;  /* 0x0010d400011d7983 */ /* 0x000ea20000300800 */
[----:B------:R-:W2:Y:S01]  /*3c500*/  LDL.LU R24, [R1+0x10a8] ;  /* 0x0010a80001187983 */ /* 0x000ea20000300800 */
        /* <DEDUP_REMOVED lines=26> */
[----:B--2---:R-:W-:-:S02]  /*3c6b0*/  IADD3.X R29, R29, UR5, RZ, P4, !PT ;  /* 0x000000051d1d7c10 */ /* 0x004fc4000a7fe4ff */
        /* <DEDUP_REMOVED lines=31> */
[----:B------:R-:W-:Y:S02]  /*3c8b0*/  STL [R1+0x10d4], R29 ;  /* 0x0010d41d01007387 */ /* 0x000fe40000100800 */
[----:B------:R-:W3:Y:S01]  /*3c8c0*/  LDL.LU R3, [R1+0x10bc] ;  /* 0x0010bc0001037983 */ /* 0x000ee20000300800 */
[----:B------:R-:W-:-:S02]  /*3c8d0*/  IADD3 R24, P4, R24, UR8, RZ ;  /* 0x0000000818187c10 */ /* 0x000fc4000ff9e0ff */
[----:B------:R-:W-:-:S03]  /*3c8e0*/  IADD3.X R28, R28, UR5, RZ, P5, !PT ;  /* 0x000000051c1c7c10 */ /* 0x000fc6000affe4ff */
[----:B------:R-:W-:Y:S01]  /*3c8f0*/  STL [R1+0x10a8], R24 ;  /* 0x0010a81801007387 */ /* 0x000fe20000100800 */
[----:B------:R-:W-:-:S03]  /*3c900*/  IADD3 R2, P5, R2, UR8, RZ ;  /* 0x0000000802027c10 */ /* 0x000fc6000ffbe0ff */
        /* <DEDUP_REMOVED lines=27> */
[----:B0-----:R-:W2:Y:S01]  /*3cac0*/  LDL.LU R2, [R1+0x1038] ;  /* 0x0010380001027983 */ /* 0x001ea20000300800 */
[----:B------:R-:W2:Y:S02]  /*3cad0*/  LDL.LU R25, [R1+0x105c] ;  /* 0x00105c0001197983 */ /* 0x000ea40000300800 */
[----:B------:R-:W2:Y:S02]  /*3cae0*/  LDL.LU R29, [R1+0x1030] ;  /* 0x00103000011d7983 */ /* 0x000ea40000300800 */
[----:B------:R-:W2:Y:S01]  /*3caf0*/  LDL.LU R24, [R1+0x1054] ;  /* 0x0010540001187983 */ /* 0x000ea20000300800 */
[----:B------:R0:W-:Y:S01]  /*3cb00*/  STL [R1+0x10c4], R0 ;  /* 0x0010c40001007387 */ /* 0x0001e20000100800 */
[----:B------:R-:W2:Y:S03]  /*3cb10*/  LDL.LU R28, [R1+0x1028] ;  /* 0x00102800011c7983 */ /* 0x000ea60000300800 */
        /* <DEDUP_REMOVED lines=22> */
[----:B--2---:R-:W-:Y:S01]  /*3cc80*/  IADD3 R2, P6, R2, UR8, RZ ;  /* 0x0000000802027c10 */ /* 0x004fe2000ffde0ff */
[----:B------:R-:W-:Y:S02]  /*3cc90*/  IADD3 R21, P5, R21, UR8, RZ ;  /* 0x0000000815157c10 */ /* 0x000fe4000ffbe0ff */
        /* <DEDUP_REMOVED lines=24> */
[----:B------:R-:W-:Y:S01]  /*3ce20*/  STL [R1+0x106c], R19 ;  /* 0x00106c1301007387 */ /* 0x000fe20000100800 */
[----:B------:R-:W-:Y:S01]  /*3ce30*/  IADD3.X R25, R25, UR5, RZ, P1, !PT ;  /* 0x0000000519197c10 */ /* 0x000fe20008ffe4ff */
[----:B------:R0:W-:Y:S01]  /*3ce40*/  STL [R1+0x1038], R2 ;  /* 0x0010380201007387 */ /* 0x0001e20000100800 */
[----:B------:R-:W-:Y:S01]  /*3ce50*/  IADD3 R29, P1, R29, UR8, RZ ;  /* 0x000000081d1d7c10 */ /* 0x000fe2000ff3e0ff */
[----:B------:R-:W-:Y:S04]  /*3ce60*/  STL [R1+0x1040], R21 ;  /* 0x0010401501007387 */ /* 0x000fe80000100800 */
[----:B0-----:R-:W2:Y:S01]  /*3ce70*/  LDL.LU R2, [R1+0x1020] ;  /* 0x0010200001027983 */ /* 0x001ea20000300800 */
[----:B------:R-:W-:Y:S02]  /*3ce80*/  STL [R1+0x1064], R20 ;  /* 0x0010641401007387 */ /* 0x000fe40000100800 */
[----:B------:R-:W-:Y:S02]  /*3ce90*/  STL [R1+0x105c], R25 ;  /* 0x00105c1901007387 */ /* 0x000fe40000100800 */
[----:B------:R-:W-:Y:S01]  /*3cea0*/  STL [R1+0x1030], R29 ;  /* 0x0010301d01007387 */ /* 0x000fe20000100800 */
        /* <DEDUP_REMOVED lines=30> */
[----:B--2---:R-:W-:Y:S01]  /*3d090*/  IADD3 R2, P3, R2, UR8, RZ ;  /* 0x0000000802027c10 */ /* 0x004fe2000ff7e0ff */
[----:B0-----:R-:W2:Y:S01]  /*3d0a0*/  LDL.LU R0, [R1+0xfc0] ;  /* 0x000fc00001007983 */ /* 0x001ea20000300800 */
[----:B------:R-:W2:Y:S02]  /*3d0b0*/  LDL.LU R20, [R1+0xfe4] ;  /* 0x000fe40001147983 */ /* 0x000ea40000300800 */
[----:B------:R-:W2:Y:S02]  /*3d0c0*/  LDL.LU R25, [R1+0xfb8] ;  /* 0x000fb80001197983 */ /* 0x000ea40000300800 */
[----:B------:R-:W2:Y:S01]  /*3d0d0*/  LDL.LU R29, [R1+0xfdc] ;  /* 0x000fdc00011d7983 */ /* 0x000ea20000300800 */
[----:B------:R0:W-:Y:S01]  /*3d0e0*/  STL [R1+0x1020], R2 ;  /* 0x0010200201007387 */ /* 0x0001e20000100800 */
[----:B------:R-:W2:Y:S02]  /*3d0f0*/  LDL.LU R24, [R1+0xfb0] ;  /* 0x000fb00001187983 */ /* 0x000ea40000300800 */
[----:B------:R-:W2:Y:S01]  /*3d100*/  LDL.LU R28, [R1+0xfd4] ;  /* 0x000fd400011c7983 */ /* 0x000ea20000300800 */
        /* <DEDUP_REMOVED lines=24> */
[----:B------:R-:W-:Y:S02]  /*3d290*/  IADD3.X R29, R29, UR5, RZ, P5, !PT ;  /* 0x000000051d1d7c10 */ /* 0x000fe4000affe4ff */
        /* <DEDUP_REMOVED lines=31> */
[----:B------:R-:W-:Y:S01]  /*3d490*/  STL [R1+0xfdc], R29 ;  /* 0x000fdc1d01007387 */ /* 0x000fe20000100800 */
        /* <DEDUP_REMOVED lines=28> */
[----:B------:R-:W4:Y:S01]  /*3d660*/  LDL.LU R19, [R1+0xf74] ;  /* 0x000f740001137983 */ /* 0x000f220000300800 */
[----:B--2---:R-:W-:Y:S01]  /*3d670*/  IADD3.X R0, R0, UR5, RZ, P1, !PT ;  /* 0x0000000500007c10 */ /* 0x004fe20008ffe4ff */
[----:B0-----:R-:W2:Y:S01]  /*3d680*/  LDL.LU R2, [R1+0xf48] ;  /* 0x000f480001027983 */ /* 0x001ea20000300800 */
[----:B------:R-:W2:Y:S01]  /*3d690*/  LDL.LU R21, [R1+0xf6c] ;  /* 0x000f6c0001157983 */ /* 0x000ea20000300800 */
[----:B------:R-:W2:Y:S02]  /*3d6a0*/  LDL.LU R20, [R1+0xf40] ;  /* 0x000f400001147983 */ /* 0x000ea40000300800 */
[----:B------:R-:W2:Y:S02]  /*3d6b0*/  LDL.LU R25, [R1+0xf64] ;  /* 0x000f640001197983 */ /* 0x000ea40000300800 */
[----:B------:R0:W-:Y:S01]  /*3d6c0*/  STL [R1+0xfcc], R0 ;  /* 0x000fcc0001007387 */ /* 0x0001e20000100800 */
[----:B------:R-:W2:Y:S01]  /*3d6d0*/  LDL.LU R29, [R1+0xf38] ;  /* 0x000f3800011d7983 */ /* 0x000ea20000300800 */
[----:B------:R-:W2:Y:S02]  /*3d6e0*/  LDL.LU R24, [R1+0xf5c] ;  /* 0x000f5c0001187983 */ /* 0x000ea40000300800 */
[----:B------:R-:W2:Y:S01]  /*3d6f0*/  LDL.LU R28, [R1+0xf30] ;  /* 0x000f3000011c7983 */ /* 0x000ea20000300800 */
        /* <DEDUP_REMOVED lines=47> */
[----:B------:R0:W-:Y:S01]  /*3d9f0*/  STL [R1+0xf48], R2 ;  /* 0x000f480201007387 */ /* 0x0001e20000100800 */
[----:B------:R-:W-:Y:S01]  /*3da00*/  STL [R1+0xf50], R18 ;  /* 0x000f501201007387 */ /* 0x000fe20000100800 */
[----:B------:R-:W-:Y:S01]  /*3da10*/  IADD3.X R25, R25, UR5, RZ, P2, !PT ;  /* 0x0000000519197c10 */ /* 0x000fe200097fe4ff */
[----:B------:R-:W-:Y:S01]  /*3da20*/  IADD3 R29, P2, R29, UR8, RZ ;  /* 0x000000081d1d7c10 */ /* 0x000fe2000ff5e0ff */
[----:B0-----:R-:W2:Y:S01]  /*3da30*/  LDL.LU R2, [R1+0xf28] ;  /* 0x000f280001027983 */ /* 0x001ea20000300800 */
[----:B------:R-:W-:Y:S02]  /*3da40*/  STL [R1+0xf74], R19 ;  /* 0x000f741301007387 */ /* 0x000fe40000100800 */
[----:B------:R-:W-:Y:S02]  /*3da50*/  STL [R1+0xf6c], R21 ;  /* 0x000f6c1501007387 */ /* 0x000fe40000100800 */
[----:B------:R-:W-:Y:S01]  /*3da60*/  STL [R1+0xf40], R20 ;  /* 0x000f401401007387 */ /* 0x000fe20000100800 */
[----:B------:R-:W-:Y:S01]  /*3da70*/  STL [R1+0xf64], R25 ;  /* 0x000f641901007387 */ /* 0x000fe20000100800 */
[----:B------:R-:W-:Y:S02]  /*3da80*/  STL [R1+0xf38], R29 ;  /* 0x000f381d01007387 */ /* 0x000fe40000100800 */
[----:B------:R-:W3:Y:S01]  /*3da90*/  LDL.LU R3, [R1+0xf20] ;  /* 0x000f200001037983 */ /* 0x000ee20000300800 */
[----:B------:R-:W-:Y:S01]  /*3daa0*/  IADD3.X R24, R24, UR5, RZ, P3, !PT ;  /* 0x0000000518187c10 */ /* 0x000fe20009ffe4ff */
[----:B------:R-:W-:-:S04]  /*3dab0*/  IADD3 R28, P3, R28, UR8, RZ ;  /* 0x000000081c1c7c10 */ /* 0x000fc8000ff7e0ff */
[----:B------:R-:W-:Y:S01]  /*3dac0*/  STL [R1+0xf5c], R24 ;  /* 0x000f5c1801007387 */ /* 0x000fe20000100800 */
[----:B------:R-:W-:-:S03]  /*3dad0*/  IADD3.X R0, R0, UR5, RZ, P4, !PT ;  /* 0x0000000500007c10 */ /* 0x000fc6000a7fe4ff */
[----:B---3--:R0:W-:Y:S01]  /*3dae0*/  STL [R1+0x168c], R3 ;  /* 0x00168c0301007387 */ /* 0x0081e20000100800 */
[----:B------:R1:W-:Y:S03]  /*3daf0*/  STL [R1+0xf30], R28 ;  /* 0x000f301c01007387 */ /* 0x0003e60000100800 */
        /* <DEDUP_REMOVED lines=24> */
[----:B------:R-:W2:Y:S01]  /*3dc80*/  LDL.LU R20, [R1+0xec8] ;  /* 0x000ec80001147983 */ /* 0x000ea20000300800 */
[----:B------:R-:W2:Y:S02]  /*3dc90*/  LDL.LU R25, [R1+0xeec] ;  /* 0x000eec0001197983 */ /* 0x000ea40000300800 */
[----:B------:R0:W-:Y:S02]  /*3dca0*/  STL [R1+0xf28], R2 ;  /* 0x000f280201007387 */ /* 0x0001e40000100800 */
[----:B------:R-:W2:Y:S01]  /*3dcb0*/  LDL.LU R29, [R1+0xec0] ;  /* 0x000ec000011d7983 */ /* 0x000ea20000300800 */
[----:B------:R-:W2:Y:S01]  /*3dcc0*/  LDL.LU R24, [R1+0xee4] ;  /* 0x000ee40001187983 */ /* 0x000ea20000300800 */
[----:B-1----:R-:W2:Y:S02]  /*3dcd0*/  LDL.LU R28, [R1+0xeb8] ;  /* 0x000eb800011c7983 */ /* 0x002ea40000300800 */
[----:B0-----:R-:W2:Y:S01]  /*3dce0*/  LDL.LU R0, [R1+0xedc] ;  /* 0x000edc0001007983 */ /* 0x001ea20000300800 */
[----:B------:R-:W2:Y:S01]  /*3dcf0*/  LDL.LU R2, [R1+0xeb0] ;  /* 0x000eb00001027983 */ /* 0x000ea20000300800 */
        /* <DEDUP_REMOVED lines=75> */
[----:B-1----:R-:W4:Y:S01]  /*3e1b0*/  LDL.LU R0, [R1+0xe78] ;  /* 0x000e780001007983 */ /* 0x002f220000300800 */
[----:B0-----:R-:W4:Y:S02]  /*3e1c0*/  LDL.LU R2, [R1+0xe9c] ;  /* 0x000e9c0001027983 */ /* 0x001f240000300800 */
        /* <DEDUP_REMOVED lines=10> */
[----:B------:R-:W2:Y:S01]  /*3e270*/  LDL.LU R23, [R1+0xe48] ;  /* 0x000e480001177983 */ /* 0x000ea20000300800 */
[----:B------:R0:W-:Y:S01]  /*3e280*/  STL [R1+0xed4], R19 ;  /* 0x000ed41301007387 */ /* 0x0001e20000100800 */
[----:B------:R-:W2:Y:S02]  /*3e290*/  LDL.LU R10, [R1+0xe6c] ;  /* 0x000e6c00010a7983 */ /* 0x000ea40000300800 */
[----:B------:R-:W2:Y:S02]  /*3e2a0*/  LDL.LU R11, [R1+0xe40] ;  /* 0x000e4000010b7983 */ /* 0x000ea40000300800 */
[----:B------:R-:W2:Y:S01]  /*3e2b0*/  LDL.LU R16, [R1+0xe64] ;  /* 0x000e640001107983 */ /* 0x000ea20000300800 */
[----:B------:R-:W2:Y:S01]  /*3e2c0*/  LDL.LU R17, [R1+0xe5c] ;  /* 0x000e5c0001117983 */ /* 0x000ea20000300800 */
        /* <DEDUP_REMOVED lines=17> */
[----:B------:R0:W-:Y:S04]  /*3e3e0*/  STL [R1+0xecc], R3 ;  /* 0x000ecc0301007387 */ /* 0x0001e80000100800 */
[----:B0-----:R0:W5:Y:S01]  /*3e3f0*/  LDL.LU R3, [R1+0x1684] ;  /* 0x0016840001037983 */ /* 0x0011620000300800 */
[----:B------:R1:W-:Y:S03]  /*3e400*/  STL [R1+0xea0], R4 ;  /* 0x000ea00401007387 */ /* 0x0003e60000100800 */
[----:B-1----:R0:W5:Y:S01]  /*3e410*/  LDL.LU R4, [R1+0x1680] ;  /* 0x0016800001047983 */ /* 0x0021620000300800 */
[----:B------:R1:W-:Y:S03]  /*3e420*/  STL [R1+0xec4], R5 ;  /* 0x000ec40501007387 */ /* 0x0003e60000100800 */
[----:B-1----:R0:W5:Y:S01]  /*3e430*/  LDL.LU R5, [R1+0x167c] ;  /* 0x00167c0001057983 */ /* 0x0021620000300800 */
[----:B------:R1:W-:Y:S03]  /*3e440*/  STL [R1+0xe98], R8 ;  /* 0x000e980801007387 */ /* 0x0003e60000100800 */
[----:B-1----:R0:W5:Y:S01]  /*3e450*/  LDL.LU R8, [R1+0x1678] ;  /* 0x0016780001087983 */ /* 0x0021620000300800 */
[----:B------:R1:W-:Y:S03]  /*3e460*/  STL [R1+0xebc], R9 ;  /* 0x000ebc0901007387 */ /* 0x0003e60000100800 */
[----:B-1----:R0:W5:Y:S01]  /*3e470*/  LDL.LU R9, [R1+0x1674] ;  /* 0x0016740001097983 */ /* 0x0021620000300800 */
[----:B------:R1:W-:Y:S01]  /*3e480*/  STL [R1+0xe90], R21 ;  /* 0x000e901501007387 */ /* 0x0003e20000100800 */
[----:B------:R-:W-:-:S02]  /*3e490*/  IADD3.X R2, R2, UR5, RZ, P3, !PT ;  /* 0x0000000502027c10 */ /* 0x000fc40009ffe4ff */
[----:B-1----:R0:W5:Y:S01]  /*3e4a0*/  LDL.LU R21, [R1+0x1670] ;  /* 0x0016700001157983 */ /* 0x0021620000300800 */
        /* <DEDUP_REMOVED lines=11> */
[----:B-1----:R-:W3:Y:S01]  /*3e560*/  LDL.LU R0, [R1+0x1658] ;  /* 0x0016580001007983 */ /* 0x002ee20000300800 */
[----:B------:R1:W-:Y:S03]  /*3e570*/  STL [R1+0xe9c], R2 ;  /* 0x000e9c0201007387 */ /* 0x0003e60000100800 */
[----:B-1----:R-:W4:Y:S01]  /*3e580*/  LDL.LU R2, [R1+0x1654] ;  /* 0x0016540001027983 */ /* 0x002f220000300800 */
[----:B------:R-:W-:-:S02]  /*3e590*/  IADD3 R6, P3, R6, UR8, RZ ;  /* 0x0000000806067c10 */ /* 0x000fc4000ff7e0ff */
[----:B------:R-:W-:Y:S01]  /*3e5a0*/  IADD3.X R7, R7, UR5, RZ, P4, !PT ;  /* 0x0000000507077c10 */ /* 0x000fe2000a7fe4ff */
[----:B------:R-:W-:Y:S01]  /*3e5b0*/  IADD3 R26, P4, R26, UR8, RZ ;  /* 0x000000081a1a7c10 */ /* 0x000fe2000ff9e0ff */
[----:B------:R-:W-:Y:S01]  /*3e5c0*/  IADD3.X R27, R27, UR5, RZ, P5, !PT ;  /* 0x000000051b1b7c10 */ /* 0x000fe2000affe4ff */
[----:B------:R-:W-:Y:S01]  /*3e5d0*/  IADD3 R12, P5, R12, UR8, RZ ;  /* 0x000000080c0c7c10 */ /* 0x000fe2000ffbe0ff */
[----:B------:R-:W-:Y:S01]  /*3e5e0*/  STL [R1+0xe70], R6 ;  /* 0x000e700601007387 */ /* 0x000fe20000100800 */
[----:B------:R-:W-:Y:S01]  /*3e5f0*/  STL [R1+0xe94], R7 ;  /* 0x000e940701007387 */ /* 0x000fe20000100800 */
[----:B------:R-:W-:Y:S01]  /*3e600*/  IADD3.X R13, R13, UR5, RZ, P6, !PT ;  /* 0x000000050d0d7c10 */ /* 0x000fe2000b7fe4ff */
[----:B------:R-:W-:Y:S01]  /*3e610*/  STL [R1+0xe68], R26 ;  /* 0x000e681a01007387 */ /* 0x000fe20000100800 */
[----:B------:R-:W-:Y:S01]  /*3e620*/  STL [R1+0xe8c], R27 ;  /* 0x000e8c1b01007387 */ /* 0x000fe20000100800 */
[----:B------:R-:W-:Y:S01]  /*3e630*/  STL [R1+0xe60], R12 ;  /* 0x000e600c01007387 */ /* 0x000fe20000100800 */
[----:B----4-:R-:W-:-:S05]  /*3e640*/  IADD3.X R2, R2, UR5, RZ, P1, !PT ;  /* 0x0000000502027c10 */ /* 0x010fca0008ffe4ff */
[----:B------:R1:W-:Y:S01]  /*3e650*/  STL [R1+0xe7c], R2 ;  /* 0x000e7c0201007387 */ /* 0x0003e20000100800 */
[----:B------:R-:W-:Y:S03]  /*3e660*/  STL [R1+0xe84], R13 ;  /* 0x000e840d01007387 */ /* 0x000fe60000100800 */
[----:B-1----:R-:W4:Y:S01]  /*3e670*/  LDL.LU R2, [R1+0x1650] ;  /* 0x0016500001027983 */ /* 0x002f220000300800 */
[----:B--2---:R-:W-:Y:S02]  /*3e680*/  IADD3 R14, P6, R14, UR8, RZ ;  /* 0x000000080e0e7c10 */ /* 0x004fe4000ffde0ff */
[----:B------:R-:W-:Y:S02]  /*3e690*/  IADD3 R15, P1, R15, UR8, RZ ;  /* 0x000000080f0f7c10 */ /* 0x000fe4000ff3e0ff */
[----:B------:R-:W-:Y:S01]  /*3e6a0*/  IADD3.X R22, R22, UR5, RZ, P2, !PT ;  /* 0x0000000516167c10 */ /* 0x000fe200097fe4ff */
[----:B------:R-:W-:Y:S01]  /*3e6b0*/  IADD3 R23, P2, R23, UR8, RZ ;  /* 0x0000000817177c10 */ /* 0x000fe2000ff5e0ff */
[----:B------:R-:W-:Y:S01]  /*3e6c0*/  IADD3.X R10, R10, UR5, RZ, P3, !PT ;  /* 0x000000050a0a7c10 */ /* 0x000fe20009ffe4ff */
[----:B------:R-:W-:Y:S01]  /*3e6d0*/  STL [R1+0xe58], R14 ;  /* 0x000e580e01007387 */ /* 0x000fe20000100800 */
[----:B------:R-:W-:Y:S01]  /*3e6e0*/  IADD3 R11, P3, R11, UR8, RZ ;  /* 0x000000080b0b7c10 */ /* 0x000fe2000ff7e0ff */
[----:B------:R-:W-:Y:S01]  /*3e6f0*/  STL [R1+0xe50], R15 ;  /* 0x000e500f01007387 */ /* 0x000fe20000100800 */
[----:B------:R-:W-:Y:S01]  /*3e700*/  IADD3.X R16, R16, UR5, RZ, P4, !PT ;  /* 0x0000000510107c10 */ /* 0x000fe2000a7fe4ff */
[----:B------:R-:W-:Y:S01]  /*3e710*/  STL [R1+0xe74], R22 ;  /* 0x000e741601007387 */ /* 0x000fe20000100800 */
[----:B------:R-:W-:Y:S01]  /*3e720*/  IADD3.X R17, R17, UR5, RZ, P5, !PT ;  /* 0x0000000511117c10 */ /* 0x000fe2000affe4ff */
[----:B------:R-:W-:Y:S02]  /*3e730*/  STL [R1+0xe48], R23 ;  /* 0x000e481701007387 */ /* 0x000fe40000100800 */
[----:B------:R-:W-:Y:S01]  /*3e740*/  STL [R1+0xe6c], R10 ;  /* 0x000e6c0a01007387 */ /* 0x000fe20000100800 */
[----:B------:R-:W-:Y:S01]  /*3e750*/  IADD3.X R18, R18, UR5, RZ, P6, !PT ;  /* 0x0000000512127c10 */ /* 0x000fe2000b7fe4ff */
[----:B------:R-:W-:Y:S01]  /*3e760*/  STL [R1+0xe40], R11 ;  /* 0x000e400b01007387 */ /* 0x000fe20000100800 */
[----:B------:R-:W-:Y:S01]  /*3e770*/  IADD3.X R19, R19, UR5, RZ, P1, !PT ;  /* 0x0000000513137c10 */ /* 0x000fe20008ffe4ff */
[----:B------:R-:W-:Y:S02]  /*3e780*/  STL [R1+0xe64], R16 ;  /* 0x000e641001007387 */ /* 0x000fe40000100800 */
[----:B------:R-:W-:Y:S01]  /*3e790*/  STL [R1+0xe5c], R17 ;  /* 0x000e5c1101007387 */ /* 0x000fe20000100800 */
[----:B---3--:R-:W-:-:S02]  /*3e7a0*/  IADD3.X R0, R0, UR5, RZ, P3, !PT ;  /* 0x0000000500007c10 */ /* 0x008fc40009ffe4ff */
[----:B----4-:R-:W-:-:S05]  /*3e7b0*/  IADD3.X R2, R2, UR5, RZ, P2, !PT ;  /* 0x0000000502027c10 */ /* 0x010fca00097fe4ff */
[----:B------:R1:W-:Y:S01]  /*3e7c0*/  STL [R1+0xe44], R2 ;  /* 0x000e440201007387 */ /* 0x0003e20000100800 */
[----:B------:R-:W-:Y:S03]  /*3e7d0*/  STL [R1+0xe54], R18 ;  /* 0x000e541201007387 */ /* 0x000fe60000100800 */
[----:B-1----:R0:W5:Y:S01]  /*3e7e0*/  LDL.LU R2, [R1+0x164c] ;  /* 0x00164c0001027983 */ /* 0x0021620000300800 */
[----:B------:R-:W-:Y:S02]  /*3e7f0*/  STL [R1+0xe4c], R19 ;  /* 0x000e4c1301007387 */ /* 0x000fe40000100800 */
[----:B------:R1:W-:Y:S02]  /*3e800*/  STL [R1+0xe3c], R0 ;  /* 0x000e3c0001007387 */ /* 0x0003e40000100800 */
[----:B-1----:R-:W1:Y:S02]  /*3e810*/  S2R R0, SR_TID.X ;  /* 0x0000000000007919 */ /* 0x002e640000002100 */
[----:B-1----:R-:W-:-:S05]  /*3e820*/  LOP3.LUT R0, R0, 0x3f, RZ, 0xc0, !PT ;  /* 0x0000003f00007812 */ /* 0x002fca00078ec0ff */
[----:B------:R-:W-:Y:S01]  /*3e830*/  IMAD.SHL.U32 R0, R0, 0x2, RZ ;  /* 0x0000000200007824 */ /* 0x000fe200078e00ff */
[----:B0-----:R-:W-:Y:S01]  /*3e840*/  @!P0 CALL.REL.NOINC `(.L_x_1) ;  /* 0x0000001000008944 */ /* 0x001fe20003c00000 */
[----:B------:R-:W-:Y:S05]  /*3e850*/  BRA `(.L_x_2) ;  /* 0xfffdde9000007947 */ /* 0x000fea000383ffff */
.L_x_1:
[----:B-----5:R0:W-:Y:S04]  /*3e860*/  STL [R1+0x1a28], R9 ;  /* 0x001a280901007387 */ /* 0x0201e80000100800 */
[----:B0-----:R-:W2:Y:S04]  /*3e870*/  LDL.LU R9, [R1+0xac8] ;  /* 0x000ac80001097983 */ /* 0x001ea80000300800 */
[----:B--2---:R0:W-:Y:S04]  /*3e880*/  STL [R1+0x1a30], R9 ;  /* 0x001a300901007387 */ /* 0x0041e80000100800 */
        /* <DEDUP_REMOVED lines=32> */
[----:B------:R1:W-:Y:S01]  /*3ea90*/  STL [R1+0x1a24], R8 ;  /* 0x001a240801007387 */ /* 0x0003e20000100800 */
[----:B0-----:R-:W-:-:S03]  /*3eaa0*/  IMAD.MOV.U32 R9, RZ, RZ, R5 ;  /* 0x000000ffff097224 */ /* 0x001fc600078e0005 */
[----:B-1----:R-:W2:Y:S04]  /*3eab0*/  LDL.LU R8, [R1+0xadc] ;  /* 0x000adc0001087983 */ /* 0x002ea80000300800 */
        /* <DEDUP_REMOVED lines=35> */
[----:B------:R-:W2:Y:S04]  /*3ecf0*/  LDL.LU R28, [R1+0xac0] ;  /* 0x000ac000011c7983 */ /* 0x000ea80000300800 */
[----:B------:R-:W3:Y:S01]  /*3ed00*/  LDL.LU R0, [R1+0xad4] ;  /* 0x000ad40001007983 */ /* 0x000ee20000300800 */
[----:B0-----:R-:W-:-:S03]  /*3ed10*/  IMAD.MOV.U32 R8, RZ, RZ, R4 ;  /* 0x000000ffff087224 */ /* 0x001fc600078e0004 */
[----:B------:R-:W3:Y:S04]  /*3ed20*/  LDL.LU R3, [R1+0xad0] ;  /* 0x000ad00001037983 */ /* 0x000ee80000300800 */
[----:B------:R-:W4:Y:S04]  /*3ed30*/  LDL.LU R4, [R1+0xae4] ;  /* 0x000ae40001047983 */ /* 0x000f280000300800 */
[----:B------:R-:W4:Y:S04]  /*3ed40*/  LDL.LU R5, [R1+0xae0] ;  /* 0x000ae00001057983 */ /* 0x000f280000300800 */
[----:B------:R-:W2:Y:S04]  /*3ed50*/  LDL.LU R6, [R1+0xb9c] ;  /* 0x000b9c0001067983 */ /* 0x000ea80000300800 */
        /* <DEDUP_REMOVED lines=15> */
[----:B------:R0:W-:Y:S01]  /*3ee50*/  STL [R1+0x1694], R21 ;  /* 0x0016941501007387 */ /* 0x0001e20000100800 */
[----:B------:R-:W-:-:S03]  /*3ee60*/  F2FP.BF16.PACK_AB R9, R8, R9 ;  /* 0x000000090809723e */ /* 0x000fc600000010ff */
        /* <DEDUP_REMOVED lines=11> */
[----:B------:R-:W2:Y:S04]  /*3ef20*/  LDL.LU R8, [R1+0x1ab4] ;  /* 0x001ab40001087983 */ /* 0x000ea80000300800 */
[----:B------:R0:W-:Y:S04]  /*3ef30*/  STL [R1+0x73c], R9 ;  /* 0x00073c0901007387 */ /* 0x0001e80000100800 */
[----:B0-----:R-:W2:Y:S02]  /*3ef40*/  LDL.LU R9, [R1+0x1ab0] ;  /* 0x001ab00001097983 */ /* 0x001ea40000300800 */
[----:B--2---:R-:W-:-:S02]  /*3ef50*/  F2FP.BF16.PACK_AB R9, R8, R9 ;  /* 0x000000090809723e */ /* 0x004fc400000010ff */
        /* <DEDUP_REMOVED lines=64> */
[----:B------:R-:W2:Y:S01]  /*3f360*/  LDL.LU R8, [R1+0x1a2c] ;  /* 0x001a2c0001087983 */ /* 0x000ea20000300800 */
[----:B------:R-:W-:-:S03]  /*3f370*/  F2FP.BF16.PACK_AB R24, R29, R24 ;  /* 0x000000181d18723e */ /* 0x000fc600000010ff */
[----:B------:R0:W-:Y:S01]  /*3f380*/  STL [R1+0x6f8], R9 ;  /* 0x0006f80901007387 */ /* 0x0001e20000100800 */
[----:B---3--:R-:W-:-:S03]  /*3f390*/  F2FP.BF16.PACK_AB R0, R0, R3 ;  /* 0x000000030000723e */ /* 0x008fc600000010ff */
[----:B0-----:R-:W3:Y:S01]  /*3f3a0*/  LDL.LU R9, [R1+0x1a28] ;  /* 0x001a280001097983 */ /* 0x001ee20000300800 */
[----:B------:R-:W-:Y:S02]  /*3f3b0*/  F2FP.BF16.PACK_AB R3, R6, R7 ;  /* 0x000000070603723e */ /* 0x000fe400000010ff */
[----:B--2---:R-:W-:Y:S02]  /*3f3c0*/  F2FP.BF16.PACK_AB R2, R8, R2 ;  /* 0x000000020802723e */ /* 0x004fe400000010ff */
[----:B------:R-:W2:Y:S04]  /*3f3d0*/  LDL.LU R8, [R1+0x1a24] ;  /* 0x001a240001087983 */ /* 0x000ea80000300800 */
[----:B------:R0:W-:Y:S04]  /*3f3e0*/  STL [R1+0x6f4], R2 ;  /* 0x0006f40201007387 */ /* 0x0001e80000100800 */
[----:B------:R-:W-:Y:S01]  /*3f3f0*/  STL [R1+0x6f0], R24 ;  /* 0x0006f01801007387 */ /* 0x000fe20000100800 */
[----:B0-----:R-:W-:-:S02]  /*3f400*/  F2FP.BF16.PACK_AB R2, R25, R20 ;  /* 0x000000141902723e */ /* 0x001fc400000010ff */
[----:B------:R-:W-:-:S03]  /*3f410*/  F2FP.BF16.PACK_AB R20, R21, R28 ;  /* 0x0000001c1514723e */ /* 0x000fc600000010ff */
[----:B------:R4:W-:Y:S04]  /*3f420*/  STL [R1+0x6ec], R2 ;  /* 0x0006ec0201007387 */ /* 0x0009e80000100800 */
[----:B------:R-:W-:Y:S01]  /*3f430*/  STL [R1+0x6e8], R20 ;  /* 0x0006e81401007387 */ /* 0x000fe20000100800 */
[----:B----4-:R-:W-:-:S03]  /*3f440*/  F2FP.BF16.PACK_AB R2, R4, R5 ;  /* 0x000000050402723e */ /* 0x010fc600000010ff */
[----:B------:R0:W-:Y:S04]  /*3f450*/  STL [R1+0x6e4], R0 ;  /* 0x0006e40001007387 */ /* 0x0001e80000100800 */
[----:B------:R1:W-:Y:S01]  /*3f460*/  STL [R1+0x6e0], R2 ;  /* 0x0006e00201007387 */ /* 0x0003e20000100800 */
[----:B0-----:R-:W-:-:S03]  /*3f470*/  F2FP.BF16.PACK_AB R0, R26, R27 ;  /* 0x0000001b1a00723e */ /* 0x001fc600000010ff */
[----:B------:R0:W-:Y:S01]  /*3f480*/  STL [R1+0x6dc], R3 ;  /* 0x0006dc0301007387 */ /* 0x0001e20000100800 */
[----:B-1----:R-:W-:-:S03]  /*3f490*/  F2FP.BF16.PACK_AB R2, R12, R13 ;  /* 0x0000000d0c02723e */ /* 0x002fc600000010ff */
[----:B------:R1:W-:Y:S04]  /*3f4a0*/  STL [R1+0x6d8], R0 ;  /* 0x0006d80001007387 */ /* 0x0003e80000100800 */
[----:B------:R4:W-:Y:S01]  /*3f4b0*/  STL [R1+0x6d4], R2 ;  /* 0x0006d40201007387 */ /* 0x0009e20000100800 */
[----:B0-----:R-:W-:Y:S02]  /*3f4c0*/  F2FP.BF16.PACK_AB R3, R14, R15 ;  /* 0x0000000f0e03723e */ /* 0x001fe400000010ff */
[----:B-1----:R-:W-:-:S03]  /*3f4d0*/  F2FP.BF16.PACK_AB R0, R22, R23 ;  /* 0x000000171600723e */ /* 0x002fc600000010ff */
[----:B------:R-:W-:Y:S01]  /*3f4e0*/  STL [R1+0x6d0], R3 ;  /* 0x0006d00301007387 */ /* 0x000fe20000100800 */
[----:B----4-:R-:W-:-:S03]  /*3f4f0*/  F2FP.BF16.PACK_AB R2, R10, R11 ;  /* 0x0000000b0a02723e */ /* 0x010fc600000010ff */
[----:B------:R-:W-:Y:S04]  /*3f500*/  STL [R1+0x6cc], R0 ;  /* 0x0006cc0001007387 */ /* 0x000fe80000100800 */
[----:B------:R0:W-:Y:S04]  /*3f510*/  STL [R1+0x6c8], R2 ;  /* 0x0006c80201007387 */ /* 0x0001e80000100800 */
[----:B0-----:R-:W4:Y:S01]  /*3f520*/  LDL.LU R2, [R1+0xb08] ;  /* 0x000b080001027983 */ /* 0x001f220000300800 */
[----:B------:R-:W-:Y:S02]  /*3f530*/  F2FP.BF16.PACK_AB R3, R16, R17 ;  /* 0x000000111003723e */ /* 0x000fe400000010ff */
[----:B------:R-:W-:-:S03]  /*3f540*/  F2FP.BF16.PACK_AB R0, R18, R19 ;  /* 0x000000131200723e */ /* 0x000fc600000010ff */
[----:B------:R-:W-:Y:S04]  /*3f550*/  STL [R1+0x6c4], R3 ;  /* 0x0006c40301007387 */ /* 0x000fe80000100800 */
[----:B----4-:R0:W-:Y:S04]  /*3f560*/  STL [R1+0x199c], R2 ;  /* 0x00199c0201007387 */ /* 0x0101e80000100800 */
[----:B------:R-:W-:Y:S04]  /*3f570*/  STL [R1+0x6c0], R0 ;  /* 0x0006c00001007387 */ /* 0x000fe80000100800 */
[----:B0-----:R-:W4:Y:S04]  /*3f580*/  LDL.LU R2, [R1+0xaf8] ;  /* 0x000af80001027983 */ /* 0x001f280000300800 */
[----:B----4-:R0:W-:Y:S04]  /*3f590*/  STL [R1+0x19a4], R2 ;  /* 0x0019a40201007387 */ /* 0x0101e80000100800 */
        /* <DEDUP_REMOVED lines=29> */
[----:B----4-:R-:W-:Y:S04]  /*3f770*/  STL [R1+0x1a1c], R2 ;  /* 0x001a1c0201007387 */ /* 0x010fe80000100800 */
[----:B------:R-:W4:Y:S04]  /*3f780*/  LDL.LU R29, [R1+0xb1c] ;  /* 0x000b1c00011d7983 */ /* 0x000f280000300800 */
        /* <DEDUP_REMOVED lines=33> */
[----:B0-----:R-:W4:Y:S01]  /*3f9a0*/  LDL.LU R29, [R1+0x7bc] ;  /* 0x0007bc00011d7983 */ /* 0x001f220000300800 */
[----:B---3--:R-:W-:-:S03]  /*3f9b0*/  IMAD.MOV.U32 R2, RZ, RZ, R9 ;  /* 0x000000ffff027224 */ /* 0x008fc600078e0009 */
[----:B----4-:R2:W-:Y:S04]  /*3f9c0*/  STL [R1+0x1a20], R29 ;  /* 0x001a201d01007387 */ /* 0x0105e80000100800 */
[----:B------:R-:W3:Y:S04]  /*3f9d0*/  LDL.LU R24, [R1+0xb18] ;  /* 0x000b180001187983 */ /* 0x000ee80000300800 */
[----:B------:R-:W4:Y:S04]  /*3f9e0*/  LDL.LU R25, [R1+0xb2c] ;  /* 0x000b2c0001197983 */ /* 0x000f280000300800 */
        /* <DEDUP_REMOVED lines=13> */
[----:B--2---:R-:W-:-:S03]  /*3fac0*/  IMAD.MOV.U32 R29, RZ, RZ, R8 ;  /* 0x000000ffff1d7224 */ /* 0x004fc600078e0008 */
[----:B------:R-:W2:Y:S04]  /*3fad0*/  LDL.LU R14, [R1+0xbfc] ;  /* 0x000bfc00010e7983 */ /* 0x000ea80000300800 */
[----:B------:R-:W2:Y:S04]  /*3fae0*/  LDL.LU R15, [R1+0xbf8] ;  /* 0x000bf800010f7983 */ /* 0x000ea80000300800 */
[----:B------:R-:W2:Y:S04]  /*3faf0*/  LDL.LU R22, [R1+0xc0c] ;  /* 0x000c0c0001167983 */ /* 0x000ea80000300800 */
[----:B------:R-:W2:Y:S04]  /*3fb00*/  LDL.LU R23, [R1+0xc08] ;  /* 0x000c080001177983 */ /* 0x000ea80000300800 */
[----:B------:R-:W2:Y:S01]  /*3fb10*/  LDL.LU R8, [R1+0xbd4] ;  /* 0x000bd40001087983 */ /* 0x000ea20000300800 */
[----:B------:R-:W-:-:S03]  /*3fb20*/  F2FP.BF16.PACK_AB R2, R29, R2 ;  /* 0x000000021d02723e */ /* 0x000fc600000010ff */
        /* <DEDUP_REMOVED lines=76> */
[----:B----4-:R-:W-:-:S03]  /*3fff0*/  F2FP.BF16.PACK_AB R20, R25, R20 ;  /* 0x000000141914723e */ /* 0x010fc600000010ff */
[----:B------:R0:W-:Y:S01]  /*40000*/  STL [R1+0x668], R2 ;  /* 0x0006680201007387 */ /* 0x0001e20000100800 */
[----:B---3--:R-:W-:Y:S02]  /*40010*/  F2FP.BF16.PACK_AB R3, R0, R3 ;  /* 0x000000030003723e */ /* 0x008fe400000010ff */
[----:B------:R-:W-:Y:S02]  /*40020*/  F2FP.BF16.PACK_AB R0, R4, R5 ;  /* 0x000000050400723e */ /* 0x000fe400000010ff */
[----:B0-----:R-:W-:Y:S02]  /*40030*/  F2FP.BF16.PACK_AB R2, R21, R28 ;  /* 0x0000001c1502723e */ /* 0x001fe400000010ff */
[----:B--2---:R-:W-:-:S05]  /*40040*/  F2FP.BF16.PACK_AB R24, R29, R24 ;  /* 0x000000181d18723e */ /* 0x004fca00000010ff */
[----:B------:R-:W-:Y:S04]  /*40050*/  STL [R1+0x664], R24 ;  /* 0x0006641801007387 */ /* 0x000fe80000100800 */
[----:B------:R-:W-:Y:S04]  /*40060*/  STL [R1+0x660], R20 ;  /* 0x0006601401007387 */ /* 0x000fe80000100800 */
[----:B------:R0:W-:Y:S04]  /*40070*/  STL [R1+0x65c], R2 ;  /* 0x00065c0201007387 */ /* 0x0001e80000100800 */
[----:B------:R1:W-:Y:S01]  /*40080*/  STL [R1+0x658], R3 ;  /* 0x0006580301007387 */ /* 0x0003e20000100800 */
[----:B0-----:R-:W-:-:S03]  /*40090*/  F2FP.BF16.PACK_AB R2, R6, R7 ;  /* 0x000000070602723e */ /* 0x001fc600000010ff */
[----:B------:R0:W-:Y:S01]  /*400a0*/  STL [R1+0x654], R0 ;  /* 0x0006540001007387 */ /* 0x0001e20000100800 */
[----:B-1----:R-:W-:-:S03]  /*400b0*/  F2FP.BF16.PACK_AB R3, R26, R27 ;  /* 0x0000001b1a03723e */ /* 0x002fc600000010ff */
        /* <DEDUP_REMOVED lines=9> */
[----:B--2---:R-:W-:-:S03]  /*40150*/  F2FP.BF16.PACK_AB R2, R10, R11 ;  /* 0x0000000b0a02723e */ /* 0x004fc600000010ff */
[----:B------:R-:W-:Y:S04]  /*40160*/  STL [R1+0x63c], R0 ;  /* 0x00063c0001007387 */ /* 0x000fe80000100800 */
[----:B------:R0:W-:Y:S04]  /*40170*/  STL [R1+0x638], R2 ;  /* 0x0006380201007387 */ /* 0x0001e80000100800 */
[----:B0-----:R-:W2:Y:S01]  /*40180*/  LDL.LU R2, [R1+0xb48] ;  /* 0x000b480001027983 */ /* 0x001ea20000300800 */
[----:B------:R-:W-:Y:S02]  /*40190*/  F2FP.BF16.PACK_AB R3, R16, R17 ;  /* 0x000000111003723e */ /* 0x000fe400000010ff */
[----:B------:R-:W-:-:S03]  /*401a0*/  F2FP.BF16.PACK_AB R0, R18, R19 ;  /* 0x000000131200723e */ /* 0x000fc600000010ff */
        /* <DEDUP_REMOVED lines=36> */
[----:B------:R-:W3:Y:S04]  /*403f0*/  LDL.LU R29, [R1+0xb5c] ;  /* 0x000b5c00011d7983 */ /* 0x000ee80000300800 */
[----:B---3--:R0:W-:Y:S04]  /*40400*/  STL [R1+0x190c], R29 ;  /* 0x00190c1d01007387 */ /* 0x0081e80000100800 */
[----:B0-----:R-:W3:Y:S04]  /*40410*/  LDL.LU R29, [R1+0xb4c] ;  /* 0x000b4c00011d7983 */ /* 0x001ee80000300800 */
        /* <DEDUP_REMOVED lines=33> */
[----:B0-----:R-:W2:Y:S04]  /*40630*/  LDL.LU R29, [R1+0x7ec] ;  /* 0x0007ec00011d7983 */ /* 0x001ea80000300800 */
        /* <DEDUP_REMOVED lines=27> */
[----:B--2---:R-:W-:-:S03]  /*407f0*/  F2FP.BF16.PACK_AB R2, R29, R2 ;  /* 0x000000021d02723e */ /* 0x004fc600000010ff */
        /* <DEDUP_REMOVED lines=654> */
[----:B------:R-:W2:Y:S03]  /*430e0*/  LDL.LU R29, [R1+0x1778] ;  /* 0x00177800011d7983 */ /* 0x000ea60000300800 */
[----:B------:R0:W-:Y:S02]  /*430f0*/  STL [R1+0xa0], R2 ;  /* 0x0000a00201007387 */ /* 0x0001e40000100800 */
[----:B0-----:R-:W2:Y:S02]  /*43100*/  LDL.LU R2, [R1+0x1774] ;  /* 0x0017740001027983 */ /* 0x001ea40000300800 */
[----:B--2---:R-:W-:Y:S02]  /*43110*/  F2FP.BF16.PACK_AB R2, R29, R2 ;  /* 0x000000021d02723e */ /* 0x004fe400000010ff */
[----:B------:R-:W2:Y:S03]  /*43120*/  LDL.LU R29, [R1+0x1770] ;  /* 0x00177000011d7983 */ /* 0x000ea60000300800 */
[----:B------:R0:W-:Y:S02]  /*43130*/  STL [R1+0xbc], R2 ;  /* 0x0000bc0201007387 */ /* 0x0001e40000100800 */
[----:B0-----:R-:W2:Y:S02]  /*43140*/  LDL.LU R2, [R1+0x176c] ;  /* 0x00176c0001027983 */ /* 0x001ea40000300800 */
[----:B--2---:R-:W-:-:S02]  /*43150*/  F2FP.BF16.PACK_AB R2, R29, R2 ;  /* 0x000000021d02723e */ /* 0x004fc400000010ff */
[----:B------:R-:W2:Y:S01]  /*43160*/  LDL.LU R29, [R1+0x1768] ;  /* 0x00176800011d7983 */ /* 0x000ea20000300800 */
[----:B----4-:R-:W-:Y:S02]  /*43170*/  F2FP.BF16.PACK_AB R20, R25, R20 ;  /* 0x000000141914723e */ /* 0x010fe400000010ff */
[----:B------:R0:W-:Y:S01]  /*43180*/  STL [R1+0xb8], R2 ;  /* 0x0000b80201007387 */ /* 0x0001e20000100800 */
[----:B---3--:R-:W-:Y:S01]  /*43190*/  F2FP.BF16.PACK_AB R3, R0, R3 ;  /* 0x000000030003723e */ /* 0x008fe200000010ff */
[----:B------:R-:W-:Y:S01]  /*431a0*/  F2FP.BF16.PACK_AB R0, R4, R5 ;  /* 0x000000050400723e */ /* 0x000fe200000010ff */
[----:B0-----:R-:W-:Y:S02]  /*431b0*/  F2FP.BF16.PACK_AB R2, R21, R28 ;  /* 0x0000001c1502723e */ /* 0x001fe400000010ff */
[----:B--2---:R-:W-:-:S05]  /*431c0*/  F2FP.BF16.PACK_AB R24, R29, R24 ;  /* 0x000000181d18723e */ /* 0x004fca00000010ff */
[----:B------:R-:W-:Y:S01]  /*431d0*/  STL [R1+0xb4], R24 ;  /* 0x0000b41801007387 */ /* 0x000fe20000100800 */
[----:B------:R-:W-:Y:S02]  /*431e0*/  STL [R1+0xb0], R20 ;  /* 0x0000b01401007387 */ /* 0x000fe40000100800 */
[----:B------:R0:W-:Y:S02]  /*431f0*/  STL [R1+0xcc], R2 ;  /* 0x0000cc0201007387 */ /* 0x0001e40000100800 */
[----:B------:R1:W-:Y:S01]  /*43200*/  STL [R1+0xc8], R3 ;  /* 0x0000c80301007387 */ /* 0x0003e20000100800 */
[----:B------:R2:W-:Y:S01]  /*43210*/  STL [R1+0xc4], R0 ;  /* 0x0000c40001007387 */ /* 0x0005e20000100800 */
[----:B0-----:R-:W-:Y:S02]  /*43220*/  F2FP.BF16.PACK_AB R2, R6, R7 ;  /* 0x000000070602723e */ /* 0x001fe400000010ff */
[----:B-1----:R-:W-:Y:S02]  /*43230*/  F2FP.BF16.PACK_AB R3, R26, R27 ;  /* 0x0000001b1a03723e */ /* 0x002fe400000010ff */
[----:B--2---:R-:W-:Y:S01]  /*43240*/  F2FP.BF16.PACK_AB R0, R12, R13 ;  /* 0x0000000d0c00723e */ /* 0x004fe200000010ff */
[----:B------:R0:W-:Y:S02]  /*43250*/  STL [R1+0xc0], R2 ;  /* 0x0000c00201007387 */ /* 0x0001e40000100800 */
[----:B------:R1:W-:Y:S02]  /*43260*/  STL [R1+0xdc], R3 ;  /* 0x0000dc0301007387 */ /* 0x0003e40000100800 */
[----:B------:R2:W-:Y:S01]  /*43270*/  STL [R1+0xd8], R0 ;  /* 0x0000d80001007387 */ /* 0x0005e20000100800 */
[----:B0-----:R-:W-:-:S02]  /*43280*/  F2FP.BF16.PACK_AB R2, R14, R15 ;  /* 0x0000000f0e02723e */ /* 0x001fc400000010ff */
[----:B-1----:R-:W-:Y:S02]  /*43290*/  F2FP.BF16.PACK_AB R3, R22, R23 ;  /* 0x000000171603723e */ /* 0x002fe400000010ff */
[----:B--2---:R-:W-:Y:S01]  /*432a0*/  F2FP.BF16.PACK_AB R0, R8, R9 ;  /* 0x000000090800723e */ /* 0x004fe200000010ff */
[----:B------:R0:W-:Y:S02]  /*432b0*/  STL [R1+0xd4], R2 ;  /* 0x0000d40201007387 */ /* 0x0001e40000100800 */
[----:B------:R-:W-:Y:S02]  /*432c0*/  STL [R1+0xd0], R3 ;  /* 0x0000d00301007387 */ /* 0x000fe40000100800 */
[----:B------:R-:W-:Y:S01]  /*432d0*/  STL [R1+0xec], R0 ;  /* 0x0000ec0001007387 */ /* 0x000fe20000100800 */
[----:B0-----:R-:W-:-:S05]  /*432e0*/  F2FP.BF16.PACK_AB R2, R10, R11 ;  /* 0x0000000b0a02723e */ /* 0x001fca00000010ff */
[----:B------:R0:W-:Y:S04]  /*432f0*/  STL [R1+0xe8], R2 ;  /* 0x0000e80201007387 */ /* 0x0001e80000100800 */
[----:B0-----:R-:W2:Y:S01]  /*43300*/  LDL.LU R2, [R1+0x4d8] ;  /* 0x0004d80001027983 */ /* 0x001ea20000300800 */
[----:B------:R-:W-:Y:S02]  /*43310*/  F2FP.BF16.PACK_AB R3, R16, R17 ;  /* 0x000000111003723e */ /* 0x000fe400000010ff */
[----:B------:R-:W-:-:S03]  /*43320*/  F2FP.BF16.PACK_AB R0, R18, R19 ;  /* 0x000000131200723e */ /* 0x000fc600000010ff */
[----:B------:R-:W-:Y:S04]  /*43330*/  STL [R1+0xe4], R3 ;  /* 0x0000e40301007387 */ /* 0x000fe80000100800 */
[----:B--2---:R0:W-:Y:S01]  /*43340*/  STL [R1+0x16e0], R2 ;  /* 0x0016e00201007387 */ /* 0x0041e20000100800 */
[----:B------:R-:W-:Y:S03]  /*43350*/  STL [R1+0xe0], R0 ;  /* 0x0000e00001007387 */ /* 0x000fe60000100800 */
        /* <DEDUP_REMOVED lines=32> */
[----:B0-----:R-:W2:Y:S01]  /*43560*/  LDL.LU R2, [R1+0x278] ;  /* 0x0002780001027983 */ /* 0x001ea20000300800 */
[----:B------:R-:W3:Y:S03]  /*43570*/  LDL.LU R29, [R1+0x3dc] ;  /* 0x0003dc00011d7983 */ /* 0x000ee60000300800 */
        /* <DEDUP_REMOVED lines=35> */
[----:B0-----:R-:W2:Y:S01]  /*437b0*/  LDL.LU R29, [R1+0x27c] ;  /* 0x00027c00011d7983 */ /* 0x001ea20000300800 */
[----:B------:R-:W3:Y:S02]  /*437c0*/  LDL.LU R24, [R1+0x3d8] ;  /* 0x0003d80001187983 */ /* 0x000ee40000300800 */
[----:B------:R-:W4:Y:S02]  /*437d0*/  LDL.LU R25, [R1+0x4cc] ;  /* 0x0004cc0001197983 */ /* 0x000f240000300800 */
[----:B------:R-:W4:Y:S01]  /*437e0*/  LDL.LU R20, [R1+0x4c8] ;  /* 0x0004c80001147983 */ /* 0x000f220000300800 */
        /* <DEDUP_REMOVED lines=93> */
[----:B------:R-:W3:Y:S03]  /*43dc0*/  LDL.LU R29, [R1+0x16dc] ;  /* 0x0016dc00011d7983 */ /* 0x000ee60000300800 */
[----:B------:R3:W-:Y:S02]  /*43dd0*/  STL [R1+0x38], R2 ;  /* 0x0000380201007387 */ /* 0x0007e40000100800 */
[----:B---3--:R-:W-:Y:S01]  /*43de0*/  F2FP.BF16.PACK_AB R2, R29, R24 ;  /* 0x000000181d02723e */ /* 0x008fe200000010ff */
[----:B----4-:R-:W-:Y:S01]  /*43df0*/  F2FP.BF16.PACK_AB R24, R25, R20 ;  /* 0x000000141918723e */ /* 0x010fe200000010ff */
[----:B------:R-:W-:-:S03]  /*43e00*/  F2FP.BF16.PACK_AB R20, R21, R28 ;  /* 0x0000001c1514723e */ /* 0x000fc600000010ff */
[----:B------:R0:W-:Y:S01]  /*43e10*/  STL [R1+0x34], R2 ;  /* 0x0000340201007387 */ /* 0x0001e20000100800 */
[----:B------:R-:W-:Y:S02]  /*43e20*/  STL [R1+0x30], R24 ;  /* 0x0000301801007387 */ /* 0x000fe40000100800 */
[----:B------:R-:W-:Y:S01]  /*43e30*/  STL [R1+0x4c], R20 ;  /* 0x00004c1401007387 */ /* 0x000fe20000100800 */
[----:B0-----:R-:W-:Y:S01]  /*43e40*/  F2FP.BF16.PACK_AB R2, R0, R3 ;  /* 0x000000030002723e */ /* 0x001fe200000010ff */
[----:B------:R-:W-:Y:S01]  /*43e50*/  F2FP.BF16.PACK_AB R0, R4, R5 ;  /* 0x000000050400723e */ /* 0x000fe200000010ff */
[----:B------:R-:W-:-:S03]  /*43e60*/  F2FP.BF16.PACK_AB R3, R6, R7 ;  /* 0x000000070603723e */ /* 0x000fc600000010ff */
[----:B------:R0:W-:Y:S01]  /*43e70*/  STL [R1+0x48], R2 ;  /* 0x0000480201007387 */ /* 0x0001e20000100800 */
[----:B------:R1:W-:Y:S02]  /*43e80*/  STL [R1+0x44], R0 ;  /* 0x0000440001007387 */ /* 0x0003e40000100800 */
        /* <DEDUP_REMOVED lines=11> */
[----:B------:R1:W-:Y:S02]  /*43f40*/  STL [R1+0x6c], R0 ;  /* 0x00006c0001007387 */ /* 0x0003e40000100800 */
[----:B------:R-:W-:Y:S02]  /*43f50*/  STL [R1+0x68], R3 ;  /* 0x0000680301007387 */ /* 0x000fe40000100800 */
[----:B------:R-:W2:Y:S01]  /*43f60*/  LDL.LU R23, [R1+0x3c8] ;  /* 0x0003c80001177983 */ /* 0x000ea20000300800 */
[----:B0-----:R-:W-:-:S02]  /*43f70*/  F2FP.BF16.PACK_AB R2, R16, R17 ;  /* 0x000000111002723e */ /* 0x001fc400000010ff */
[----:B-1----:R-:W-:-:S03]  /*43f80*/  F2FP.BF16.PACK_AB R0, R18, R19 ;  /* 0x000000131200723e */ /* 0x002fc600000010ff */
        /* <DEDUP_REMOVED lines=39> */
[----:B------:R-:W2:Y:S02]  /*44200*/  LDL.LU R19, [R1+0x3c0] ;  /* 0x0003c00001137983 */ /* 0x000ea40000300800 */
[----:B--2---:R0:W-:Y:S04]  /*44210*/  STL [R1+0x168c], R19 ;  /* 0x00168c1301007387 */ /* 0x0041e80000100800 */
[----:B0-----:R-:W2:Y:S01]  /*44220*/  LDL.LU R19, [R1+0x32c] ;  /* 0x00032c0001137983 */ /* 0x001ea20000300800 */
[----:B------:R-:W2:Y:S03]  /*44230*/  LDL.LU R18, [R1+0x380] ;  /* 0x0003800001127983 */ /* 0x000ea60000300800 */
        /* <DEDUP_REMOVED lines=32> */
[----:B------:R-:W2:Y:S01]  /*44440*/  LDL.LU R25, [R1+0x57c] ;  /* 0x00057c0001197983 */ /* 0x000ea20000300800 */
[----:B------:R-:W-:-:S02]  /*44450*/  F2FP.BF16.PACK_AB R23, R21, R23 ;  /* 0x000000171517723e */ /* 0x000fc400000010ff */
[----:B--2---:R0:W-:Y:S04]  /*44460*/  STL [R1+0x165c], R25 ;  /* 0x00165c1901007387 */ /* 0x0041e80000100800 */
[----:B0-----:R-:W2:Y:S01]  /*44470*/  LDL.LU R25, [R1+0x504] ;  /* 0x0005040001197983 */ /* 0x001ea20000300800 */
        /* <DEDUP_REMOVED lines=41> */
[----:B------:R0:W-:Y:S02]  /*44710*/  STL [R1], R23 ;  /* 0x0000001701007387 */ /* 0x0001e40000100800 */
[----:B0-----:R-:W2:Y:S02]  /*44720*/  LDL.LU R23, [R1+0x169c] ;  /* 0x00169c0001177983 */ /* 0x001ea40000300800 */
[----:B--2---:R-:W-:Y:S02]  /*44730*/  F2FP.BF16.PACK_AB R23, R21, R23 ;  /* 0x000000171517723e */ /* 0x004fe400000010ff */
[----:B------:R-:W3:Y:S02]  /*44740*/  LDL.LU R21, [R1+0x1698] ;  /* 0x0016980001157983 */ /* 0x000ee40000300800 */
[----:B---3--:R-:W-:-:S02]  /*44750*/  F2FP.BF16.PACK_AB R22, R21, R22 ;  /* 0x000000161516723e */ /* 0x008fc400000010ff */
[----:B------:R-:W4:Y:S02]  /*44760*/  LDL.LU R21, [R1+0x1694] ;  /* 0x0016940001157983 */ /* 0x000f240000300800 */
[----:B----4-:R-:W-:Y:S02]  /*44770*/  F2FP.BF16.PACK_AB R21, R20, R21 ;  /* 0x000000151415723e */ /* 0x010fe400000010ff */
[----:B------:R-:W2:Y:S02]  /*44780*/  LDL.LU R20, [R1+0x1690] ;  /* 0x0016900001147983 */ /* 0x000ea40000300800 */
[----:B--2---:R-:W-:Y:S02]  /*44790*/  F2FP.BF16.PACK_AB R20, R19, R20 ;  /* 0x000000141314723e */ /* 0x004fe400000010ff */
[----:B------:R-:W2:Y:S02]  /*447a0*/  LDL.LU R19, [R1+0x168c] ;  /* 0x00168c0001137983 */ /* 0x000ea40000300800 */
[----:B--2---:R-:W-:-:S02]  /*447b0*/  F2FP.BF16.PACK_AB R19, R18, R19 ;  /* 0x000000131213723e */ /* 0x004fc400000010ff */
[----:B------:R-:W2:Y:S02]  /*447c0*/  LDL.LU R18, [R1+0x1688] ;  /* 0x0016880001127983 */ /* 0x000ea40000300800 */
[----:B--2---:R-:W-:Y:S02]  /*447d0*/  F2FP.BF16.PACK_AB R18, R17, R18 ;  /* 0x000000121112723e */ /* 0x004fe400000010ff */
        /* <DEDUP_REMOVED lines=20> */
[----:B------:R-:W2:Y:S01]  /*44920*/  LDL.LU R25, [R1+0x165c] ;  /* 0x00165c0001197983 */ /* 0x000ea20000300800 */
[----:B------:R-:W-:Y:S02]  /*44930*/  F2FP.BF16.PACK_AB R6, R24, R6 ;  /* 0x000000061806723e */ /* 0x000fe400000010ff */
[----:B------:R-:W-:-:S02]  /*44940*/  F2FP.BF16.PACK_AB R5, R29, R5 ;  /* 0x000000051d05723e */ /* 0x000fc400000010ff */
[----:B------:R-:W-:Y:S02]  /*44950*/  F2FP.BF16.PACK_AB R4, R2, R4 ;  /* 0x000000040204723e */ /* 0x000fe400000010ff */
[----:B--2---:R-:W-:Y:S02]  /*44960*/  F2FP.BF16.PACK_AB R7, R25, R7 ;  /* 0x000000071907723e */ /* 0x004fe400000010ff */
[----:B------:R-:W2:Y:S01]  /*44970*/  LDL.LU R25, [R1+0x1658] ;  /* 0x0016580001197983 */ /* 0x000ea20000300800 */
[----:B------:R-:W3:Y:S02]  /*44980*/  LDL.LU R24, [R1+0x1654] ;  /* 0x0016540001187983 */ /* 0x000ee40000300800 */
[----:B------:R-:W3:Y:S02]  /*44990*/  LDL.LU R29, [R1+0x1650] ;  /* 0x00165000011d7983 */ /* 0x000ee40000300800 */
[----:B------:R0:W5:Y:S01]  /*449a0*/  LDL.LU R2, [R1+0x164c] ;  /* 0x00164c0001027983 */ /* 0x0001620000300800 */
[----:B------:R-:W-:-:S02]  /*449b0*/  F2FP.BF16.PACK_AB R27, R28, R27 ;  /* 0x0000001b1c1b723e */ /* 0x000fc400000010ff */
[----:B------:R-:W-:Y:S02]  /*449c0*/  F2FP.BF16.PACK_AB R26, R0, R26 ;  /* 0x0000001a001a723e */ /* 0x000fe400000010ff */
[----:B--2---:R-:W-:Y:S02]  /*449d0*/  F2FP.BF16.PACK_AB R25, R3, R25 ;  /* 0x000000190319723e */ /* 0x004fe400000010ff */
[----:B---3--:R-:W-:Y:S02]  /*449e0*/  F2FP.BF16.PACK_AB R24, R29, R24 ;  /* 0x000000181d18723e */ /* 0x008fe400000010ff */
.L_x_0:
[----:B0-----:R-:W0:Y:S04]  /*449f0*/  S2R R29, SR_TID.X ;  /* 0x00000000001d7919 */ /* 0x001e280000002100 */
[----:B-1----:R-:W1:Y:S04]  /*44a00*/  S2R R0, SR_TID.X ;  /* 0x0000000000007919 */ /* 0x002e680000002100 */
[----:B------:R-:W-:Y:S01]  /*44a10*/  BAR.SYNC.DEFER_BLOCKING 0x0 ;  /* 0x0000000000007b1d */ /* 0x000fe20000010000 */
[----:B0-----:R-:W-:-:S02]  /*44a20*/  IMAD.SHL.U32 R28, R29, 0x400, RZ ;  /* 0x000004001d1c7824 */ /* 0x001fc400078e00ff */
[----:B------:R-:W-:Y:S01]  /*44a30*/  IMAD.SHL.U32 R3, R29, 0x20, RZ ;  /* 0x000000201d037824 */ /* 0x000fe200078e00ff */
[----:B-1----:R-:W-:Y:S02]  /*44a40*/  LOP3.LUT R0, R0, 0x3f, RZ, 0xc0, !PT ;  /* 0x0000003f00007812 */ /* 0x002fe400078ec0ff */
[----:B------:R-:W-:-:S05]  /*44a50*/  LOP3.LUT R28, R28, 0x1800, RZ, 0xc0, !PT ;  /* 0x000018001c1c7812 */ /* 0x000fca00078ec0ff */
[----:B------:R-:W-:Y:S02]  /*44a60*/  IMAD R28, R0, 0x10, R28 ;  /* 0x00000010001c7824 */ /* 0x000fe400078e021c */
[----:B------:R-:W-:-:S05]  /*44a70*/  IMAD.SHL.U32 R0, R29, 0x100, RZ ;  /* 0x000001001d007824 */ /* 0x000fca00078e00ff */
[----:B------:R-:W-:-:S04]  /*44a80*/  LOP3.LUT R0, R0, 0x1800, RZ, 0xc0, !PT ;  /* 0x0000180000007812 */ /* 0x000fc800078ec0ff */
[----:B------:R-:W-:Y:S01]  /*44a90*/  LOP3.LUT R0, R0, 0x460, R3, 0xf8, !PT ;  /* 0x0000046000007812 */ /* 0x000fe200078ef803 */
[----:B------:R-:W-:-:S05]  /*44aa0*/  IMAD.SHL.U32 R3, R29, 0x4, RZ ;  /* 0x000000041d037824 */ /* 0x000fca00078e00ff */
[----:B------:R-:W-:-:S05]  /*44ab0*/  LOP3.LUT R0, R0, 0x70, R3, 0x78, !PT ;  /* 0x0000007000007812 */ /* 0x000fca00078e7803 */
[----:B------:R0:W-:Y:S04]  /*44ac0*/  STS.128 [R0+0x80], R4 ;  /* 0x0000800400007388 */ /* 0x0001e80000000c00 */
[----:B------:R1:W-:Y:S04]  /*44ad0*/  STS.128 [R0+0x100], R8 ;  /* 0x0001000800007388 */ /* 0x0003e80000000c00 */
[----:B------:R-:W-:Y:S04]  /*44ae0*/  STS.128 [R0], R24 ;  /* 0x0000001800007388 */ /* 0x000fe80000000c00 */
[----:B0-----:R-:W2:Y:S04]  /*44af0*/  LDL.LU R4, [R1+0x70] ;  /* 0x0000700001047983 */ /* 0x001ea80000300800 */
[----:B------:R-:W2:Y:S04]  /*44b00*/  LDL.LU R5, [R1+0x74] ;  /* 0x0000740001057983 */ /* 0x000ea80000300800 */
[----:B------:R-:W2:Y:S04]  /*44b10*/  LDL.LU R6, [R1+0x78] ;  /* 0x0000780001067983 */ /* 0x000ea80000300800 */
[----:B------:R-:W2:Y:S04]  /*44b20*/  LDL.LU R7, [R1+0x7c] ;  /* 0x00007c0001077983 */ /* 0x000ea80000300800 */
[----:B-1----:R-:W3:Y:S04]  /*44b30*/  LDL.LU R8, [R1] ;  /* 0x0000000001087983 */ /* 0x002ee80000300800 */
[----:B------:R-:W3:Y:S04]  /*44b40*/  LDL.LU R9, [R1+0x4] ;  /* 0x0000040001097983 */ /* 0x000ee80000300800 */
[----:B------:R-:W3:Y:S04]  /*44b50*/  LDL.LU R10, [R1+0x8] ;  /* 0x00000800010a7983 */ /* 0x000ee80000300800 */
[----:B------:R-:W3:Y:S01]  /*44b60*/  LDL.LU R11, [R1+0xc] ;  /* 0x00000c00010b7983 */ /* 0x000ee20000300800 */
[----:B------:R-:W-:-:S02]  /*44b70*/  LOP3.LUT R29, R28, 0x20, RZ, 0x3c, !PT ;  /* 0x000000201c1d7812 */ /* 0x000fc400078e3cff */
[C---:B------:R-:W-:Y:S01]  /*44b80*/  LOP3.LUT R3, R28.reuse, 0x60, RZ, 0x3c, !PT ;  /* 0x000000601c037812 */ /* 0x040fe200078e3cff */
[----:B------:R-:W-:Y:S04]  /*44b90*/  STS.128 [R0+0x180], R12 ;  /* 0x0001800c00007388 */ /* 0x000fe80000000c00 */
[----:B------:R-:W-:Y:S04]  /*44ba0*/  STS.128 [R0+0x200], R16 ;  /* 0x0002001000007388 */ /* 0x000fe80000000c00 */
[----:B------:R-:W-:Y:S04]  /*44bb0*/  STS.128 [R0+0x280], R20 ;  /* 0x0002801400007388 */ /* 0x000fe80000000c00 */
[----:B--2---:R-:W-:Y:S04]  /*44bc0*/  STS.128 [R0+0x380], R4 ;  /* 0x0003800400007388 */ /* 0x004fe80000000c00 */
[----:B---3--:R0:W-:Y:S04]  /*44bd0*/  STS.128 [R0+0x300], R8 ;  /* 0x0003000800007388 */ /* 0x0081e80000000c00 */
[----:B------:R-:W-:Y:S01]  /*44be0*/  BAR.SYNC.DEFER_BLOCKING 0x0 ;  /* 0x0000000000007b1d */ /* 0x000fe20000010000 */
[----:B0-----:R-:W-:-:S05]  /*44bf0*/  LOP3.LUT R8, R28, 0x40, RZ, 0x3c, !PT ;  /* 0x000000401c087812 */ /* 0x001fca00078e3cff */
[----:B------:R-:W0:Y:S04]  /*44c00*/  LDS.128 R4, [R28] ;  /* 0x000000001c047984 */ /* 0x000e280000000c00 */
[----:B------:R-:W1:Y:S04]  /*44c10*/  LDS.128 R12, [R28+0x400] ;  /* 0x000400001c0c7984 */ /* 0x000e680000000c00 */
[----:B------:R-:W2:Y:S04]  /*44c20*/  LDS.128 R16, [R29] ;  /* 0x000000001d107984 */ /* 0x000ea80000000c00 */
[----:B0-----:R-:W-:Y:S01]  /*44c30*/  STL [R1+0x4], R5 ;  /* 0x0000040501007387 */ /* 0x001fe20000100800 */
[----:B------:R-:W-:-:S03]  /*44c40*/  IMAD.MOV.U32 R27, RZ, RZ, R4 ;  /* 0x000000ffff1b7224 */ /* 0x000fc600078e0004 */
[----:B------:R-:W-:Y:S04]  /*44c50*/  STL.64 [R1+0x8], R6 ;  /* 0x0000080601007387 */ /* 0x000fe80000100a00 */
[----:B------:R-:W0:Y:S04]  /*44c60*/  LDS.128 R4, [R29+0x400] ;  /* 0x000400001d047984 */ /* 0x000e280000000c00 */
[----:B------:R-:W-:Y:S04]  /*44c70*/  STL.64 [R1+0x1680], R26 ;  /* 0x0016801a01007387 */ /* 0x000fe80000100a00 */
[----:B-1----:R1:W-:Y:S04]  /*44c80*/  STL.64 [R1+0x200], R12 ;  /* 0x0002000c01007387 */ /* 0x0023e80000100a00 */
[----:B------:R3:W-:Y:S04]  /*44c90*/  STL.64 [R1+0x208], R14 ;  /* 0x0002080e01007387 */ /* 0x0007e80000100a00 */
[----:B-1----:R-:W4:Y:S04]  /*44ca0*/  LDL.LU R12, [R1+0x80] ;  /* 0x00008000010c7983 */ /* 0x002f280000300800 */
[----:B--2---:R1:W-:Y:S04]  /*44cb0*/  STL.64 [R1+0x70], R16 ;  /* 0x0000701001007387 */ /* 0x0043e80000100a00 */
[----:B------:R2:W-:Y:S04]  /*44cc0*/  STL.64 [R1+0x78], R18 ;  /* 0x0000781201007387 */ /* 0x0005e80000100a00 */
[----:B0-----:R-:W-:Y:S04]  /*44cd0*/  STL.64 [R1+0x210], R4 ;  /* 0x0002100401007387 */ /* 0x001fe80000100a00 */
[----:B------:R-:W-:Y:S04]  /*44ce0*/  STL.64 [R1+0x218], R6 ;  /* 0x0002180601007387 */ /* 0x000fe80000100a00 */
[----:B------:R-:W4:Y:S04]  /*44cf0*/  LDL.LU R13, [R1+0x84] ;  /* 0x00008400010d7983 */ /* 0x000f280000300800 */
[----:B---3--:R-:W3:Y:S04]  /*44d00*/  LDL.LU R14, [R1+0x88] ;  /* 0x00008800010e7983 */ /* 0x008ee80000300800 */
[----:B------:R-:W3:Y:S04]  /*44d10*/  LDL.LU R15, [R1+0x8c] ;  /* 0x00008c00010f7983 */ /* 0x000ee80000300800 */
[----:B---3--:R-:W-:Y:S04]  /*44d20*/  STL.64 [R1+0x1870], R14 ;  /* 0x0018700e01007387 */ /* 0x008fe80000100a00 */
[----:B----4-:R0:W-:Y:S04]  /*44d30*/  STL.64 [R1+0x1868], R12 ;  /* 0x0018680c01007387 */ /* 0x0101e80000100a00 */
[----:B-1----:R-:W3:Y:S04]  /*44d40*/  LDL.LU R16, [R1+0x90] ;  /* 0x0000900001107983 */ /* 0x002ee80000300800 */
[----:B------:R-:W3:Y:S04]  /*44d50*/  LDL.LU R17, [R1+0x94] ;  /* 0x0000940001117983 */ /* 0x000ee80000300800 */
[----:B--2---:R-:W2:Y:S04]  /*44d60*/  LDL.LU R18, [R1+0x98] ;  /* 0x0000980001127983 */ /* 0x004ea80000300800 */
[----:B------:R-:W2:Y:S04]  /*44d70*/  LDL.LU R19, [R1+0x9c] ;  /* 0x00009c0001137983 */ /* 0x000ea80000300800 */
[----:B--2---:R-:W-:Y:S04]  /*44d80*/  STL.64 [R1+0x1880], R18 ;  /* 0x0018801201007387 */ /* 0x004fe80000100a00 */
[----:B---3--:R-:W-:Y:S04]  /*44d90*/  STL.64 [R1+0x1878], R16 ;  /* 0x0018781001007387 */ /* 0x008fe80000100a00 */
[----:B------:R-:W2:Y:S04]  /*44da0*/  LDL.LU R20, [R1+0xa0] ;  /* 0x0000a00001147983 */ /* 0x000ea80000300800 */
[----:B------:R-:W2:Y:S04]  /*44db0*/  LDL.LU R21, [R1+0xa4] ;  /* 0x0000a40001157983 */ /* 0x000ea80000300800 */
[----:B------:R-:W3:Y:S04]  /*44dc0*/  LDL.LU R22, [R1+0xa8] ;  /* 0x0000a80001167983 */ /* 0x000ee80000300800 */
[----:B------:R-:W3:Y:S04]  /*44dd0*/  LDL.LU R23, [R1+0xac] ;  /* 0x0000ac0001177983 */ /* 0x000ee80000300800 */
[----:B---3--:R-:W-:Y:S04]  /*44de0*/  STL.64 [R1+0x1890], R22 ;  /* 0x0018901601007387 */ /* 0x008fe80000100a00 */
[----:B--2---:R-:W-:Y:S04]  /*44df0*/  STL.64 [R1+0x1888], R20 ;  /* 0x0018881401007387 */ /* 0x004fe80000100a00 */
[----:B0-----:R-:W2:Y:S04]  /*44e00*/  LDL.LU R12, [R1+0xc0] ;  /* 0x0000c000010c7983 */ /* 0x001ea80000300800 */
[----:B------:R-:W2:Y:S04]  /*44e10*/  LDL.LU R13, [R1+0xc4] ;  /* 0x0000c400010d7983 */ /* 0x000ea80000300800 */
[----:B------:R-:W3:Y:S04]  /*44e20*/  LDL.LU R14, [R1+0xc8] ;  /* 0x0000c800010e7983 */ /* 0x000ee80000300800 */
[----:B------:R-:W3:Y:S04]  /*44e30*/  LDL.LU R15, [R1+0xcc] ;  /* 0x0000cc00010f7983 */ /* 0x000ee80000300800 */
[----:B---3--:R-:W-:Y:S04]  /*44e40*/  STL.64 [R1+0x18a0], R14 ;  /* 0x0018a00e01007387 */ /* 0x008fe80000100a00 */
[----:B--2---:R0:W-:Y:S04]  /*44e50*/  STL.64 [R1+0x1898], R12 ;  /* 0x0018980c01007387 */ /* 0x0041e80000100a00 */
        /* <DEDUP_REMOVED lines=47> */
[----:B--2---:R-:W-:Y:S04]  /*45150*/  STL.64 [R1+0x1918], R12 ;  /* 0x0019180c01007387 */ /* 0x004fe80000100a00 */
[----:B------:R-:W0:Y:S04]  /*45160*/  LDS.128 R12, [R8] ;  /* 0x00000000080c7984 */ /* 0x000e280000000c00 */
[----:B------:R-:W2:Y:S04]  /*45170*/  LDL.LU R16, [R1+0xd0] ;  /* 0x0000d00001107983 */ /* 0x000ea80000300800 */
[----:B------:R-:W2:Y:S04]  /*45180*/  LDL.LU R17, [R1+0xd4] ;  /* 0x0000d40001117983 */ /* 0x000ea80000300800 */
[----:B------:R-:W2:Y:S04]  /*45190*/  LDL.LU R18, [R1+0xd8] ;  /* 0x0000d80001127983 */ /* 0x000ea80000300800 */
[----:B------:R-:W2:Y:S04]  /*451a0*/  LDL.LU R19, [R1+0xdc] ;  /* 0x0000dc0001137983 */ /* 0x000ea80000300800 */
[----:B------:R-:W3:Y:S04]  /*451b0*/  LDL.LU R20, [R1+0xe0] ;  /* 0x0000e00001147983 */ /* 0x000ee80000300800 */
[----:B------:R-:W3:Y:S04]  /*451c0*/  LDL.LU R21, [R1+0xe4] ;  /* 0x0000e40001157983 */ /* 0x000ee80000300800 */
[----:B------:R-:W3:Y:S04]  /*451d0*/  LDL.LU R22, [R1+0xe8] ;  /* 0x0000e80001167983 */ /* 0x000ee80000300800 */
[----:B------:R-:W3:Y:S04]  /*451e0*/  LDL.LU R23, [R1+0xec] ;  /* 0x0000ec0001177983 */ /* 0x000ee80000300800 */
[----:B------:R-:W4:Y:S04]  /*451f0*/  LDL.LU R24, [R1+0xb0] ;  /* 0x0000b00001187983 */ /* 0x000f280000300800 */
[----:B------:R-:W4:Y:S04]  /*45200*/  LDL.LU R25, [R1+0xb4] ;  /* 0x0000b40001197983 */ /* 0x000f280000300800 */
[----:B------:R-:W4:Y:S04]  /*45210*/  LDL.LU R26, [R1+0xb8] ;  /* 0x0000b800011a7983 */ /* 0x000f280000300800 */
[----:B------:R-:W4:Y:S04]  /*45220*/  LDL.LU R27, [R1+0xbc] ;  /* 0x0000bc00011b7983 */ /* 0x000f280000300800 */
[----:B------:R-:W2:Y:S04]  /*45230*/  LDL.LU R4, [R1+0x110] ;  /* 0x0001100001047983 */ /* 0x000ea80000300800 */
[----:B------:R-:W2:Y:S04]  /*45240*/  LDL.LU R5, [R1+0x114] ;  /* 0x0001140001057983 */ /* 0x000ea80000300800 */
[----:B------:R-:W2:Y:S04]  /*45250*/  LDL.LU R6, [R1+0x118] ;  /* 0x0001180001067983 */ /* 0x000ea80000300800 */
[----:B------:R-:W2:Y:S04]  /*45260*/  LDL.LU R7, [R1+0x11c] ;  /* 0x00011c0001077983 */ /* 0x000ea80000300800 */
[----:B0-----:R-:W-:Y:S04]  /*45270*/  STL.64 [R1+0x1e0], R12 ;  /* 0x0001e00c01007387 */ /* 0x001fe80000100a00 */
[----:B------:R-:W-:Y:S04]  /*45280*/  STL.64 [R1+0x1e8], R14 ;  /* 0x0001e80e01007387 */ /* 0x000fe80000100a00 */
[----:B------:R-:W0:Y:S04]  /*45290*/  LDS.128 R12, [R8+0x400] ;  /* 0x00040000080c7984 */ /* 0x000e280000000c00 */
[----:B0-----:R-:W-:Y:S04]  /*452a0*/  STL.64 [R1+0x220], R12 ;  /* 0x0002200c01007387 */ /* 0x001fe80000100a00 */
[----:B------:R-:W-:Y:S04]  /*452b0*/  STL.64 [R1+0x228], R14 ;  /* 0x0002280e01007387 */ /* 0x000fe80000100a00 */
[----:B------:R-:W0:Y:S04]  /*452c0*/  LDS.128 R12, [R3] ;  /* 0x00000000030c7984 */ /* 0x000e280000000c00 */
[----:B0-----:R-:W-:Y:S04]  /*452d0*/  STL.64 [R1+0x1f0], R12 ;  /* 0x0001f00c01007387 */ /* 0x001fe80000100a00 */
[----:B------:R-:W-:Y:S04]  /*452e0*/  STL.64 [R1+0x1f8], R14 ;  /* 0x0001f80e01007387 */ /* 0x000fe80000100a00 */
[----:B------:R-:W0:Y:S04]  /*452f0*/  LDS.128 R12, [R3+0x400] ;  /* 0x00040000030c7984 */ /* 0x000e280000000c00 */
[----:B0-----:R-:W-:Y:S04]  /*45300*/  STL.64 [R1+0x230], R12 ;  /* 0x0002300c01007387 */ /* 0x001fe80000100a00 */
[----:B------:R0:W-:Y:S04]  /*45310*/  STL.64 [R1+0x238], R14 ;  /* 0x0002380e01007387 */ /* 0x0001e80000100a00 */
[----:B0-----:R-:W2:Y:S04]  /*45320*/  LDL.LU.64 R14, [R1+0x1920] ;  /* 0x00192000010e7983 */ /* 0x001ea80000300a00 */
[----:B------:R-:W2:Y:S04]  /*45330*/  LDL.LU.64 R12, [R1+0x1918] ;  /* 0x00191800010c7983 */ /* 0x000ea80000300a00 */
[----:B------:R-:W-:Y:S06]  /*45340*/  BAR.SYNC.DEFER_BLOCKING 0x0 ;  /* 0x0000000000007b1d */ /* 0x000fec0000010000 */
[----:B--2---:R0:W-:Y:S04]  /*45350*/  STS.128 [R0], R12 ;  /* 0x0000000c00007388 */ /* 0x0041e80000000c00 */
[----:B0-----:R-:W2:Y:S04]  /*45360*/  LDL.LU.64 R14, [R1+0x1910] ;  /* 0x00191000010e7983 */ /* 0x001ea80000300a00 */
[----:B------:R-:W2:Y:S04]  /*45370*/  LDL.LU.64 R12, [R1+0x1908] ;  /* 0x00190800010c7983 */ /* 0x000ea80000300a00 */
[----:B--2---:R0:W-:Y:S04]  /*45380*/  STS.128 [R0+0x80], R12 ;  /* 0x0000800c00007388 */ /* 0x0041e80000000c00 */
        /* <DEDUP_REMOVED lines=17> */
[----:B--2---:R-:W-:Y:S04]  /*454a0*/  STS.128 [R0+0x380], R12 ;  /* 0x0003800c00007388 */ /* 0x004fe80000000c00 */
[----:B------:R-:W-:Y:S06]  /*454b0*/  BAR.SYNC.DEFER_BLOCKING 0x0 ;  /* 0x0000000000007b1d */ /* 0x000fec0000010000 */
[----:B------:R-:W0:Y:S04]  /*454c0*/  LDS.128 R12, [R28] ;  /* 0x000000001c0c7984 */ /* 0x000e280000000c00 */
        /* <DEDUP_REMOVED lines=21> */
[----:B------:R-:W-:Y:S06]  /*45620*/  BAR.SYNC.DEFER_BLOCKING 0x0 ;  /* 0x0000000000007b1d */ /* 0x000fec0000010000 */
[----:B0-----:R-:W-:Y:S04]  /*45630*/  STL.64 [R1+0x100], R12 ;  /* 0x0001000c01007387 */ /* 0x001fe80000100a00 */
[----:B------:R0:W-:Y:S04]  /*45640*/  STL.64 [R1+0x108], R14 ;  /* 0x0001080e01007387 */ /* 0x0001e80000100a00 */
[----:B0-----:R-:W2:Y:S04]  /*45650*/  LDL.LU.64 R14, [R1+0x18a0] ;  /* 0x0018a000010e7983 */ /* 0x001ea80000300a00 */
[----:B------:R-:W2:Y:S04]  /*45660*/  LDL.LU.64 R12, [R1+0x1898] ;  /* 0x00189800010c7983 */ /* 0x000ea80000300a00 */
[----:B---3--:R0:W-:Y:S04]  /*45670*/  STS.128 [R0], R20 ;  /* 0x0000001400007388 */ /* 0x0081e80000000c00 */
[----:B------:R1:W-:Y:S04]  /*45680*/  STS.128 [R0+0x80], R16 ;  /* 0x0000801000007388 */ /* 0x0003e80000000c00 */
[----:B0-----:R-:W3:Y:S04]  /*45690*/  LDL.LU.64 R22, [R1+0x1890] ;  /* 0x0018900001167983 */ /* 0x001ee80000300a00 */
[----:B------:R-:W3:Y:S04]  /*456a0*/  LDL.LU.64 R20, [R1+0x1888] ;  /* 0x0018880001147983 */ /* 0x000ee80000300a00 */
[----:B-1----:R-:W3:Y:S04]  /*456b0*/  LDL.LU.64 R18, [R1+0x1880] ;  /* 0x0018800001127983 */ /* 0x002ee80000300a00 */
[----:B------:R-:W3:Y:S04]  /*456c0*/  LDL.LU.64 R16, [R1+0x1878] ;  /* 0x0018780001107983 */ /* 0x000ee80000300a00 */
[----:B--2---:R0:W-:Y:S04]  /*456d0*/  STS.128 [R0+0x100], R12 ;  /* 0x0001000c00007388 */ /* 0x0041e80000000c00 */
[----:B0-----:R-:W2:Y:S04]  /*456e0*/  LDL.LU.64 R14, [R1+0x1870] ;  /* 0x00187000010e7983 */ /* 0x001ea80000300a00 */
[----:B------:R-:W2:Y:S04]  /*456f0*/  LDL.LU.64 R12, [R1+0x1868] ;  /* 0x00186800010c7983 */ /* 0x000ea80000300a00 */
[----:B----4-:R-:W-:Y:S04]  /*45700*/  STS.128 [R0+0x180], R24 ;  /* 0x0001801800007388 */ /* 0x010fe80000000c00 */
[----:B---3--:R-:W-:Y:S04]  /*45710*/  STS.128 [R0+0x200], R20 ;  /* 0x0002001400007388 */ /* 0x008fe80000000c00 */
[----:B------:R-:W-:Y:S04]  /*45720*/  STS.128 [R0+0x280], R16 ;  /* 0x0002801000007388 */ /* 0x000fe80000000c00 */
[----:B------:R-:W-:Y:S04]  /*45730*/  STS.128 [R0+0x380], R4 ;  /* 0x0003800400007388 */ /* 0x000fe80000000c00 */
[----:B--2---:R-:W-:Y:S04]  /*45740*/  STS.128 [R0+0x300], R12 ;  /* 0x0003000c00007388 */ /* 0x004fe80000000c00 */
[----:B------:R-:W-:Y:S06]  /*45750*/  BAR.SYNC.DEFER_BLOCKING 0x0 ;  /* 0x0000000000007b1d */ /* 0x000fec0000010000 */
[----:B------:R-:W0:Y:S04]  /*45760*/  LDS.128 R4, [R28] ;  /* 0x000000001c047984 */ /* 0x000e280000000c00 */
[----:B------:R-:W1:Y:S04]  /*45770*/  LDS.128 R12, [R28+0x400] ;  /* 0x000400001c0c7984 */ /* 0x000e680000000c00 */
[----:B------:R-:W2:Y:S04]  /*45780*/  LDS.128 R16, [R29] ;  /* 0x000000001d107984 */ /* 0x000ea80000000c00 */
[----:B0-----:R-:W-:Y:S04]  /*45790*/  STL.64 [R1+0x80], R4 ;  /* 0x0000800401007387 */ /* 0x001fe80000100a00 */
[----:B------:R-:W-:Y:S04]  /*457a0*/  STL.64 [R1+0x88], R6 ;  /* 0x0000880601007387 */ /* 0x000fe80000100a00 */
[----:B------:R-:W0:Y:S04]  /*457b0*/  LDS.128 R4, [R29+0x400] ;  /* 0x000400001d047984 */ /* 0x000e280000000c00 */
        /* <DEDUP_REMOVED lines=348> */
[----:B----4-:R0:W-:Y:S04]  /*46d80*/  STS.128 [R0+0x180], R24 ;  /* 0x0001801800007388 */ /* 0x0101e80000000c00 */
[----:B---3--:R-:W-:Y:S04]  /*46d90*/  STS.128 [R0+0x200], R20 ;  /* 0x0002001400007388 */ /* 0x008fe80000000c00 */
[----:B------:R-:W-:Y:S04]  /*46da0*/  STS.128 [R0+0x280], R16 ;  /* 0x0002801000007388 */ /* 0x000fe80000000c00 */
[----:B------:R-:W-:Y:S04]  /*46db0*/  STS.128 [R0+0x380], R4 ;  /* 0x0003800400007388 */ /* 0x000fe80000000c00 */
[----:B0-----:R-:W3:Y:S04]  /*46dc0*/  LDL.LU R24, [R1+0x710] ;  /* 0x0007100001187983 */ /* 0x001ee80000300800 */
[----:B--2---:R-:W-:Y:S04]  /*46dd0*/  STS.128 [R0+0x300], R12 ;  /* 0x0003000c00007388 */ /* 0x004fe80000000c00 */
[----:B------:R-:W-:Y:S06]  /*46de0*/  BAR.SYNC.DEFER_BLOCKING 0x0 ;  /* 0x0000000000007b1d */ /* 0x000fec0000010000 */
[----:B------:R-:W0:Y:S04]  /*46df0*/  LDS.128 R12, [R28] ;  /* 0x000000001c0c7984 */ /* 0x000e280000000c00 */
[----:B------:R-:W1:Y:S04]  /*46e00*/  LDS.128 R4, [R28+0x400] ;  /* 0x000400001c047984 */ /* 0x000e680000000c00 */
[----:B------:R-:W2:Y:S04]  /*46e10*/  LDS.128 R16, [R29] ;  /* 0x000000001d107984 */ /* 0x000ea80000000c00 */
[----:B0-----:R-:W-:Y:S04]  /*46e20*/  STL.64 [R1+0x310], R12 ;  /* 0x0003100c01007387 */ /* 0x001fe80000100a00 */
[----:B------:R-:W-:Y:S04]  /*46e30*/  STL.64 [R1+0x318], R14 ;  /* 0x0003180e01007387 */ /* 0x000fe80000100a00 */
[----:B-1----:R-:W-:Y:S04]  /*46e40*/  STL.64 [R1+0x300], R4 ;  /* 0x0003000401007387 */ /* 0x002fe80000100a00 */
[----:B------:R-:W-:Y:S04]  /*46e50*/  STL.64 [R1+0x308], R6 ;  /* 0x0003080601007387 */ /* 0x000fe80000100a00 */
[----:B------:R-:W3:Y:S04]  /*46e60*/  LDL.LU R25, [R1+0x714] ;  /* 0x0007140001197983 */ /* 0x000ee80000300800 */
[----:B------:R-:W4:Y:S04]  /*46e70*/  LDL.LU R26, [R1+0x718] ;  /* 0x00071800011a7983 */ /* 0x000f280000300800 */
[----:B------:R-:W4:Y:S04]  /*46e80*/  LDL.LU R27, [R1+0x71c] ;  /* 0x00071c00011b7983 */ /* 0x000f280000300800 */
[----:B------:R-:W0:Y:S04]  /*46e90*/  LDS.128 R12, [R29+0x400] ;  /* 0x000400001d0c7984 */ /* 0x000e280000000c00 */
[----:B------:R-:W1:Y:S04]  /*46ea0*/  LDS.128 R4, [R8] ;  /* 0x0000000008047984 */ /* 0x000e680000000c00 */
[----:B------:R-:W0:Y:S04]  /*46eb0*/  LDS.128 R8, [R8+0x400] ;  /* 0x0004000008087984 */ /* 0x000e280000000c00 */
[----:B----4-:R-:W-:Y:S04]  /*46ec0*/  STL.64 [R1+0x1690], R26 ;  /* 0x0016901a01007387 */ /* 0x010fe80000100a00 */
[----:B---3--:R3:W-:Y:S04]  /*46ed0*/  STL.64 [R1+0x1688], R24 ;  /* 0x0016881801007387 */ /* 0x0087e80000100a00 */
[----:B---3--:R-:W3:Y:S04]  /*46ee0*/  LDL.LU R24, [R1+0x700] ;  /* 0x0007000001187983 */ /* 0x008ee80000300800 */
[----:B------:R-:W3:Y:S04]  /*46ef0*/  LDL.LU R25, [R1+0x704] ;  /* 0x0007040001197983 */ /* 0x000ee80000300800 */
[----:B------:R-:W4:Y:S04]  /*46f00*/  LDL.LU R26, [R1+0x708] ;  /* 0x00070800011a7983 */ /* 0x000f280000300800 */
[----:B------:R-:W4:Y:S04]  /*46f10*/  LDL.LU R27, [R1+0x70c] ;  /* 0x00070c00011b7983 */ /* 0x000f280000300800 */
        /* <DEDUP_REMOVED lines=25> */
[----:B---3--:R-:W-:Y:S04]  /*470b0*/  STL.64 [R1+0x16d8], R24 ;  /* 0x0016d81801007387 */ /* 0x008fe80000100a00 */
[----:B------:R-:W3:Y:S04]  /*470c0*/  LDS.128 R24, [R3+0x400] ;  /* 0x0004000003187984 */ /* 0x000ee80000000c00 */
[----:B------:R-:W-:Y:S04]  /*470d0*/  STL [R1+0x1650], R28 ;  /* 0x0016501c01007387 */ /* 0x000fe80000100800 */
[----:B--2---:R-:W-:Y:S04]  /*470e0*/  STL [R1+0x1658], R18 ;  /* 0x0016581201007387 */ /* 0x004fe80000100800 */
[----:B------:R-:W-:Y:S04]  /*470f0*/  STL [R1+0x1654], R19 ;  /* 0x0016541301007387 */ /* 0x000fe80000100800 */
[----:B0-----:R-:W-:Y:S04]  /*47100*/  STL.64 [R1+0x1668], R14 ;  /* 0x0016680e01007387 */ /* 0x001fe80000100a00 */
[----:B------:R-:W-:Y:S04]  /*47110*/  STL.64 [R1+0x1660], R12 ;  /* 0x0016600c01007387 */ /* 0x000fe80000100a00 */
[----:B-1----:R-:W-:Y:S04]  /*47120*/  STL.64 [R1+0x1678], R6 ;  /* 0x0016780601007387 */ /* 0x002fe80000100a00 */
[----:B------:R0:W-:Y:S04]  /*47130*/  STL.64 [R1+0x1670], R4 ;  /* 0x0016700401007387 */ /* 0x0001e80000100a00 */
[----:B0-----:R-:W2:Y:S04]  /*47140*/  LDL.LU R4, [R1+0x720] ;  /* 0x0007200001047983 */ /* 0x001ea80000300800 */
[----:B------:R-:W-:Y:S04]  /*47150*/  STL.64 [R1+0x320], R8 ;  /* 0x0003200801007387 */ /* 0x000fe80000100a00 */
[----:B------:R-:W-:Y:S04]  /*47160*/  STL.64 [R1+0x328], R10 ;  /* 0x0003280a01007387 */ /* 0x000fe80000100a00 */
[----:B------:R-:W2:Y:S04]  /*47170*/  LDL.LU R5, [R1+0x724] ;  /* 0x0007240001057983 */ /* 0x000ea80000300800 */
[----:B------:R-:W2:Y:S04]  /*47180*/  LDL.LU R6, [R1+0x728] ;  /* 0x0007280001067983 */ /* 0x000ea80000300800 */
[----:B------:R-:W2:Y:S04]  /*47190*/  LDL.LU R7, [R1+0x72c] ;  /* 0x00072c0001077983 */ /* 0x000ea80000300800 */
[----:B------:R-:W4:Y:S04]  /*471a0*/  LDL.LU R20, [R1+0x163c] ;  /* 0x00163c0001147983 */ /* 0x000f280000300800 */
[----:B------:R-:W2:Y:S01]  /*471b0*/  LDL.LU R12, [R1+0x730] ;  /* 0x00073000010c7983 */ /* 0x000ea20000300800 */
[----:B---3--:R-:W-:-:S03]  /*471c0*/  IMAD.MOV.U32 R28, RZ, RZ, R26 ;  /* 0x000000ffff1c7224 */ /* 0x008fc600078e001a */
[----:B------:R-:W3:Y:S01]  /*471d0*/  LDL.LU R13, [R1+0x734] ;  /* 0x00073400010d7983 */ /* 0x000ee20000300800 */
[----:B------:R-:W-:-:S03]  /*471e0*/  IMAD.MOV.U32 R18, RZ, RZ, R24 ;  /* 0x000000ffff127224 */ /* 0x000fc600078e0018 */
[----:B------:R-:W3:Y:S01]  /*471f0*/  LDL.LU R14, [R1+0x738] ;  /* 0x00073800010e7983 */ /* 0x000ee20000300800 */
[----:B------:R-:W-:-:S03]  /*47200*/  IMAD.MOV.U32 R19, RZ, RZ, R25 ;  /* 0x000000ffff137224 */ /* 0x000fc600078e0019 */
[----:B------:R-:W3:Y:S04]  /*47210*/  LDL.LU R15, [R1+0x73c] ;  /* 0x00073c00010f7983 */ /* 0x000ee80000300800 */
[----:B------:R0:W-:Y:S04]  /*47220*/  STL [R1+0x33c], R27 ;  /* 0x00033c1b01007387 */ /* 0x0001e80000100800 */
[----:B------:R-:W1:Y:S04]  /*47230*/  LDS.128 R8, [R3] ;  /* 0x0000000003087984 */ /* 0x000e680000000c00 */
[----:B------:R-:W-:Y:S06]  /*47240*/  BAR.SYNC.DEFER_BLOCKING 0x0 ;  /* 0x0000000000007b1d */ /* 0x000fec0000010000 */
[----:B0-----:R-:W2:Y:S04]  /*47250*/  LDL.LU.64 R26, [R1+0x16e0] ;  /* 0x0016e000011a7983 */ /* 0x001ea80000300a00 */
[----:B------:R-:W2:Y:S04]  /*47260*/  LDL.LU.64 R24, [R1+0x16d8] ;  /* 0x0016d80001187983 */ /* 0x000ea80000300a00 */
        /* <DEDUP_REMOVED lines=14> */
[----:B------:R-:W2:Y:S01]  /*47350*/  LDL.LU.64 R24, [R1+0x1688] ;  /* 0x0016880001187983 */ /* 0x000ea20000300a00 */
[----:B----4-:R-:W-:-:S03]  /*47360*/  ISETP.GE.AND P0, PT, R20, c[0x0][0x178], PT ;  /* 0x00005e0014007a0c */ /* 0x010fc60003f06270 */
[----:B------:R-:W-:Y:S01]  /*47370*/  STS.128 [R0+0x300], R4 ;  /* 0x0003000400007388 */ /* 0x000fe20000000c00 */
[----:B-----5:R-:W-:-:S03]  /*47380*/  IADD3 R3, R2, 0x1, RZ ;  /* 0x0000000102037810 */ /* 0x020fc60007ffe0ff */
[----:B---3--:R-:W-:Y:S01]  /*47390*/  STS.128 [R0+0x380], R12 ;  /* 0x0003800c00007388 */ /* 0x008fe20000000c00 */
[----:B------:R-:W-:Y:S01]  /*473a0*/  ISETP.LT.AND P5, PT, R3, c[0x0][0x17c], !P0 ;  /* 0x00005f0003007a0c */ /* 0x000fe200047a1270 */
[----:B------:R-:W-:Y:S01]  /*473b0*/  IMAD R20, R20, c[0x0][0x194], RZ ;  /* 0x0000650014147a24 */ /* 0x000fe200078e02ff */
[C---:B------:R-:W-:Y:S01]  /*473c0*/  IADD3 R3, R2.reuse, 0x2, RZ ;  /* 0x0000000202037810 */ /* 0x040fe20007ffe0ff */
[----:B------:R-:W-:Y:S01]  /*473d0*/  IMAD R21, R2, c[0x0][0x198], RZ ;  /* 0x0000660002157a24 */ /* 0x000fe200078e02ff */
[----:B--2---:R0:W-:Y:S04]  /*473e0*/  STS.128 [R0+0x280], R24 ;  /* 0x0002801800007388 */ /* 0x0041e80000000c00 */
[----:B0-----:R-:W2:Y:S01]  /*473f0*/  LDL.LU.64 R26, [R1+0x1680] ;  /* 0x00168000011a7983 */ /* 0x001ea20000300a00 */
[----:B------:R-:W-:-:S02]  /*47400*/  ISETP.LT.AND P4, PT, R3, c[0x0][0x17c], !P0 ;  /* 0x00005f0003007a0c */ /* 0x000fc40004781270 */
[----:B------:R-:W-:Y:S01]  /*47410*/  LEA R3, P2, R20, c[0x0][0x170], 0x1 ;  /* 0x00005c0014037a11 */ /* 0x000fe200078408ff */
[----:B------:R-:W3:Y:S01]  /*47420*/  LDL.LU.64 R6, [R1+0x1678] ;  /* 0x0016780001067983 */ /* 0x000ee20000300a00 */
[C---:B------:R-:W-:Y:S02]  /*47430*/  ISETP.LT.AND P1, PT, R2.reuse, c[0x0][0x17c], !P0 ;  /* 0x00005f0002007a0c */ /* 0x040fe40004721270 */
[C---:B------:R-:W-:Y:S01]  /*47440*/  IADD3 R23, R2.reuse, 0x3, RZ ;  /* 0x0000000302177810 */ /* 0x040fe20007ffe0ff */
[----:B------:R-:W4:Y:S01]  /*47450*/  LDL.LU.64 R4, [R1+0x1670] ;  /* 0x0016700001047983 */ /* 0x000f220000300a00 */
[----:B------:R-:W-:Y:S02]  /*47460*/  IADD3 R24, R2, 0x4, RZ ;  /* 0x0000000402187810 */ /* 0x000fe40007ffe0ff */
[----:B------:R-:W-:Y:S01]  /*47470*/  LEA.HI.X.SX32 R20, R20, c[0x0][0x174], 0x1, P2 ;  /* 0x00005d0014147a11 */ /* 0x000fe200010f0eff */
[----:B------:R-:W3:Y:S04]  /*47480*/  LDL.LU.64 R14, [R1+0x1668] ;  /* 0x00166800010e7983 */ /* 0x000ee80000300a00 */
[----:B------:R-:W-:Y:S01]  /*47490*/  BAR.SYNC.DEFER_BLOCKING 0x0 ;  /* 0x0000000000007b1d */ /* 0x000fe20000010000 */
[----:B------:R-:W-:-:S02]  /*474a0*/  LEA R22, P6, R21, R3, 0x1 ;  /* 0x0000000315167211 */ /* 0x000fc400078c08ff */
[----:B------:R-:W-:Y:S02]  /*474b0*/  IADD3 R25, R21, c[0x0][0x198], RZ ;  /* 0x0000660015197a10 */ /* 0x000fe40007ffe0ff */
[----:B------:R-:W-:Y:S01]  /*474c0*/  ISETP.LT.AND P3, PT, R23, c[0x0][0x17c], !P0 ;  /* 0x00005f0017007a0c */ /* 0x000fe20004761270 */
[----:B------:R-:W3:Y:S01]  /*474d0*/  LDL.LU.64 R12, [R1+0x1660] ;  /* 0x00166000010c7983 */ /* 0x000ee20000300a00 */
[----:B------:R-:W-:Y:S02]  /*474e0*/  ISETP.LT.AND P2, PT, R24, c[0x0][0x17c], !P0 ;  /* 0x00005f0018007a0c */ /* 0x000fe40004741270 */
[----:B------:R-:W-:Y:S02]  /*474f0*/  LEA.HI.X.SX32 R23, R21, R20, 0x1, P6 ;  /* 0x0000001415177211 */ /* 0x000fe400030f0eff */
[C---:B------:R-:W-:Y:S02]  /*47500*/  LEA R24, P6, R25.reuse, R3, 0x1 ;  /* 0x0000000319187211 */ /* 0x040fe400078c08ff */
[----:B------:R-:W-:-:S02]  /*47510*/  IADD3 R21, R25, c[0x0][0x198], RZ ;  /* 0x0000660019157a10 */ /* 0x000fc40007ffe0ff */
[----:B------:R-:W-:Y:S01]  /*47520*/  LEA.HI.X.SX32 R25, R25, R20, 0x1, P6 ;  /* 0x0000001419197211 */ /* 0x000fe200030f0eff */
[----:B--2---:R0:W-:Y:S01]  /*47530*/  @P1 STG.E.U16 [R22.64], R27 ;  /* 0x0000001b16001986 */ /* 0x0041e2000c101506 */
[----:B------:R-:W-:-:S05]  /*47540*/  PRMT R26, R27, 0x7632, R26 ;  /* 0x000076321b1a7816 */ /* 0x000fca000000001a */
[----:B------:R2:W-:Y:S01]  /*47550*/  @P5 STG.E.U16 [R24.64], R26 ;  /* 0x0000001a18005986 */ /* 0x0005e2000c101506 */
[----:B0-----:R-:W-:-:S04]  /*47560*/  IADD3 R27, R2, 0x6, RZ ;  /* 0x00000006021b7810 */ /* 0x001fc80007ffe0ff */
[----:B------:R-:W-:Y:S02]  /*47570*/  ISETP.LT.AND P5, PT, R27, c[0x0][0x17c], !P0 ;  /* 0x00005f001b007a0c */ /* 0x000fe400047a1270 */
[----:B------:R-:W3:Y:S01]  /*47580*/  LDL.LU R27, [R1+0x70] ;  /* 0x00007000011b7983 */ /* 0x000ee20000300800 */
[----:B------:R-:W-:Y:S02]  /*47590*/  IADD3 R0, R2, 0x5, RZ ;  /* 0x0000000502007810 */ /* 0x000fe40007ffe0ff */
[C---:B------:R-:W-:Y:S02]  /*475a0*/  LEA R22, P6, R21.reuse, R3, 0x1 ;  /* 0x0000000315167211 */ /* 0x040fe400078c08ff */
[----:B------:R-:W-:Y:S02]  /*475b0*/  ISETP.LT.AND P1, PT, R0, c[0x0][0x17c], !P0 ;  /* 0x00005f0000007a0c */ /* 0x000fe40004721270 */
[C---:B------:R-:W-:Y:S02]  /*475c0*/  IADD3 R0, R21.reuse, c[0x0][0x198], RZ ;  /* 0x0000660015007a10 */ /* 0x040fe40007ffe0ff */
[----:B------:R-:W-:-:S02]  /*475d0*/  LEA.HI.X.SX32 R23, R21, R20, 0x1, P6 ;  /* 0x0000001415177211 */ /* 0x000fc400030f0eff */
[----:B--2---:R-:W-:Y:S02]  /*475e0*/  IADD3 R25, R2, 0x7, RZ ;  /* 0x0000000702197810 */ /* 0x004fe40007ffe0ff */
[C---:B------:R-:W-:Y:S01]  /*475f0*/  LEA R24, P6, R0.reuse, R3, 0x1 ;  /* 0x0000000300187211 */ /* 0x040fe200078c08ff */
[----:B---3--:R0:W-:Y:S01]  /*47600*/  @P4 STG.E.U16 [R22.64], R27 ;  /* 0x0000001b16004986 */ /* 0x0081e2000c101506 */
[----:B------:R-:W-:Y:S02]  /*47610*/  ISETP.LT.AND P4, PT, R25, c[0x0][0x17c], !P0 ;  /* 0x00005f0019007a0c */ /* 0x000fe40004781270 */
[----:B------:R-:W-:Y:S02]  /*47620*/  LEA.HI.X.SX32 R25, R0, R20, 0x1, P6 ;  /* 0x0000001400197211 */ /* 0x000fe400030f0eff */
[----:B------:R-:W-:Y:S02]  /*47630*/  PRMT R26, R27, 0x7632, R26 ;  /* 0x000076321b1a7816 */ /* 0x000fe4000000001a */
[----:B0-----:R-:W-:-:S03]  /*47640*/  IADD3 R27, R2, 0x8, RZ ;  /* 0x00000008021b7810 */ /* 0x001fc60007ffe0ff */
[----:B------:R0:W-:Y:S01]  /*47650*/  @P3 STG.E.U16 [R24.64], R26 ;  /* 0x0000001a18003986 */ /* 0x0001e2000c101506 */
[----:B------:R-:W-:-:S03]  /*47660*/  ISETP.LT.AND P3, PT, R27, c[0x0][0x17c], !P0 ;  /* 0x00005f001b007a0c */ /* 0x000fc60004761270 */
[----:B------:R-:W2:Y:S01]  /*47670*/  LDL.LU R27, [R1+0x1e0] ;  /* 0x0001e000011b7983 */ /* 0x000ea20000300800 */
[----:B------:R-:W-:-:S04]  /*47680*/  IADD3 R21, R0, c[0x0][0x198], RZ ;  /* 0x0000660000157a10 */ /* 0x000fc80007ffe0ff */
[CC--:B------:R-:W-:Y:S02]  /*47690*/  LEA R22, P6, R21.reuse, R3.reuse, 0x1 ;  /* 0x0000000315167211 */ /* 0x0c0fe400078c08ff */
[C---:B------:R-:W-:Y:S02]  /*476a0*/  IADD3 R0, R21.reuse, c[0x0][0x198], RZ ;  /* 0x0000660015007a10 */ /* 0x040fe40007ffe0ff */
[----:B------:R-:W-:Y:S02]  /*476b0*/  LEA.HI.X.SX32 R23, R21, R20, 0x1, P6 ;  /* 0x0000001415177211 */ /* 0x000fe400030f0eff */
[----:B0-----:R-:W-:Y:S02]  /*476c0*/  IADD3 R25, R2, 0x9, RZ ;  /* 0x0000000902197810 */ /* 0x001fe40007ffe0ff */
[----:B------:R-:W-:Y:S01]  /*476d0*/  LEA R24, P6, R0, R3, 0x1 ;  /* 0x0000000300187211 */ /* 0x000fe200078c08ff */
[----:B--2---:R0:W-:Y:S01]  /*476e0*/  @P2 STG.E.U16 [R22.64], R27 ;  /* 0x0000001b16002986 */ /* 0x0041e2000c101506 */
[----:B------:R-:W-:-:S02]  /*476f0*/  ISETP.LT.AND P2, PT, R25, c[0x0][0x17c], !P0 ;  /* 0x00005f0019007a0c */ /* 0x000fc40004741270 */
        /* <DEDUP_REMOVED lines=2657> */
[C---:B------:R-:W-:Y:S02]  /*51d10*/  LEA R24, P6, R0.reuse, R3, 0x1 ;  /* 0x0000000300187211 */ /* 0x040fe400078c08ff */
[----:B------:R-:W-:Y:S01]  /*51d20*/  IADD3 R21, R0, c[0x0][0x198], RZ ;  /* 0x0000660000157a10 */ /* 0x000fe20007ffe0ff */
        /* <DEDUP_REMOVED lines=8> */
[CC--:B------:R-:W-:Y:S02]  /*51db0*/  LEA R22, P6, R21.reuse, R3.reuse, 0x1 ;  /* 0x0000000315167211 */ /* 0x0c0fe400078c08ff */
[C---:B------:R-:W-:Y:S02]  /*51dc0*/  IADD3 R0, R21.reuse, c[0x0][0x198], RZ ;  /* 0x0000660015007a10 */ /* 0x040fe40007ffe0ff */
[----:B------:R-:W-:Y:S02]  /*51dd0*/  LEA.HI.X.SX32 R23, R21, R20, 0x1, P6 ;  /* 0x0000001415177211 */ /* 0x000fe400030f0eff */
[----:B0-----:R-:W-:Y:S02]  /*51de0*/  IADD3 R25, R2, 0x187, RZ ;  /* 0x0000018702197810 */ /* 0x001fe40007ffe0ff */
[C---:B------:R-:W-:Y:S01]  /*51df0*/  LEA R24, P6, R0.reuse, R3, 0x1 ;  /* 0x0000000300187211 */ /* 0x040fe200078c08ff */
[----:B------:R0:W-:Y:S01]  /*51e00*/  @P5 STG.E.U16 [R22.64], R16 ;  /* 0x0000001016005986 */ /* 0x0001e2000c101506 */
[----:B------:R-:W-:-:S02]  /*51e10*/  IADD3 R21, R0, c[0x0][0x198], RZ ;  /* 0x0000660000157a10 */ /* 0x000fc40007ffe0ff */
[----:B------:R-:W-:Y:S02]  /*51e20*/  ISETP.LT.AND P5, PT, R25, c[0x0][0x17c], !P0 ;  /* 0x00005f0019007a0c */ /* 0x000fe400047a1270 */
[-C--:B------:R-:W-:Y:S02]  /*51e30*/  LEA.HI.X.SX32 R25, R0, R20.reuse, 0x1, P6 ;  /* 0x0000001400197211 */ /* 0x080fe400030f0eff */
[C---:B------:R-:W-:Y:S02]  /*51e40*/  IADD3 R0, R21.reuse, c[0x0][0x198], RZ ;  /* 0x0000660015007a10 */ /* 0x040fe40007ffe0ff */
[----:B0-----:R-:W-:Y:S02]  /*51e50*/  PRMT R16, R16, 0x7632, R16 ;  /* 0x0000763210107816 */ /* 0x001fe40000000010 */
[C---:B------:R-:W-:Y:S02]  /*51e60*/  LEA R22, P6, R21.reuse, R3, 0x1 ;  /* 0x0000000315167211 */ /* 0x040fe400078c08ff */
[----:B------:R-:W-:Y:S01]  /*51e70*/  IADD3 R26, R2, 0x188, RZ ;  /* 0x00000188021a7810 */ /* 0x000fe20007ffe0ff */
[----:B------:R0:W-:Y:S01]  /*51e80*/  @P4 STG.E.U16 [R24.64], R16 ;  /* 0x0000001018004986 */ /* 0x0001e2000c101506 */
[----:B------:R-:W-:-:S02]  /*51e90*/  LEA.HI.X.SX32 R23, R21, R20, 0x1, P6 ;  /* 0x0000001415177211 */ /* 0x000fc400030f0eff */
[----:B------:R-:W-:Y:S02]  /*51ea0*/  ISETP.LT.AND P4, PT, R26, c[0x0][0x17c], !P0 ;  /* 0x00005f001a007a0c */ /* 0x000fe40004781270 */
[----:B------:R-:W3:Y:S04]  /*51eb0*/  LDL.LU R26, [R1+0x320] ;  /* 0x00032000011a7983 */ /* 0x000ee80000300800 */
[----:B----4-:R4:W-:Y:S01]  /*51ec0*/  @P3 STG.E.U16 [R22.64], R4 ;  /* 0x0000000416003986 */ /* 0x0109e2000c101506 */
[C---:B0-----:R-:W-:Y:S02]  /*51ed0*/  LEA R24, P6, R0.reuse, R3, 0x1 ;  /* 0x0000000300187211 */ /* 0x041fe400078c08ff */
[C---:B------:R-:W-:Y:S02]  /*51ee0*/  IADD3 R16, R0.reuse, c[0x0][0x198], RZ ;  /* 0x0000660000107a10 */ /* 0x040fe40007ffe0ff */
[----:B------:R-:W-:-:S02]  /*51ef0*/  LEA.HI.X.SX32 R25, R0, R20, 0x1, P6 ;  /* 0x0000001400197211 */ /* 0x000fc400030f0eff */
[----:B------:R-:W-:Y:S02]  /*51f00*/  IADD3 R0, R16, c[0x0][0x198], RZ ;  /* 0x0000660010007a10 */ /* 0x000fe40007ffe0ff */
[----:B----4-:R-:W-:Y:S02]  /*51f10*/  PRMT R4, R4, 0x7632, R4 ;  /* 0x0000763204047816 */ /* 0x010fe40000000004 */
[----:B------:R-:W-:-:S03]  /*51f20*/  LEA R22, P6, R16, R3, 0x1 ;  /* 0x0000000310167211 */ /* 0x000fc600078c08ff */
[----:B------:R0:W-:Y:S01]  /*51f30*/  @P2 STG.E.U16 [R24.64], R4 ;  /* 0x0000000418002986 */ /* 0x0001e2000c101506 */
[----:B------:R-:W-:-:S05]  /*51f40*/  LEA.HI.X.SX32 R23, R16, R20, 0x1, P6 ;  /* 0x0000001410177211 */ /* 0x000fca00030f0eff */
[----:B-1----:R1:W-:Y:S01]  /*51f50*/  @P1 STG.E.U16 [R22.64], R8 ;  /* 0x0000000816001986 */ /* 0x0023e2000c101506 */
[CC--:B0-----:R-:W-:Y:S02]  /*51f60*/  LEA R24, P6, R0.reuse, R3.reuse, 0x1 ;  /* 0x0000000300187211 */ /* 0x0c1fe400078c08ff */
[C---:B------:R-:W-:Y:S02]  /*51f70*/  IADD3 R4, R0.reuse, c[0x0][0x198], RZ ;  /* 0x0000660000047a10 */ /* 0x040fe40007ffe0ff */
[----:B------:R-:W-:Y:S02]  /*51f80*/  LEA.HI.X.SX32 R25, R0, R20, 0x1, P6 ;  /* 0x0000001400197211 */ /* 0x000fe400030f0eff */
[----:B-1----:R-:W-:Y:S02]  /*51f90*/  PRMT R8, R8, 0x7632, R8 ;  /* 0x0000763208087816 */ /* 0x002fe40000000008 */
[----:B------:R-:W-:-:S03]  /*51fa0*/  LEA R22, P6, R4, R3, 0x1 ;  /* 0x0000000304167211 */ /* 0x000fc600078c08ff */
[----:B------:R0:W-:Y:S01]  /*51fb0*/  @P5 STG.E.U16 [R24.64], R8 ;  /* 0x0000000818005986 */ /* 0x0001e2000c101506 */
[----:B------:R-:W-:Y:S02]  /*51fc0*/  LEA.HI.X.SX32 R23, R4, R20, 0x1, P6 ;  /* 0x0000001404177211 */ /* 0x000fe400030f0eff */
[----:B0-----:R-:W-:-:S03]  /*51fd0*/  IADD3 R8, R2, 0x18d, RZ ;  /* 0x0000018d02087810 */ /* 0x001fc60007ffe0ff */
[----:B--2---:R0:W-:Y:S01]  /*51fe0*/  @P4 STG.E.U16 [R22.64], R27 ;  /* 0x0000001b16004986 */ /* 0x0041e2000c101506 */
[----:B------:R-:W-:Y:S02]  /*51ff0*/  ISETP.LT.AND P4, PT, R8, c[0x0][0x17c], !P0 ;  /* 0x00005f0008007a0c */ /* 0x000fe40004781270 */
[----:B------:R-:W-:Y:S02]  /*52000*/  PRMT R8, R27, 0x7632, R8 ;  /* 0x000076321b087816 */ /* 0x000fe40000000008 */
[----:B0-----:R-:W2:Y:S01]  /*52010*/  LDL.LU R27, [R1+0x314] ;  /* 0x00031400011b7983 */ /* 0x001ea20000300800 */
[----:B------:R-:W-:Y:S02]  /*52020*/  IADD3 R21, R2, 0x189, RZ ;  /* 0x0000018902157810 */ /* 0x000fe40007ffe0ff */
[----:B------:R-:W-:Y:S02]  /*52030*/  IADD3 R0, R4, c[0x0][0x198], RZ ;  /* 0x0000660004007a10 */ /* 0x000fe40007ffe0ff */
[----:B------:R-:W-:-:S02]  /*52040*/  ISETP.LT.AND P3, PT, R21, c[0x0][0x17c], !P0 ;  /* 0x00005f0015007a0c */ /* 0x000fc40004761270 */
[----:B------:R-:W-:Y:S02]  /*52050*/  IADD3 R21, R2, 0x18a, RZ ;  /* 0x0000018a02157810 */ /* 0x000fe40007ffe0ff */
[C---:B------:R-:W-:Y:S02]  /*52060*/  LEA R24, P6, R0.reuse, R3, 0x1 ;  /* 0x0000000300187211 */ /* 0x040fe400078c08ff */
[----:B------:R-:W-:Y:S02]  /*52070*/  ISETP.LT.AND P2, PT, R21, c[0x0][0x17c], !P0 ;  /* 0x00005f0015007a0c */ /* 0x000fe40004741270 */
[----:B------:R-:W-:Y:S02]  /*52080*/  IADD3 R4, R0, c[0x0][0x198], RZ ;  /* 0x0000660000047a10 */ /* 0x000fe40007ffe0ff */
[----:B------:R-:W-:Y:S02]  /*52090*/  IADD3 R16, R2, 0x18b, RZ ;  /* 0x0000018b02107810 */ /* 0x000fe40007ffe0ff */
[----:B------:R-:W-:-:S02]  /*520a0*/  LEA.HI.X.SX32 R25, R0, R20, 0x1, P6 ;  /* 0x0000001400197211 */ /* 0x000fc400030f0eff */
[----:B------:R-:W-:Y:S02]  /*520b0*/  LEA R22, P6, R4, R3, 0x1 ;  /* 0x0000000304167211 */ /* 0x000fe400078c08ff */
[----:B------:R-:W-:Y:S02]  /*520c0*/  ISETP.LT.AND P1, PT, R16, c[0x0][0x17c], !P0 ;  /* 0x00005f0010007a0c */ /* 0x000fe40004721270 */
[----:B------:R-:W-:Y:S02]  /*520d0*/  IADD3 R0, R4, c[0x0][0x198], RZ ;  /* 0x0000660004007a10 */ /* 0x000fe40007ffe0ff */
[----:B------:R-:W-:Y:S01]  /*520e0*/  IADD3 R16, R2, 0x18c, RZ ;  /* 0x0000018c02107810 */ /* 0x000fe20007ffe0ff */
[----:B------:R0:W-:Y:S01]  /*520f0*/  @P3 STG.E.U16 [R24.64], R8 ;  /* 0x0000000818003986 */ /* 0x0001e2000c101506 */
[----:B------:R-:W-:Y:S02]  /*52100*/  LEA.HI.X.SX32 R23, R4, R20, 0x1, P6 ;  /* 0x0000001404177211 */ /* 0x000fe400030f0eff */
[----:B------:R-:W-:-:S02]  /*52110*/  ISETP.LT.AND P5, PT, R16, c[0x0][0x17c], !P0 ;  /* 0x00005f0010007a0c */ /* 0x000fc400047a1270 */
[----:B------:R-:W-:Y:S01]  /*52120*/  IADD3 R4, R0, c[0x0][0x198], RZ ;  /* 0x0000660000047a10 */ /* 0x000fe20007ffe0ff */
[----:B------:R1:W-:Y:S01]  /*52130*/  @P2 STG.E.U16 [R22.64], R12 ;  /* 0x0000000c16002986 */ /* 0x0003e2000c101506 */
[----:B0-----:R-:W-:Y:S02]  /*52140*/  IADD3 R8, R2, 0x18f, RZ ;  /* 0x0000018f02087810 */ /* 0x001fe40007ffe0ff */
[----:B------:R-:W-:Y:S02]  /*52150*/  LEA R24, P6, R0, R3, 0x1 ;  /* 0x0000000300187211 */ /* 0x000fe400078c08ff */
[----:B------:R-:W-:Y:S02]  /*52160*/  ISETP.LT.AND P2, PT, R8, c[0x0][0x17c], !P0 ;  /* 0x00005f0008007a0c */ /* 0x000fe40004741270 */
[----:B------:R-:W-:Y:S02]  /*52170*/  LEA.HI.X.SX32 R25, R0, R20, 0x1, P6 ;  /* 0x0000001400197211 */ /* 0x000fe400030f0eff */
[----:B------:R-:W-:-:S02]  /*52180*/  PRMT R8, R12, 0x7632, R8 ;  /* 0x000076320c087816 */ /* 0x000fc40000000008 */
[C---:B-1----:R-:W-:Y:S02]  /*52190*/  LEA R22, P6, R4.reuse, R3, 0x1 ;  /* 0x0000000304167211 */ /* 0x042fe400078c08ff */
[----:B------:R-:W-:Y:S02]  /*521a0*/  IADD3 R0, R4, c[0x0][0x198], RZ ;  /* 0x0000660004007a10 */ /* 0x000fe40007ffe0ff */
[----:B------:R-:W-:Y:S01]  /*521b0*/  IADD3 R16, R2, 0x18e, RZ ;  /* 0x0000018e02107810 */ /* 0x000fe20007ffe0ff */
[----:B------:R0:W-:Y:S01]  /*521c0*/  @P1 STG.E.U16 [R24.64], R8 ;  /* 0x0000000818001986 */ /* 0x0001e2000c101506 */
[----:B------:R-:W-:Y:S02]  /*521d0*/  LEA.HI.X.SX32 R23, R4, R20, 0x1, P6 ;  /* 0x0000001404177211 */ /* 0x000fe400030f0eff */
[----:B------:R-:W-:Y:S02]  /*521e0*/  ISETP.LT.AND P3, PT, R16, c[0x0][0x17c], !P0 ;  /* 0x00005f0010007a0c */ /* 0x000fe40004761270 */
[----:B------:R-:W-:Y:S01]  /*521f0*/  IADD3 R4, R0, c[0x0][0x198], RZ ;  /* 0x0000660000047a10 */ /* 0x000fe20007ffe0ff */
[----:B---3--:R1:W-:Y:S01]  /*52200*/  @P5 STG.E.U16 [R22.64], R26 ;  /* 0x0000001a16005986 */ /* 0x0083e2000c101506 */
[----:B0-----:R-:W-:-:S02]  /*52210*/  IADD3 R8, R2, 0x191, RZ ;  /* 0x0000019102087810 */ /* 0x001fc40007ffe0ff */
[-C--:B------:R-:W-:Y:S02]  /*52220*/  LEA R24, P6, R0, R3.reuse, 0x1 ;  /* 0x0000000300187211 */ /* 0x080fe400078c08ff */
[----:B------:R-:W-:Y:S02]  /*52230*/  ISETP.LT.AND P5, PT, R8, c[0x0][0x17c], !P0 ;  /* 0x00005f0008007a0c */ /* 0x000fe400047a1270 */
[----:B------:R-:W-:Y:S02]  /*52240*/  LEA.HI.X.SX32 R25, R0, R20, 0x1, P6 ;  /* 0x0000001400197211 */ /* 0x000fe400030f0eff */
[----:B------:R-:W-:Y:S02]  /*52250*/  PRMT R8, R26, 0x7632, R8 ;  /* 0x000076321a087816 */ /* 0x000fe40000000008 */
[C---:B-1----:R-:W-:Y:S02]  /*52260*/  LEA R22, P6, R4.reuse, R3, 0x1 ;  /* 0x0000000304167211 */ /* 0x042fe400078c08ff */
[----:B------:R-:W-:-:S02]  /*52270*/  IADD3 R0, R4, c[0x0][0x198], RZ ;  /* 0x0000660004007a10 */ /* 0x000fc40007ffe0ff */
[----:B------:R-:W-:Y:S01]  /*52280*/  IADD3 R12, R2, 0x190, RZ ;  /* 0x00000190020c7810 */ /* 0x000fe20007ffe0ff */
[----:B------:R0:W-:Y:S01]  /*52290*/  @P4 STG.E.U16 [R24.64], R8 ;  /* 0x0000000818004986 */ /* 0x0001e2000c101506 */
[----:B------:R-:W-:Y:S02]  /*522a0*/  LEA.HI.X.SX32 R23, R4, R20, 0x1, P6 ;  /* 0x0000001404177211 */ /* 0x000fe400030f0eff */
[----:B------:R-:W-:Y:S02]  /*522b0*/  ISETP.LT.AND P1, PT, R12, c[0x0][0x17c], !P0 ;  /* 0x00005f000c007a0c */ /* 0x000fe40004721270 */
[----:B------:R-:W-:Y:S01]  /*522c0*/  IADD3 R4, R0, c[0x0][0x198], RZ ;  /* 0x0000660000047a10 */ /* 0x000fe20007ffe0ff */
[----:B------:R1:W-:Y:S01]  /*522d0*/  @P3 STG.E.U16 [R22.64], R18 ;  /* 0x0000001216003986 */ /* 0x0003e2000c101506 */
[----:B0-----:R-:W-:Y:S02]  /*522e0*/  IADD3 R8, R2, 0x193, RZ ;  /* 0x0000019302087810 */ /* 0x001fe40007ffe0ff */
[----:B------:R-:W-:-:S02]  /*522f0*/  LEA R24, P6, R0, R3, 0x1 ;  /* 0x0000000300187211 */ /* 0x000fc400078c08ff */
[----:B------:R-:W-:Y:S02]  /*52300*/  ISETP.LT.AND P3, PT, R8, c[0x0][0x17c], !P0 ;  /* 0x00005f0008007a0c */ /* 0x000fe40004761270 */
[-C--:B------:R-:W-:Y:S02]  /*52310*/  LEA.HI.X.SX32 R25, R0, R20.reuse, 0x1, P6 ;  /* 0x0000001400197211 */ /* 0x080fe400030f0eff */
[----:B------:R-:W-:Y:S02]  /*52320*/  PRMT R8, R18, 0x7632, R8 ;  /* 0x0000763212087816 */ /* 0x000fe40000000008 */
[C---:B-1----:R-:W-:Y:S01]  /*52330*/  LEA R22, P6, R4.reuse, R3, 0x1 ;  /* 0x0000000304167211 */ /* 0x042fe200078c08ff */
[----:B------:R-:W3:Y:S03]  /*52340*/  LDL.LU R18, [R1+0x1658] ;  /* 0x0016580001127983 */ /* 0x000ee60000300800 */
[----:B------:R-:W-:Y:S01]  /*52350*/  LEA.HI.X.SX32 R23, R4, R20, 0x1, P6 ;  /* 0x0000001404177211 */ /* 0x000fe200030f0eff */
[----:B------:R0:W-:Y:S02]  /*52360*/  @P2 STG.E.U16 [R24.64], R8 ;  /* 0x0000000818002986 */ /* 0x0001e4000c101506 */
[----:B0-----:R-:W-:-:S02]  /*52370*/  IADD3 R8, R2, 0x195, RZ ;  /* 0x0000019502087810 */ /* 0x001fc40007ffe0ff */
[----:B--2---:R0:W-:Y:S02]  /*52380*/  @P1 STG.E.U16 [R22.64], R27 ;  /* 0x0000001b16001986 */ /* 0x0041e4000c101506 */
[----:B------:R-:W-:Y:S02]  /*52390*/  ISETP.LT.AND P1, PT, R8, c[0x0][0x17c], !P0 ;  /* 0x00005f0008007a0c */ /* 0x000fe40004721270 */
[----:B------:R-:W-:Y:S02]  /*523a0*/  PRMT R8, R27, 0x7632, R8 ;  /* 0x000076321b087816 */ /* 0x000fe40000000008 */
[----:B0-----:R-:W2:Y:S01]  /*523b0*/  LDL.LU R27, [R1+0x304] ;  /* 0x00030400011b7983 */ /* 0x001ea20000300800 */
[----:B------:R-:W-:Y:S02]  /*523c0*/  IADD3 R0, R4, c[0x0][0x198], RZ ;  /* 0x0000660004007a10 */ /* 0x000fe40007ffe0ff */
[----:B------:R-:W-:Y:S01]  /*523d0*/  IADD3 R12, R2, 0x192, RZ ;  /* 0x00000192020c7810 */ /* 0x000fe20007ffe0ff */
[----:B------:R-:W4:Y:S01]  /*523e0*/  LDL.LU R26, [R1+0x324] ;  /* 0x00032400011a7983 */ /* 0x000f220000300800 */
[----:B------:R-:W-:-:S02]  /*523f0*/  LEA R24, P6, R0, R3, 0x1 ;  /* 0x0000000300187211 */ /* 0x000fc400078c08ff */
[----:B------:R-:W-:Y:S02]  /*52400*/  ISETP.LT.AND P4, PT, R12, c[0x0][0x17c], !P0 ;  /* 0x00005f000c007a0c */ /* 0x000fe40004781270 */
[C---:B------:R-:W-:Y:S02]  /*52410*/  IADD3 R4, R0.reuse, c[0x0][0x198], RZ ;  /* 0x0000660000047a10 */ /* 0x040fe40007ffe0ff */
[-C--:B------:R-:W-:Y:S02]  /*52420*/  LEA.HI.X.SX32 R25, R0, R20.reuse, 0x1, P6 ;  /* 0x0000001400197211 */ /* 0x080fe400030f0eff */
[C---:B------:R-:W-:Y:S02]  /*52430*/  LEA R22, P6, R4.reuse, R3, 0x1 ;  /* 0x0000000304167211 */ /* 0x040fe400078c08ff */
[----:B------:R-:W-:Y:S02]  /*52440*/  IADD3 R0, R4, c[0x0][0x198], RZ ;  /* 0x0000660004007a10 */ /* 0x000fe40007ffe0ff */
[----:B------:R-:W-:Y:S01]  /*52450*/  IADD3 R12, R2, 0x194, RZ ;  /* 0x00000194020c7810 */ /* 0x000fe20007ffe0ff */
[----:B------:R0:W-:Y:S01]  /*52460*/  @P5 STG.E.U16 [R24.64], R8 ;  /* 0x0000000818005986 */ /* 0x0001e2000c101506 */
[----:B------:R-:W-:-:S02]  /*52470*/  LEA.HI.X.SX32 R23, R4, R20, 0x1, P6 ;  /* 0x0000001404177211 */ /* 0x000fc400030f0eff */
[----:B------:R-:W-:Y:S02]  /*52480*/  ISETP.LT.AND P2, PT, R12, c[0x0][0x17c], !P0 ;  /* 0x00005f000c007a0c */ /* 0x000fe40004741270 */
[C---:B------:R-:W-:Y:S01]  /*52490*/  IADD3 R4, R0.reuse, c[0x0][0x198], RZ ;  /* 0x0000660000047a10 */ /* 0x040fe20007ffe0ff */
[----:B------:R1:W-:Y:S01]  /*524a0*/  @P4 STG.E.U16 [R22.64], R17 ;  /* 0x0000001116004986 */ /* 0x0003e2000c101506 */
[----:B0-----:R-:W-:Y:S02]  /*524b0*/  LEA R24, P6, R0, R3, 0x1 ;  /* 0x0000000300187211 */ /* 0x001fe400078c08ff */
[----:B------:R-:W-:Y:S02]  /*524c0*/  IADD3 R8, R2, 0x197, RZ ;  /* 0x0000019702087810 */ /* 0x000fe40007ffe0ff */
[----:B------:R-:W-:Y:S02]  /*524d0*/  LEA.HI.X.SX32 R25, R0, R20, 0x1, P6 ;  /* 0x0000001400197211 */ /* 0x000fe400030f0eff */
[----:B------:R-:W-:-:S02]  /*524e0*/  ISETP.LT.AND P4, PT, R8, c[0x0][0x17c], !P0 ;  /* 0x00005f0008007a0c */ /* 0x000fc40004781270 */
[C---:B------:R-:W-:Y:S02]  /*524f0*/  LEA R16, P6, R4.reuse, R3, 0x1 ;  /* 0x0000000304107211 */ /* 0x040fe400078c08ff */
[----:B------:R-:W-:Y:S02]  /*52500*/  PRMT R8, R17, 0x7632, R8 ;  /* 0x0000763211087816 */ /* 0x000fe40000000008 */
[----:B------:R-:W-:Y:S02]  /*52510*/  IADD3 R0, R4, c[0x0][0x198], RZ ;  /* 0x0000660004007a10 */ /* 0x000fe40007ffe0ff */
[----:B------:R-:W-:Y:S02]  /*52520*/  IADD3 R12, R2, 0x196, RZ ;  /* 0x00000196020c7810 */ /* 0x000fe40007ffe0ff */
[----:B-1----:R-:W-:Y:S01]  /*52530*/  LEA.HI.X.SX32 R17, R4, R20, 0x1, P6 ;  /* 0x0000001404117211 */ /* 0x002fe200030f0eff */
[----:B------:R0:W-:Y:S01]  /*52540*/  @P3 STG.E.U16 [R24.64], R8 ;  /* 0x0000000818003986 */ /* 0x0001e2000c101506 */
[----:B------:R-:W-:-:S02]  /*52550*/  IADD3 R4, R2, 0x199, RZ ;  /* 0x0000019902047810 */ /* 0x000fc40007ffe0ff */
[----:B------:R-:W-:Y:S02]  /*52560*/  LEA R22, P6, R0, R3, 0x1 ;  /* 0x0000000300167211 */ /* 0x000fe400078c08ff */
[----:B------:R-:W-:Y:S01]  /*52570*/  ISETP.LT.AND P5, PT, R12, c[0x0][0x17c], !P0 ;  /* 0x00005f000c007a0c */ /* 0x000fe200047a1270 */
[----:B------:R1:W-:Y:S01]  /*52580*/  @P2 STG.E.U16 [R16.64], R5 ;  /* 0x0000000510002986 */ /* 0x0003e2000c101506 */
[----:B------:R-:W-:Y:S02]  /*52590*/  IADD3 R12, R2, 0x198, RZ ;  /* 0x00000198020c7810 */ /* 0x000fe40007ffe0ff */
[----:B------:R-:W-:Y:S02]  /*525a0*/  ISETP.LT.AND P2, PT, R4, c[0x0][0x17c], !P0 ;  /* 0x00005f0004007a0c */ /* 0x000fe40004741270 */
[C---:B0-----:R-:W-:Y:S02]  /*525b0*/  IADD3 R8, R0.reuse, c[0x0][0x198], RZ ;  /* 0x0000660000087a10 */ /* 0x041fe40007ffe0ff */
[----:B------:R-:W-:-:S02]  /*525c0*/  LEA.HI.X.SX32 R23, R0, R20, 0x1, P6 ;  /* 0x0000001400177211 */ /* 0x000fc400030f0eff */
[----:B------:R-:W-:Y:S02]  /*525d0*/  LEA R4, P6, R8, R3, 0x1 ;  /* 0x0000000308047211 */ /* 0x000fe400078c08ff */
[----:B------:R-:W-:Y:S02]  /*525e0*/  ISETP.LT.AND P3, PT, R12, c[0x0][0x17c], !P0 ;  /* 0x00005f000c007a0c */ /* 0x000fe40004761270 */
[----:B------:R-:W-:Y:S02]  /*525f0*/  PRMT R12, R5, 0x7632, R12 ;  /* 0x00007632050c7816 */ /* 0x000fe4000000000c */
[----:B-1----:R-:W-:Y:S02]  /*52600*/  IADD3 R16, R2, 0x19a, RZ ;  /* 0x0000019a02107810 */ /* 0x002fe40007ffe0ff */
[C---:B------:R-:W-:Y:S02]  /*52610*/  LEA.HI.X.SX32 R5, R8.reuse, R20, 0x1, P6 ;  /* 0x0000001408057211 */ /* 0x040fe400030f0eff */
[----:B------:R-:W-:Y:S01]  /*52620*/  IADD3 R0, R8, c[0x0][0x198], RZ ;  /* 0x0000660008007a10 */ /* 0x000fe20007ffe0ff */
[----:B------:R-:W-:Y:S01]  /*52630*/  @P1 STG.E.U16 [R22.64], R12 ;  /* 0x0000000c16001986 */ /* 0x000fe2000c101506 */
[----:B------:R-:W-:-:S02]  /*52640*/  ISETP.LT.AND P1, PT, R16, c[0x0][0x17c], !P0 ;  /* 0x00005f0010007a0c */ /* 0x000fc40004721270 */
[C---:B------:R-:W-:Y:S01]  /*52650*/  LEA R16, P6, R0.reuse, R3, 0x1 ;  /* 0x0000000300107211 */ /* 0x040fe200078c08ff */
[----:B------:R0:W-:Y:S03]  /*52660*/  @P5 STG.E.U16 [R4.64], R9 ;  /* 0x0000000904005986 */ /* 0x0001e6000c101506 */
[C---:B------:R-:W-:Y:S02]  /*52670*/  LEA.HI.X.SX32 R17, R0.reuse, R20, 0x1, P6 ;  /* 0x0000001400117211 */ /* 0x040fe400030f0eff */
[----:B0-----:R-:W-:-:S04]  /*52680*/  IADD3 R5, R0, c[0x0][0x198], RZ ;  /* 0x0000660000057a10 */ /* 0x001fc80007ffe0ff */
[----:B------:R-:W-:Y:S02]  /*52690*/  LEA R4, P6, R5, R3, 0x1 ;  /* 0x0000000305047211 */ /* 0x000fe400078c08ff */
[----:B------:R-:W-:Y:S02]  /*526a0*/  PRMT R9, R9, 0x7632, R9 ;  /* 0x0000763209097816 */ /* 0x000fe40000000009 */
[C---:B------:R-:W-:Y:S02]  /*526b0*/  IADD3 R0, R5.reuse, c[0x0][0x198], RZ ;  /* 0x0000660005007a10 */ /* 0x040fe40007ffe0ff */
[----:B------:R-:W-:Y:S01]  /*526c0*/  LEA.HI.X.SX32 R5, R5, R20, 0x1, P6 ;  /* 0x0000001405057211 */ /* 0x000fe200030f0eff */
[----:B------:R-:W-:Y:S04]  /*526d0*/  @P4 STG.E.U16 [R16.64], R9 ;  /* 0x0000000910004986 */ /* 0x000fe8000c101506 */
[----:B--2---:R0:W-:Y:S01]  /*526e0*/  @P3 STG.E.U16 [R4.64], R27 ;  /* 0x0000001b04003986 */ /* 0x0041e2000c101506 */
[----:B------:R-:W-:-:S03]  /*526f0*/  PRMT R12, R27, 0x7632, R12 ;  /* 0x000076321b0c7816 */ /* 0x000fc6000000000c */
[----:B0-----:R-:W2:Y:S01]  /*52700*/  LDL.LU R27, [R1+0x318] ;  /* 0x00031800011b7983 */ /* 0x001ea20000300800 */
[----:B------:R-:W-:-:S04]  /*52710*/  IADD3 R8, R2, 0x19b, RZ ;  /* 0x0000019b02087810 */ /* 0x000fc80007ffe0ff */
[----:B------:R-:W-:Y:S02]  /*52720*/  ISETP.LT.AND P5, PT, R8, c[0x0][0x17c], !P0 ;  /* 0x00005f0008007a0c */ /* 0x000fe400047a1270 */
[C---:B------:R-:W-:Y:S02]  /*52730*/  IADD3 R8, R2.reuse, 0x19c, RZ ;  /* 0x0000019c02087810 */ /* 0x040fe40007ffe0ff */
[----:B------:R-:W-:Y:S02]  /*52740*/  IADD3 R9, R2, 0x19d, RZ ;  /* 0x0000019d02097810 */ /* 0x000fe40007ffe0ff */
[----:B------:R-:W-:Y:S02]  /*52750*/  ISETP.LT.AND P4, PT, R8, c[0x0][0x17c], !P0 ;  /* 0x00005f0008007a0c */ /* 0x000fe40004781270 */
[C---:B------:R-:W-:Y:S02]  /*52760*/  LEA R8, P6, R0.reuse, R3, 0x1 ;  /* 0x0000000300087211 */ /* 0x040fe400078c08ff */
[----:B------:R-:W-:-:S02]  /*52770*/  IADD3 R5, R0, c[0x0][0x198], RZ ;  /* 0x0000660000057a10 */ /* 0x000fc40007ffe0ff */
[----:B------:R-:W-:Y:S02]  /*52780*/  ISETP.LT.AND P3, PT, R9, c[0x0][0x17c], !P0 ;  /* 0x00005f0009007a0c */ /* 0x000fe40004761270 */
[-C--:B------:R-:W-:Y:S02]  /*52790*/  LEA.HI.X.SX32 R9, R0, R20.reuse, 0x1, P6 ;  /* 0x0000001400097211 */ /* 0x080fe400030f0eff */
[C---:B------:R-:W-:Y:S02]  /*527a0*/  LEA R4, P6, R5.reuse, R3, 0x1 ;  /* 0x0000000305047211 */ /* 0x040fe400078c08ff */
[C---:B------:R-:W-:Y:S02]  /*527b0*/  IADD3 R0, R5.reuse, c[0x0][0x198], RZ ;  /* 0x0000660005007a10 */ /* 0x040fe40007ffe0ff */
[----:B------:R-:W-:Y:S01]  /*527c0*/  LEA.HI.X.SX32 R5, R5, R20, 0x1, P6 ;  /* 0x0000001405057211 */ /* 0x000fe200030f0eff */
[----:B------:R0:W-:Y:S04]  /*527d0*/  @P2 STG.E.U16 [R8.64], R12 ;  /* 0x0000000c08002986 */ /* 0x0001e8000c101506 */
[----:B------:R1:W-:Y:S01]  /*527e0*/  @P1 STG.E.U16 [R4.64], R13 ;  /* 0x0000000d04001986 */ /* 0x0003e2000c101506 */
[----:B0-----:R-:W-:-:S02]  /*527f0*/  IADD3 R9, R2, 0x19f, RZ ;  /* 0x0000019f02097810 */ /* 0x001fc40007ffe0ff */
[CC--:B------:R-:W-:Y:S02]  /*52800*/  LEA R8, P6, R0.reuse, R3.reuse, 0x1 ;  /* 0x0000000300087211 */ /* 0x0c0fe400078c08ff */
[C---:B-1----:R-:W-:Y:S02]  /*52810*/  IADD3 R5, R0.reuse, c[0x0][0x198], RZ ;  /* 0x0000660000057a10 */ /* 0x042fe40007ffe0ff */
[----:B------:R-:W-:Y:S02]  /*52820*/  ISETP.LT.AND P1, PT, R9, c[0x0][0x17c], !P0 ;  /* 0x00005f0009007a0c */ /* 0x000fe40004721270 */
[----:B------:R-:W-:Y:S02]  /*52830*/  LEA.HI.X.SX32 R9, R0, R20, 0x1, P6 ;  /* 0x0000001400097211 */ /* 0x000fe400030f0eff */
[----:B------:R-:W-:Y:S02]  /*52840*/  LEA R4, P6, R5, R3, 0x1 ;  /* 0x0000000305047211 */ /* 0x000fe400078c08ff */
[----:B------:R-:W-:-:S02]  /*52850*/  PRMT R13, R13, 0x7632, R13 ;  /* 0x000076320d0d7816 */ /* 0x000fc4000000000d */
[C---:B------:R-:W-:Y:S02]  /*52860*/  IADD3 R0, R5.reuse, c[0x0][0x198], RZ ;  /* 0x0000660005007a10 */ /* 0x040fe40007ffe0ff */
[----:B------:R-:W-:Y:S01]  /*52870*/  LEA.HI.X.SX32 R5, R5, R20, 0x1, P6 ;  /* 0x0000001405057211 */ /* 0x000fe200030f0eff */
[----:B------:R0:W-:Y:S01]  /*52880*/  @P5 STG.E.U16 [R8.64], R13 ;  /* 0x0000000d08005986 */ /* 0x0001e2000c101506 */
[----:B------:R-:W-:-:S03]  /*52890*/  IADD3 R16, R2, 0x19e, RZ ;  /* 0x0000019e02107810 */ /* 0x000fc60007ffe0ff */
[----:B----4-:R1:W-:Y:S01]  /*528a0*/  @P4 STG.E.U16 [R4.64], R26 ;  /* 0x0000001a04004986 */ /* 0x0103e2000c101506 */
[----:B------:R-:W-:Y:S02]  /*528b0*/  ISETP.LT.AND P2, PT, R16, c[0x0][0x17c], !P0 ;  /* 0x00005f0010007a0c */ /* 0x000fe40004741270 */
[C---:B------:R-:W-:Y:S02]  /*528c0*/  IADD3 R12, R2.reuse, 0x1a0, RZ ;  /* 0x000001a0020c7810 */ /* 0x040fe40007ffe0ff */
[----:B0-----:R-:W-:Y:S02]  /*528d0*/  IADD3 R9, R2, 0x1a1, RZ ;  /* 0x000001a102097810 */ /* 0x001fe40007ffe0ff */
[C---:B------:R-:W-:Y:S02]  /*528e0*/  LEA R8, P6, R0.reuse, R3, 0x1 ;  /* 0x0000000300087211 */ /* 0x040fe400078c08ff */
[----:B-1----:R-:W-:Y:S02]  /*528f0*/  IADD3 R5, R0, c[0x0][0x198], RZ ;  /* 0x0000660000057a10 */ /* 0x002fe40007ffe0ff */
[----:B------:R-:W-:-:S02]  /*52900*/  ISETP.LT.AND P4, PT, R9, c[0x0][0x17c], !P0 ;  /* 0x00005f0009007a0c */ /* 0x000fc40004781270 */
[-C--:B------:R-:W-:Y:S02]  /*52910*/  LEA.HI.X.SX32 R9, R0, R20.reuse, 0x1, P6 ;  /* 0x0000001400097211 */ /* 0x080fe400030f0eff */
[C---:B------:R-:W-:Y:S02]  /*52920*/  LEA R4, P6, R5.reuse, R3, 0x1 ;  /* 0x0000000305047211 */ /* 0x040fe400078c08ff */
[----:B------:R-:W-:Y:S02]  /*52930*/  ISETP.LT.AND P5, PT, R12, c[0x0][0x17c], !P0 ;  /* 0x00005f000c007a0c */ /* 0x000fe400047a1270 */
[----:B------:R-:W-:Y:S02]  /*52940*/  PRMT R12, R26, 0x7632, R12 ;  /* 0x000076321a0c7816 */ /* 0x000fe4000000000c */
        /* <DEDUP_REMOVED lines=11> */
[C---:B------:R-:W-:Y:S01]  /*52a00*/  IADD3 R0, R5.reuse, c[0x0][0x198], RZ ;  /* 0x0000660005007a10 */ /* 0x040fe20007ffe0ff */
[----:B------:R-:W4:Y:S01]  /*52a10*/  LDL.LU R19, [R1+0x1654] ;  /* 0x0016540001137983 */ /* 0x000f220000300800 */
[----:B------:R-:W-:-:S03]  /*52a20*/  LEA.HI.X.SX32 R5, R5, R20, 0x1, P6 ;  /* 0x0000001405057211 */ /* 0x000fc600030f0eff */
[----:B------:R0:W-:Y:S04]  /*52a30*/  @P1 STG.E.U16 [R8.64], R12 ;  /* 0x0000000c08001986 */ /* 0x0001e8000c101506 */
[----:B--2---:R1:W-:Y:S01]  /*52a40*/  @P5 STG.E.U16 [R4.64], R27 ;  /* 0x0000001b04005986 */ /* 0x0043e2000c101506 */
[----:B0-----:R-:W-:-:S03]  /*52a50*/  PRMT R12, R27, 0x7632, R12 ;  /* 0x000076321b0c7816 */ /* 0x001fc6000000000c */
[----:B-1----:R-:W2:Y:S01]  /*52a60*/  LDL.LU R27, [R1+0x308] ;  /* 0x00030800011b7983 */ /* 0x002ea20000300800 */
[C---:B------:R-:W-:Y:S02]  /*52a70*/  IADD3 R13, R2.reuse, 0x1a2, RZ ;  /* 0x000001a2020d7810 */ /* 0x040fe40007ffe0ff */
[----:B------:R-:W-:Y:S01]  /*52a80*/  IADD3 R9, R2, 0x1a5, RZ ;  /* 0x000001a502097810 */ /* 0x000fe20007ffe0ff */
[----:B------:R-:W4:Y:S01]  /*52a90*/  LDL.LU R26, [R1+0x328] ;  /* 0x00032800011a7983 */ /* 0x000f220000300800 */
[----:B------:R-:W-:Y:S02]  /*52aa0*/  ISETP.LT.AND P3, PT, R13, c[0x0][0x17c], !P0 ;  /* 0x00005f000d007a0c */ /* 0x000fe40004761270 */
[----:B------:R-:W-:Y:S02]  /*52ab0*/  LEA R8, P6, R0, R3, 0x1 ;  /* 0x0000000300087211 */ /* 0x000fe400078c08ff */
[----:B------:R-:W-:Y:S02]  /*52ac0*/  IADD3 R13, R2, 0x1a4, RZ ;  /* 0x000001a4020d7810 */ /* 0x000fe40007ffe0ff */
[----:B------:R-:W-:-:S02]  /*52ad0*/  IADD3 R5, R0, c[0x0][0x198], RZ ;  /* 0x0000660000057a10 */ /* 0x000fc40007ffe0ff */
[----:B------:R-:W-:Y:S02]  /*52ae0*/  ISETP.LT.AND P5, PT, R9, c[0x0][0x17c], !P0 ;  /* 0x00005f0009007a0c */ /* 0x000fe400047a1270 */
[-C--:B------:R-:W-:Y:S02]  /*52af0*/  LEA.HI.X.SX32 R9, R0, R20.reuse, 0x1, P6 ;  /* 0x0000001400097211 */ /* 0x080fe400030f0eff */
[----:B------:R-:W-:Y:S02]  /*52b00*/  ISETP.LT.AND P1, PT, R13, c[0x0][0x17c], !P0 ;  /* 0x00005f000d007a0c */ /* 0x000fe40004721270 */
[C---:B------:R-:W-:Y:S02]  /*52b10*/  LEA R4, P6, R5.reuse, R3, 0x1 ;  /* 0x0000000305047211 */ /* 0x040fe400078c08ff */
[----:B------:R-:W-:Y:S02]  /*52b20*/  IADD3 R13, R2, 0x1a6, RZ ;  /* 0x000001a6020d7810 */ /* 0x000fe40007ffe0ff */
[C---:B------:R-:W-:Y:S01]  /*52b30*/  IADD3 R0, R5.reuse, c[0x0][0x198], RZ ;  /* 0x0000660005007a10 */ /* 0x040fe20007ffe0ff */
[----:B------:R0:W-:Y:S01]  /*52b40*/  @P4 STG.E.U16 [R8.64], R12 ;  /* 0x0000000c08004986 */ /* 0x0001e2000c101506 */
[----:B------:R-:W-:-:S02]  /*52b50*/  LEA.HI.X.SX32 R5, R5, R20, 0x1, P6 ;  /* 0x0000001405057211 */ /* 0x000fc400030f0eff */
[----:B------:R-:W-:Y:S02]  /*52b60*/  ISETP.LT.AND P4, PT, R13, c[0x0][0x17c], !P0 ;  /* 0x00005f000d007a0c */ /* 0x000fe40004781270 */
[----:B------:R-:W-:Y:S01]  /*52b70*/  IADD3 R13, R0, c[0x0][0x198], RZ ;  /* 0x00006600000d7a10 */ /* 0x000fe20007ffe0ff */
[----:B---3--:R1:W-:Y:S01]  /*52b80*/  @P3 STG.E.U16 [R4.64], R18 ;  /* 0x0000001204003986 */ /* 0x0083e2000c101506 */
[----:B------:R-:W-:Y:S02]  /*52b90*/  IADD3 R16, R2, 0x1a7, RZ ;  /* 0x000001a702107810 */ /* 0x000fe40007ffe0ff */
[----:B0-----:R-:W-:Y:S02]  /*52ba0*/  LEA R8, P6, R0, R3, 0x1 ;  /* 0x0000000300087211 */ /* 0x001fe400078c08ff */
[----:B------:R-:W-:Y:S02]  /*52bb0*/  PRMT R17, R18, 0x7632, R17 ;  /* 0x0000763212117816 */ /* 0x000fe40000000011 */
[----:B------:R-:W-:-:S02]  /*52bc0*/  LEA.HI.X.SX32 R9, R0, R20, 0x1, P6 ;  /* 0x0000001400097211 */ /* 0x000fc400030f0eff */
[C---:B-1----:R-:W-:Y:S02]  /*52bd0*/  LEA R4, P6, R13.reuse, R3, 0x1 ;  /* 0x000000030d047211 */ /* 0x042fe400078c08ff */
[C---:B------:R-:W-:Y:S01]  /*52be0*/  IADD3 R0, R13.reuse, c[0x0][0x198], RZ ;  /* 0x000066000d007a10 */ /* 0x040fe20007ffe0ff */
[----:B------:R0:W-:Y:S01]  /*52bf0*/  @P2 STG.E.U16 [R8.64], R17 ;  /* 0x0000001108002986 */ /* 0x0001e2000c101506 */
[----:B------:R-:W-:Y:S02]  /*52c00*/  ISETP.LT.AND P3, PT, R16, c[0x0][0x17c], !P0 ;  /* 0x00005f0010007a0c */ /* 0x000fe40004761270 */
[----:B------:R-:W-:Y:S02]  /*52c10*/  IADD3 R16, R2, 0x1a8, RZ ;  /* 0x000001a802107810 */ /* 0x000fe40007ffe0ff */
[----:B------:R-:W-:Y:S02]  /*52c20*/  LEA.HI.X.SX32 R5, R13, R20, 0x1, P6 ;  /* 0x000000140d057211 */ /* 0x000fe400030f0eff */
[----:B------:R-:W-:-:S02]  /*52c30*/  IADD3 R12, R0, c[0x0][0x198], RZ ;  /* 0x00006600000c7a10 */ /* 0x000fc40007ffe0ff */
[----:B------:R-:W-:Y:S02]  /*52c40*/  ISETP.LT.AND P2, PT, R16, c[0x0][0x17c], !P0 ;  /* 0x00005f0010007a0c */ /* 0x000fe40004741270 */
[-C--:B0-----:R-:W-:Y:S01]  /*52c50*/  LEA R8, P6, R0, R3.reuse, 0x1 ;  /* 0x0000000300087211 */ /* 0x081fe200078c08ff */
[----:B------:R0:W-:Y:S01]  /*52c60*/  @P1 STG.E.U16 [R4.64], R6 ;  /* 0x0000000604001986 */ /* 0x0001e2000c101506 */
[----:B------:R-:W-:Y:S02]  /*52c70*/  PRMT R16, R6, 0x7632, R16 ;  /* 0x0000763206107816 */ /* 0x000fe40000000010 */
[----:B------:R-:W-:Y:S02]  /*52c80*/  LEA.HI.X.SX32 R9, R0, R20, 0x1, P6 ;  /* 0x0000001400097211 */ /* 0x000fe400030f0eff */
[----:B------:R-:W-:Y:S02]  /*52c90*/  IADD3 R0, R12, c[0x0][0x198], RZ ;  /* 0x000066000c007a10 */ /* 0x000fe40007ffe0ff */
[----:B------:R-:W-:Y:S01]  /*52ca0*/  IADD3 R13, R2, 0x1a9, RZ ;  /* 0x000001a9020d7810 */ /* 0x000fe20007ffe0ff */
[----:B------:R1:W-:Y:S01]  /*52cb0*/  @P5 STG.E.U16 [R8.64], R16 ;  /* 0x0000001008005986 */ /* 0x0003e2000c101506 */
[----:B0-----:R-:W-:-:S02]  /*52cc0*/  LEA R4, P6, R12, R3, 0x1 ;  /* 0x000000030c047211 */ /* 0x001fc400078c08ff */
[----:B------:R-:W-:Y:S02]  /*52cd0*/  ISETP.LT.AND P1, PT, R13, c[0x0][0x17c], !P0 ;  /* 0x00005f000d007a0c */ /* 0x000fe40004721270 */
[----:B------:R-:W-:Y:S02]  /*52ce0*/  LEA.HI.X.SX32 R5, R12, R20, 0x1, P6 ;  /* 0x000000140c057211 */ /* 0x000fe400030f0eff */
[C---:B------:R-:W-:Y:S02]  /*52cf0*/  IADD3 R6, R0.reuse, c[0x0][0x198], RZ ;  /* 0x0000660000067a10 */ /* 0x040fe40007ffe0ff */
[----:B-1----:R-:W-:Y:S02]  /*52d00*/  LEA R8, P6, R0, R3, 0x1 ;  /* 0x0000000300087211 */ /* 0x002fe400078c08ff */
[C---:B------:R-:W-:Y:S01]  /*52d10*/  IADD3 R13, R2.reuse, 0x1aa, RZ ;  /* 0x000001aa020d7810 */ /* 0x040fe20007ffe0ff */
[----:B------:R0:W-:Y:S01]  /*52d20*/  @P4 STG.E.U16 [R4.64], R10 ;  /* 0x0000000a04004986 */ /* 0x0001e2000c101506 */
[----:B------:R-:W-:-:S02]  /*52d30*/  IADD3 R12, R2, 0x1ab, RZ ;  /* 0x000001ab020c7810 */ /* 0x000fc40007ffe0ff */
[----:B------:R-:W-:Y:S02]  /*52d40*/  LEA.HI.X.SX32 R9, R0, R20, 0x1, P6 ;  /* 0x0000001400097211 */ /* 0x000fe400030f0eff */
[----:B------:R-:W-:Y:S02]  /*52d50*/  ISETP.LT.AND P5, PT, R13, c[0x0][0x17c], !P0 ;  /* 0x00005f000d007a0c */ /* 0x000fe400047a1270 */
[----:B------:R-:W-:Y:S02]  /*52d60*/  PRMT R13, R10, 0x7632, R13 ;  /* 0x000076320a0d7816 */ /* 0x000fe4000000000d */
[----:B------:R-:W-:Y:S02]  /*52d70*/  ISETP.LT.AND P4, PT, R12, c[0x0][0x17c], !P0 ;  /* 0x00005f000c007a0c */ /* 0x000fe40004781270 */
[----:B0-----:R-:W-:Y:S02]  /*52d80*/  LEA R4, P6, R6, R3, 0x1 ;  /* 0x0000000306047211 */ /* 0x001fe400078c08ff */
[----:B------:R-:W-:-:S02]  /*52d90*/  IADD3 R12, R2, 0x1ac, RZ ;  /* 0x000001ac020c7810 */ /* 0x000fc40007ffe0ff */
[----:B------:R-:W-:Y:S01]  /*52da0*/  LEA.HI.X.SX32 R5, R6, R20, 0x1, P6 ;  /* 0x0000001406057211 */ /* 0x000fe200030f0eff */
[----:B------:R-:W-:Y:S01]  /*52db0*/  @P3 STG.E.U16 [R8.64], R13 ;  /* 0x0000000d08003986 */ /* 0x000fe2000c101506 */
[----:B------:R-:W-:-:S03]  /*52dc0*/  ISETP.LT.AND P3, PT, R12, c[0x0][0x17c], !P0 ;  /* 0x00005f000c007a0c */ /* 0x000fc60004761270 */
[----:B--2---:R0:W-:Y:S01]  /*52dd0*/  @P2 STG.E.U16 [R4.64], R27 ;  /* 0x0000001b04002986 */ /* 0x0041e2000c101506 */
[----:B------:R-:W-:-:S03]  /*52de0*/  PRMT R12, R27, 0x7632, R12 ;  /* 0x000076321b0c7816 */ /* 0x000fc6000000000c */
[----:B0-----:R-:W2:Y:S01]  /*52df0*/  LDL.LU R27, [R1+0x31c] ;  /* 0x00031c00011b7983 */ /* 0x001ea20000300800 */
[----:B------:R-:W-:Y:S02]  /*52e00*/  IADD3 R0, R6, c[0x0][0x198], RZ ;  /* 0x0000660006007a10 */ /* 0x000fe40007ffe0ff */
[----:B------:R-:W-:Y:S02]  /*52e10*/  IADD3 R6, R2, 0x1ad, RZ ;  /* 0x000001ad02067810 */ /* 0x000fe40007ffe0ff */
[C---:B------:R-:W-:Y:S02]  /*52e20*/  LEA R8, P6, R0.reuse, R3, 0x1 ;  /* 0x0000000300087211 */ /* 0x040fe400078c08ff */
[C---:B------:R-:W-:Y:S02]  /*52e30*/  IADD3 R10, R0.reuse, c[0x0][0x198], RZ ;  /* 0x00006600000a7a10 */ /* 0x040fe40007ffe0ff */
[----:B------:R-:W-:Y:S02]  /*52e40*/  LEA.HI.X.SX32 R9, R0, R20, 0x1, P6 ;  /* 0x0000001400097211 */ /* 0x000fe400030f0eff */
[----:B------:R-:W-:-:S02]  /*52e50*/  ISETP.LT.AND P2, PT, R6, c[0x0][0x17c], !P0 ;  /* 0x00005f0006007a0c */ /* 0x000fc40004741270 */
[----:B------:R-:W-:Y:S02]  /*52e60*/  LEA R4, P6, R10, R3, 0x1 ;  /* 0x000000030a047211 */ /* 0x000fe400078c08ff */
[----:B------:R-:W-:Y:S02]  /*52e70*/  IADD3 R6, R2, 0x1ae, RZ ;  /* 0x000001ae02067810 */ /* 0x000fe40007ffe0ff */
[C---:B------:R-:W-:Y:S01]  /*52e80*/  IADD3 R0, R10.reuse, c[0x0][0x198], RZ ;  /* 0x000066000a007a10 */ /* 0x040fe20007ffe0ff */
[----:B------:R0:W-:Y:S01]  /*52e90*/  @P1 STG.E.U16 [R8.64], R12 ;  /* 0x0000000c08001986 */ /* 0x0001e2000c101506 */
[----:B------:R-:W-:Y:S02]  /*52ea0*/  LEA.HI.X.SX32 R5, R10, R20, 0x1, P6 ;  /* 0x000000140a057211 */ /* 0x000fe400030f0eff */
[----:B------:R-:W-:Y:S02]  /*52eb0*/  ISETP.LT.AND P1, PT, R6, c[0x0][0x17c], !P0 ;  /* 0x00005f0006007a0c */ /* 0x000fe40004721270 */
[----:B------:R-:W-:-:S02]  /*52ec0*/  IADD3 R6, R2, 0x1af, RZ ;  /* 0x000001af02067810 */ /* 0x000fc40007ffe0ff */
[C---:B------:R-:W-:Y:S01]  /*52ed0*/  IADD3 R10, R0.reuse, c[0x0][0x198], RZ ;  /* 0x00006600000a7a10 */ /* 0x040fe20007ffe0ff */
[----:B------:R1:W-:Y:S01]  /*52ee0*/  @P5 STG.E.U16 [R4.64], R14 ;  /* 0x0000000e04005986 */ /* 0x0003e2000c101506 */
[-C--:B0-----:R-:W-:Y:S02]  /*52ef0*/  LEA R8, P6, R0, R3.reuse, 0x1 ;  /* 0x0000000300087211 */ /* 0x081fe400078c08ff */
[----:B------:R-:W-:Y:S02]  /*52f00*/  PRMT R13, R14, 0x7632, R13 ;  /* 0x000076320e0d7816 */ /* 0x000fe4000000000d */
[----:B------:R-:W-:Y:S02]  /*52f10*/  LEA.HI.X.SX32 R9, R0, R20, 0x1, P6 ;  /* 0x0000001400097211 */ /* 0x000fe400030f0eff */
[----:B------:R-:W-:Y:S02]  /*52f20*/  ISETP.LT.AND P5, PT, R6, c[0x0][0x17c], !P0 ;  /* 0x00005f0006007a0c */ /* 0x000fe400047a1270 */
[----:B-1----:R-:W-:-:S02]  /*52f30*/  LEA R4, P6, R10, R3, 0x1 ;  /* 0x000000030a047211 */ /* 0x002fc400078c08ff */
[C---:B------:R-:W-:Y:S01]  /*52f40*/  IADD3 R6, R10.reuse, c[0x0][0x198], RZ ;  /* 0x000066000a067a10 */ /* 0x040fe20007ffe0ff */
[----:B------:R0:W-:Y:S01]  /*52f50*/  @P4 STG.E.U16 [R8.64], R13 ;  /* 0x0000000d08004986 */ /* 0x0001e2000c101506 */
[----:B------:R-:W-:Y:S02]  /*52f60*/  LEA.HI.X.SX32 R5, R10, R20, 0x1, P6 ;  /* 0x000000140a057211 */ /* 0x000fe400030f0eff */
[----:B------:R-:W-:-:S03]  /*52f70*/  IADD3 R10, R6, c[0x0][0x198], RZ ;  /* 0x00006600060a7a10 */ /* 0x000fc60007ffe0ff */
[----:B----4-:R1:W-:Y:S01]  /*52f80*/  @P3 STG.E.U16 [R4.64], R26 ;  /* 0x0000001a04003986 */ /* 0x0103e2000c101506 */
[----:B0-----:R-:W-:-:S04]  /*52f90*/  LEA R8, P6, R6, R3, 0x1 ;  /* 0x0000000306087211 */ /* 0x001fc800078c08ff */
[-C--:B------:R-:W-:Y:S02]  /*52fa0*/  LEA.HI.X.SX32 R9, R6, R20.reuse, 0x1, P6 ;  /* 0x0000001406097211 */ /* 0x080fe400030f0eff */
[----:B-1----:R-:W-:Y:S02]  /*52fb0*/  LEA R4, P6, R10, R3, 0x1 ;  /* 0x000000030a047211 */ /* 0x002fe400078c08ff */
[----:B------:R-:W-:Y:S02]  /*52fc0*/  PRMT R12, R26, 0x7632, R12 ;  /* 0x000076321a0c7816 */ /* 0x000fe4000000000c */
[----:B------:R-:W-:Y:S02]  /*52fd0*/  LEA.HI.X.SX32 R5, R10, R20, 0x1, P6 ;  /* 0x000000140a057211 */ /* 0x000fe400030f0eff */
[----:B------:R-:W-:Y:S01]  /*52fe0*/  PRMT R13, R28, 0x7632, R13 ;  /* 0x000076321c0d7816 */ /* 0x000fe2000000000d */
[----:B------:R-:W-:Y:S04]  /*52ff0*/  @P2 STG.E.U16 [R8.64], R12 ;  /* 0x0000000c08002986 */ /* 0x000fe8000c101506 */
[----:B------:R0:W-:Y:S04]  /*53000*/  @P1 STG.E.U16 [R4.64], R28 ;  /* 0x0000001c04001986 */ /* 0x0001e8000c101506 */
[----:B0-----:R-:W3:Y:S01]  /*53010*/  LDL.LU R28, [R1+0x1650] ;  /* 0x00165000011c7983 */ /* 0x001ee20000300800 */
[----:B------:R-:W-:-:S02]  /*53020*/  IADD3 R6, R10, c[0x0][0x198], RZ ;  /* 0x000066000a067a10 */ /* 0x000fc40007ffe0ff */
[----:B------:R-:W-:Y:S02]  /*53030*/  IADD3 R0, R2, 0x1b0, RZ ;  /* 0x000001b002007810 */ /* 0x000fe40007ffe0ff */
[-C--:B------:R-:W-:Y:S02]  /*53040*/  LEA R8, P6, R6, R3.reuse, 0x1 ;  /* 0x0000000306087211 */ /* 0x080fe400078c08ff */
[----:B------:R-:W-:Y:S02]  /*53050*/  ISETP.LT.AND P4, PT, R0, c[0x0][0x17c], !P0 ;  /* 0x00005f0000007a0c */ /* 0x000fe40004781270 */
[C---:B------:R-:W-:Y:S02]  /*53060*/  IADD3 R10, R6.reuse, c[0x0][0x198], RZ ;  /* 0x00006600060a7a10 */ /* 0x040fe40007ffe0ff */
[----:B------:R-:W-:Y:S02]  /*53070*/  LEA.HI.X.SX32 R9, R6, R20, 0x1, P6 ;  /* 0x0000001406097211 */ /* 0x000fe400030f0eff */
[----:B------:R-:W-:-:S04]  /*53080*/  LEA R4, P6, R10, R3, 0x1 ;  /* 0x000000030a047211 */ /* 0x000fc800078c08ff */
[----:B------:R-:W-:Y:S01]  /*53090*/  LEA.HI.X.SX32 R5, R10, R20, 0x1, P6 ;  /* 0x000000140a057211 */ /* 0x000fe200030f0eff */
[----:B------:R-:W-:Y:S04]  /*530a0*/  @P5 STG.E.U16 [R8.64], R13 ;  /* 0x0000000d08005986 */ /* 0x000fe8000c101506 */
[----:B--2---:R0:W-:Y:S01]  /*530b0*/  @P4 STG.E.U16 [R4.64], R27 ;  /* 0x0000001b04004986 */ /* 0x0041e2000c101506 */
[----:B------:R-:W-:-:S03]  /*530c0*/  PRMT R12, R27, 0x7632, R12 ;  /* 0x000076321b0c7816 */ /* 0x000fc6000000000c */
[----:B0-----:R-:W2:Y:S01]  /*530d0*/  LDL.LU R27, [R1+0x30c] ;  /* 0x00030c00011b7983 */ /* 0x001ea20000300800 */
[----:B------:R-:W-:Y:S02]  /*530e0*/  IADD3 R0, R2, 0x1b1, RZ ;  /* 0x000001b102007810 */ /* 0x000fe40007ffe0ff */
[----:B------:R-:W-:Y:S01]  /*530f0*/  IADD3 R6, R10, c[0x0][0x198], RZ ;  /* 0x000066000a067a10 */ /* 0x000fe20007ffe0ff */
[----:B------:R-:W4:Y:S01]  /*53100*/  LDL.LU R26, [R1+0x32c] ;  /* 0x00032c00011a7983 */ /* 0x000f220000300800 */
[----:B------:R-:W-:Y:S02]  /*53110*/  ISETP.LT.AND P3, PT, R0, c[0x0][0x17c], !P0 ;  /* 0x00005f0000007a0c */ /* 0x000fe40004761270 */
[----:B------:R-:W-:Y:S02]  /*53120*/  IADD3 R0, R2, 0x1b2, RZ ;  /* 0x000001b202007810 */ /* 0x000fe40007ffe0ff */
[----:B------:R-:W-:Y:S02]  /*53130*/  LEA R8, P6, R6, R3, 0x1 ;  /* 0x0000000306087211 */ /* 0x000fe400078c08ff */
[----:B------:R-:W-:-:S02]  /*53140*/  ISETP.LT.AND P2, PT, R0, c[0x0][0x17c], !P0 ;  /* 0x00005f0000007a0c */ /* 0x000fc40004741270 */
[----:B------:R-:W-:Y:S02]  /*53150*/  IADD3 R10, R6, c[0x0][0x198], RZ ;  /* 0x00006600060a7a10 */ /* 0x000fe40007ffe0ff */
[----:B------:R-:W-:Y:S02]  /*53160*/  IADD3 R0, R2, 0x1b3, RZ ;  /* 0x000001b302007810 */ /* 0x000fe40007ffe0ff */
[----:B------:R-:W-:Y:S02]  /*53170*/  LEA.HI.X.SX32 R9, R6, R20, 0x1, P6 ;  /* 0x0000001406097211 */ /* 0x000fe400030f0eff */
[----:B------:R-:W-:Y:S02]  /*53180*/  LEA R4, P6, R10, R3, 0x1 ;  /* 0x000000030a047211 */ /* 0x000fe400078c08ff */
[----:B------:R-:W-:Y:S02]  /*53190*/  ISETP.LT.AND P1, PT, R0, c[0x0][0x17c], !P0 ;  /* 0x00005f0000007a0c */ /* 0x000fe40004721270 */
[----:B------:R-:W-:-:S02]  /*531a0*/  IADD3 R6, R10, c[0x0][0x198], RZ ;  /* 0x000066000a067a10 */ /* 0x000fc40007ffe0ff */
[----:B------:R-:W-:Y:S01]  /*531b0*/  IADD3 R0, R2, 0x1b4, RZ ;  /* 0x000001b402007810 */ /* 0x000fe20007ffe0ff */
[----:B------:R0:W-:Y:S01]  /*531c0*/  @P3 STG.E.U16 [R8.64], R12 ;  /* 0x0000000c08003986 */ /* 0x0001e2000c101506 */
[----:B------:R-:W-:Y:S02]  /*531d0*/  LEA.HI.X.SX32 R5, R10, R20, 0x1, P6 ;  /* 0x000000140a057211 */ /* 0x000fe400030f0eff */
[----:B------:R-:W-:Y:S02]  /*531e0*/  ISETP.LT.AND P5, PT, R0, c[0x0][0x17c], !P0 ;  /* 0x00005f0000007a0c */ /* 0x000fe400047a1270 */
[----:B------:R-:W-:Y:S02]  /*531f0*/  IADD3 R10, R6, c[0x0][0x198], RZ ;  /* 0x00006600060a7a10 */ /* 0x000fe40007ffe0ff */
[----:B------:R-:W-:Y:S01]  /*53200*/  IADD3 R0, R2, 0x1b5, RZ ;  /* 0x000001b502007810 */ /* 0x000fe20007ffe0ff */
[----:B------:R1:W-:Y:S01]  /*53210*/  @P2 STG.E.U16 [R4.64], R19 ;  /* 0x0000001304002986 */ /* 0x0003e2000c101506 */
[----:B0-----:R-:W-:-:S03]  /*53220*/  LEA R8, P6, R6, R3, 0x1 ;  /* 0x0000000306087211 */ /* 0x001fc600078c08ff */
[----:B------:R-:W-:Y:S01]  /*53230*/  STL [R1+0x164c], R17 ;  /* 0x00164c1101007387 */ /* 0x000fe20000100800 */
[----:B------:R-:W-:Y:S02]  /*53240*/  PRMT R13, R19, 0x7632, R13 ;  /* 0x00007632130d7816 */ /* 0x000fe4000000000d */
[-C--:B------:R-:W-:Y:S02]  /*53250*/  LEA.HI.X.SX32 R9, R6, R20.reuse, 0x1, P6 ;  /* 0x0000001406097211 */ /* 0x080fe400030f0eff */
[----:B------:R-:W-:Y:S02]  /*53260*/  ISETP.LT.AND P4, PT, R0, c[0x0][0x17c], !P0 ;  /* 0x00005f0000007a0c */ /* 0x000fe40004781270 */
[C---:B-1----:R-:W-:Y:S02]  /*53270*/  LEA R4, P6, R10.reuse, R3, 0x1 ;  /* 0x000000030a047211 */ /* 0x042fe400078c08ff */
[----:B------:R-:W-:Y:S02]  /*53280*/  IADD3 R6, R10, c[0x0][0x198], RZ ;  /* 0x000066000a067a10 */ /* 0x000fe40007ffe0ff */
[----:B------:R-:W-:Y:S01]  /*53290*/  IADD3 R0, R2, 0x1b6, RZ ;  /* 0x000001b602007810 */ /* 0x000fe20007ffe0ff */
[----:B------:R0:W-:Y:S01]  /*532a0*/  @P1 STG.E.U16 [R8.64], R13 ;  /* 0x0000000d08001986 */ /* 0x0001e2000c101506 */
[----:B------:R-:W-:-:S02]  /*532b0*/  LEA.HI.X.SX32 R5, R10, R20, 0x1, P6 ;  /* 0x000000140a057211 */ /* 0x000fc400030f0eff */
[----:B------:R-:W-:Y:S02]  /*532c0*/  ISETP.LT.AND P3, PT, R0, c[0x0][0x17c], !P0 ;  /* 0x00005f0000007a0c */ /* 0x000fe40004761270 */
[----:B------:R-:W-:Y:S02]  /*532d0*/  IADD3 R10, R6, c[0x0][0x198], RZ ;  /* 0x00006600060a7a10 */ /* 0x000fe40007ffe0ff */
[----:B------:R-:W-:Y:S02]  /*532e0*/  IADD3 R0, R2, 0x1b7, RZ ;  /* 0x000001b702007810 */ /* 0x000fe40007ffe0ff */
[C---:B0-----:R-:W-:Y:S01]  /*532f0*/  LEA R8, P6, R6.reuse, R3, 0x1 ;  /* 0x0000000306087211 */ /* 0x041fe200078c08ff */
[----:B---3--:R-:W0:Y:S03]  /*53300*/  LDS.128 R16, [R28] ;  /* 0x000000001c107984 */ /* 0x008e260000000c00 */
[----:B------:R-:W-:-:S02]  /*53310*/  LEA.HI.X.SX32 R9, R6, R20, 0x1, P6 ;  /* 0x0000001406097211 */ /* 0x000fc400030f0eff */
[----:B------:R-:W-:Y:S01]  /*53320*/  LEA R12, P6, R10, R3, 0x1 ;  /* 0x000000030a0c7211 */ /* 0x000fe200078c08ff */
[----:B------:R1:W-:Y:S01]  /*53330*/  @P5 STG.E.U16 [R4.64], R7 ;  /* 0x0000000704005986 */ /* 0x0003e2000c101506 */
[----:B------:R-:W-:Y:S02]  /*53340*/  ISETP.LT.AND P2, PT, R0, c[0x0][0x17c], !P0 ;  /* 0x00005f0000007a0c */ /* 0x000fe40004741270 */
[----:B------:R-:W-:Y:S02]  /*53350*/  IADD3 R6, R10, c[0x0][0x198], RZ ;  /* 0x000066000a067a10 */ /* 0x000fe40007ffe0ff */
[----:B------:R-:W-:Y:S02]  /*53360*/  IADD3 R0, R2, 0x1b8, RZ ;  /* 0x000001b802007810 */ /* 0x000fe40007ffe0ff */
[----:B------:R-:W-:Y:S02]  /*53370*/  LEA.HI.X.SX32 R13, R10, R20, 0x1, P6 ;  /* 0x000000140a0d7211 */ /* 0x000fe400030f0eff */
[----:B------:R-:W-:-:S02]  /*53380*/  ISETP.LT.AND P1, PT, R0, c[0x0][0x17c], !P0 ;  /* 0x00005f0000007a0c */ /* 0x000fc40004721270 */
[----:B-1----:R-:W-:Y:S02]  /*53390*/  PRMT R5, R7, 0x7632, R5 ;  /* 0x0000763207057816 */ /* 0x002fe40000000005 */
[C---:B------:R-:W-:Y:S02]  /*533a0*/  LEA R4, P6, R6.reuse, R3, 0x1 ;  /* 0x0000000306047211 */ /* 0x040fe400078c08ff */
[----:B------:R-:W-:Y:S01]  /*533b0*/  IADD3 R7, R6, c[0x0][0x198], RZ ;  /* 0x0000660006077a10 */ /* 0x000fe20007ffe0ff */
[----:B------:R1:W-:Y:S01]  /*533c0*/  @P4 STG.E.U16 [R8.64], R5 ;  /* 0x0000000508004986 */ /* 0x0003e2000c101506 */
[----:B------:R-:W-:-:S03]  /*533d0*/  IADD3 R0, R2, 0x1b9, RZ ;  /* 0x000001b902007810 */ /* 0x000fc60007ffe0ff */
[----:B------:R3:W-:Y:S01]  /*533e0*/  @P3 STG.E.U16 [R12.64], R11 ;  /* 0x0000000b0c003986 */ /* 0x0007e2000c101506 */
[----:B------:R-:W-:Y:S02]  /*533f0*/  ISETP.LT.AND P5, PT, R0, c[0x0][0x17c], !P0 ;  /* 0x00005f0000007a0c */ /* 0x000fe400047a1270 */
[----:B------:R-:W-:Y:S02]  /*53400*/  IADD3 R0, R2, 0x1ba, RZ ;  /* 0x000001ba02007810 */ /* 0x000fe40007ffe0ff */
[----:B-1----:R-:W-:Y:S02]  /*53410*/  LEA.HI.X.SX32 R5, R6, R20, 0x1, P6 ;  /* 0x0000001406057211 */ /* 0x002fe400030f0eff */
[C---:B------:R-:W-:Y:S02]  /*53420*/  LEA R6, P6, R7.reuse, R3, 0x1 ;  /* 0x0000000307067211 */ /* 0x040fe400078c08ff */
[----:B------:R-:W-:Y:S02]  /*53430*/  IADD3 R8, R7, c[0x0][0x198], RZ ;  /* 0x0000660007087a10 */ /* 0x000fe40007ffe0ff */
[----:B---3--:R-:W-:-:S02]  /*53440*/  PRMT R13, R11, 0x7632, R13 ;  /* 0x000076320b0d7816 */ /* 0x008fc4000000000d */
[-C--:B------:R-:W-:Y:S02]  /*53450*/  LEA.HI.X.SX32 R7, R7, R20.reuse, 0x1, P6 ;  /* 0x0000001407077211 */ /* 0x080fe400030f0eff */
[-C--:B------:R-:W-:Y:S02]  /*53460*/  LEA R12, P6, R8, R3.reuse, 0x1 ;  /* 0x00000003080c7211 */ /* 0x080fe400078c08ff */
[----:B------:R-:W-:Y:S02]  /*53470*/  ISETP.LT.AND P4, PT, R0, c[0x0][0x17c], !P0 ;  /* 0x00005f0000007a0c */ /* 0x000fe40004781270 */
[C---:B------:R-:W-:Y:S01]  /*53480*/  IADD3 R9, R8.reuse, c[0x0][0x198], RZ ;  /* 0x0000660008097a10 */ /* 0x040fe20007ffe0ff */
[----:B------:R1:W-:Y:S02]  /*53490*/  @P2 STG.E.U16 [R4.64], R13 ;  /* 0x0000000d04002986 */ /* 0x0003e4000c101506 */
[----:B-1----:R-:W-:Y:S02]  /*534a0*/  LEA.HI.X.SX32 R13, R8, R20, 0x1, P6 ;  /* 0x00000014080d7211 */ /* 0x002fe400030f0eff */
[----:B------:R-:W-:-:S04]  /*534b0*/  LEA R10, P6, R9, R3, 0x1 ;  /* 0x00000003090a7211 */ /* 0x000fc800078c08ff */
[----:B------:R-:W-:Y:S01]  /*534c0*/  LEA.HI.X.SX32 R11, R9, R20, 0x1, P6 ;  /* 0x00000014090b7211 */ /* 0x000fe200030f0eff */
[----:B--2---:R1:W-:Y:S02]  /*534d0*/  @P1 STG.E.U16 [R6.64], R27 ;  /* 0x0000001b06001986 */ /* 0x0043e4000c101506 */
[----:B-1----:R-:W-:Y:S02]  /*534e0*/  PRMT R7, R27, 0x7632, R7 ;  /* 0x000076321b077816 */ /* 0x002fe40000000007 */
[----:B------:R-:W2:Y:S04]  /*534f0*/  LDL.LU R27, [R1+0x33c] ;  /* 0x00033c00011b7983 */ /* 0x000ea80000300800 */
[----:B------:R-:W-:Y:S04]  /*53500*/  @P5 STG.E.U16 [R12.64], R7 ;  /* 0x000000070c005986 */ /* 0x000fe8000c101506 */
[----:B------:R1:W-:Y:S04]  /*53510*/  @P4 STG.E.U16 [R10.64], R15 ;  /* 0x0000000f0a004986 */ /* 0x0003e8000c101506 */
[----:B0-----:R-:W-:Y:S04]  /*53520*/  STL [R1+0x24], R17 ;  /* 0x0000241101007387 */ /* 0x001fe80000100800 */
[----:B------:R-:W-:Y:S01]  /*53530*/  STL.64 [R1+0x28], R18 ;  /* 0x0000281201007387 */ /* 0x000fe20000100a00 */
[----:B-1----:R-:W-:Y:S01]  /*53540*/  PRMT R11, R15, 0x7632, R11 ;  /* 0x000076320f0b7816 */ /* 0x002fe2000000000b */
[----:B------:R-:W-:-:S02]  /*53550*/  IMAD.MOV.U32 R15, RZ, RZ, R16 ;  /* 0x000000ffff0f7224 */ /* 0x000fc400078e0010 */
[----:B------:R-:W0:Y:S04]  /*53560*/  LDS.128 R16, [R29] ;  /* 0x000000001d107984 */ /* 0x000e280000000c00 */
[----:B0-----:R0:W-:Y:S04]  /*53570*/  STL [R1+0x4], R17 ;  /* 0x0000041101007387 */ /* 0x0011e80000100800 */
[----:B------:R-:W-:Y:S04]  /*53580*/  STL.64 [R1+0x8], R18 ;  /* 0x0000081201007387 */ /* 0x000fe80000100a00 */
[----:B0-----:R-:W3:Y:S01]  /*53590*/  LDL.LU R17, [R1+0x164c] ;  /* 0x00164c0001117983 */ /* 0x001ee20000300800 */
[----:B------:R-:W-:-:S02]  /*535a0*/  IADD3 R0, R2, 0x1bb, RZ ;  /* 0x000001bb02007810 */ /* 0x000fc40007ffe0ff */
[----:B------:R-:W-:Y:S02]  /*535b0*/  IADD3 R4, R9, c[0x0][0x198], RZ ;  /* 0x0000660009047a10 */ /* 0x000fe40007ffe0ff */
[----:B------:R-:W-:Y:S02]  /*535c0*/  ISETP.LT.AND P3, PT, R0, c[0x0][0x17c], !P0 ;  /* 0x00005f0000007a0c */ /* 0x000fe40004761270 */
[----:B------:R-:W-:Y:S02]  /*535d0*/  IADD3 R0, R2, 0x1bc, RZ ;  /* 0x000001bc02007810 */ /* 0x000fe40007ffe0ff */
[C---:B------:R-:W-:Y:S02]  /*535e0*/  LEA R6, P6, R4.reuse, R3, 0x1 ;  /* 0x0000000304067211 */ /* 0x040fe400078c08ff */
[----:B------:R-:W-:Y:S02]  /*535f0*/  IADD3 R5, R4, c[0x0][0x198], RZ ;  /* 0x0000660004057a10 */ /* 0x000fe40007ffe0ff */
[----:B------:R-:W-:-:S02]  /*53600*/  ISETP.LT.AND P2, PT, R0, c[0x0][0x17c], !P0 ;  /* 0x00005f0000007a0c */ /* 0x000fc40004741270 */
[----:B------:R-:W-:Y:S02]  /*53610*/  IADD3 R0, R2, 0x1bd, RZ ;  /* 0x000001bd02007810 */ /* 0x000fe40007ffe0ff */
[-C--:B------:R-:W-:Y:S02]  /*53620*/  LEA.HI.X.SX32 R7, R4, R20.reuse, 0x1, P6 ;  /* 0x0000001404077211 */ /* 0x080fe400030f0eff */
[C---:B------:R-:W-:Y:S02]  /*53630*/  LEA R8, P6, R5.reuse, R3, 0x1 ;  /* 0x0000000305087211 */ /* 0x040fe400078c08ff */
[----:B------:R-:W-:Y:S02]  /*53640*/  ISETP.LT.AND P1, PT, R0, c[0x0][0x17c], !P0 ;  /* 0x00005f0000007a0c */ /* 0x000fe40004721270 */
[----:B------:R-:W-:Y:S02]  /*53650*/  IADD3 R0, R2, 0x1be, RZ ;  /* 0x000001be02007810 */ /* 0x000fe40007ffe0ff */
[----:B------:R-:W-:-:S02]  /*53660*/  LEA.HI.X.SX32 R9, R5, R20, 0x1, P6 ;  /* 0x0000001405097211 */ /* 0x000fc400030f0eff */
[----:B------:R-:W-:Y:S02]  /*53670*/  IADD3 R5, R5, c[0x0][0x198], RZ ;  /* 0x0000660005057a10 */ /* 0x000fe40007ffe0ff */
[----:B------:R-:W-:Y:S02]  /*53680*/  ISETP.LT.AND P5, PT, R0, c[0x0][0x17c], !P0 ;  /* 0x00005f0000007a0c */ /* 0x000fe400047a1270 */
[----:B------:R-:W-:Y:S02]  /*53690*/  IADD3 R0, R2, 0x1bf, RZ ;  /* 0x000001bf02007810 */ /* 0x000fe40007ffe0ff */
[C---:B------:R-:W-:Y:S02]  /*536a0*/  LEA R4, P6, R5.reuse, R3, 0x1 ;  /* 0x0000000305047211 */ /* 0x040fe400078c08ff */
[----:B------:R-:W-:Y:S01]  /*536b0*/  IADD3 R10, R5, c[0x0][0x198], RZ ;  /* 0x00006600050a7a10 */ /* 0x000fe20007ffe0ff */
[----:B------:R0:W-:Y:S01]  /*536c0*/  @P3 STG.E.U16 [R6.64], R11 ;  /* 0x0000000b06003986 */ /* 0x0001e2000c101506 */
[----:B------:R-:W-:-:S02]  /*536d0*/  ISETP.LT.AND P4, PT, R0, c[0x0][0x17c], !P0 ;  /* 0x00005f0000007a0c */ /* 0x000fc40004781270 */
[----:B------:R-:W-:Y:S02]  /*536e0*/  LEA.HI.X.SX32 R5, R5, R20, 0x1, P6 ;  /* 0x0000001405057211 */ /* 0x000fe400030f0eff */
[----:B------:R-:W-:Y:S01]  /*536f0*/  IADD3 R0, R2, 0x1c0, RZ ;  /* 0x000001c002007810 */ /* 0x000fe20007ffe0ff */
[----:B----4-:R1:W-:Y:S01]  /*53700*/  @P2 STG.E.U16 [R8.64], R26 ;  /* 0x0000001a08002986 */ /* 0x0103e2000c101506 */
[C---:B0-----:R-:W-:Y:S02]  /*53710*/  LEA R6, P6, R10.reuse, R3, 0x1 ;  /* 0x000000030a067211 */ /* 0x041fe400078c08ff */
[----:B------:R-:W-:Y:S02]  /*53720*/  IADD3 R11, R10, c[0x0][0x198], RZ ;  /* 0x000066000a0b7a10 */ /* 0x000fe40007ffe0ff */
[----:B------:R-:W-:Y:S02]  /*53730*/  ISETP.LT.AND P3, PT, R0, c[0x0][0x17c], !P0 ;  /* 0x00005f0000007a0c */ /* 0x000fe40004761270 */
[----:B-1----:R-:W-:-:S02]  /*53740*/  PRMT R9, R26, 0x7632, R9 ;  /* 0x000076321a097816 */ /* 0x002fc40000000009 */
[----:B------:R-:W-:Y:S02]  /*53750*/  LEA.HI.X.SX32 R7, R10, R20, 0x1, P6 ;  /* 0x000000140a077211 */ /* 0x000fe400030f0eff */
[----:B------:R-:W-:Y:S02]  /*53760*/  IADD3 R0, R2, 0x1c1, RZ ;  /* 0x000001c102007810 */ /* 0x000fe40007ffe0ff */
[C---:B------:R-:W-:Y:S02]  /*53770*/  LEA R8, P6, R11.reuse, R3, 0x1 ;  /* 0x000000030b087211 */ /* 0x040fe400078c08ff */
[----:B------:R-:W-:Y:S01]  /*53780*/  IADD3 R12, R11, c[0x0][0x198], RZ ;  /* 0x000066000b0c7a10 */ /* 0x000fe20007ffe0ff */
[----:B------:R0:W-:Y:S01]  /*53790*/  @P1 STG.E.U16 [R4.64], R9 ;  /* 0x0000000904001986 */ /* 0x0001e2000c101506 */
[----:B------:R-:W-:Y:S02]  /*537a0*/  ISETP.LT.AND P2, PT, R0, c[0x0][0x17c], !P0 ;  /* 0x00005f0000007a0c */ /* 0x000fe40004741270 */
[----:B------:R-:W-:-:S02]  /*537b0*/  LOP3.LUT R23, R28, 0x40, RZ, 0x3c, !PT ;  /* 0x000000401c177812 */ /* 0x000fc400078e3cff */
[----:B------:R-:W-:Y:S02]  /*537c0*/  IADD3 R0, R2, 0x1c2, RZ ;  /* 0x000001c202007810 */ /* 0x000fe40007ffe0ff */
[-C--:B0-----:R-:W-:Y:S02]  /*537d0*/  LEA.HI.X.SX32 R9, R11, R20.reuse, 0x1, P6 ;  /* 0x000000140b097211 */ /* 0x081fe400030f0eff */
[----:B------:R-:W-:Y:S02]  /*537e0*/  LEA R10, P6, R12, R3, 0x1 ;  /* 0x000000030c0a7211 */ /* 0x000fe400078c08ff */
[----:B------:R-:W-:Y:S02]  /*537f0*/  ISETP.LT.AND P1, PT, R0, c[0x0][0x17c], !P0 ;  /* 0x00005f0000007a0c */ /* 0x000fe40004721270 */
[----:B------:R-:W-:Y:S02]  /*53800*/  LEA.HI.X.SX32 R11, R12, R20, 0x1, P6 ;  /* 0x000000140c0b7211 */ /* 0x000fe400030f0eff */
[----:B------:R-:W-:-:S02]  /*53810*/  IADD3 R0, R2, 0x1c3, RZ ;  /* 0x000001c302007810 */ /* 0x000fc40007ffe0ff */
[----:B------:R-:W-:-:S04]  /*53820*/  IADD3 R13, R12, c[0x0][0x198], RZ ;  /* 0x000066000c0d7a10 */ /* 0x000fc80007ffe0ff */
[----:B------:R-:W-:Y:S01]  /*53830*/  LEA R12, P6, R13, R3, 0x1 ;  /* 0x000000030d0c7211 */ /* 0x000fe200078c08ff */
[----:B------:R-:W-:Y:S01]  /*53840*/  IMAD.MOV.U32 R19, RZ, RZ, R16 ;  /* 0x000000ffff137224 */ /* 0x000fe200078e0010 */
[----:B------:R-:W-:Y:S01]  /*53850*/  IADD3 R18, R2, 0x1c6, RZ ;  /* 0x000001c602127810 */ /* 0x000fe20007ffe0ff */
[----:B--2---:R0:W-:Y:S01]  /*53860*/  @P5 STG.E.U16 [R6.64], R27 ;  /* 0x0000001b06005986 */ /* 0x0041e2000c101506 */
[----:B------:R-:W-:-:S03]  /*53870*/  PRMT R14, R27, 0x7632, R14 ;  /* 0x000076321b0e7816 */ /* 0x000fc6000000000e */
[----:B------:R-:W1:Y:S01]  /*53880*/  LDS.128 R4, [R23] ;  /* 0x0000000017047984 */ /* 0x000e620000000c00 */
[----:B------:R-:W-:-:S03]  /*53890*/  ISETP.LT.AND P5, PT, R0, c[0x0][0x17c], !P0 ;  /* 0x00005f0000007a0c */ /* 0x000fc600047a1270 */
[----:B------:R2:W-:Y:S01]  /*538a0*/  @P4 STG.E.U16 [R8.64], R14 ;  /* 0x0000000e08004986 */ /* 0x0005e2000c101506 */
[----:B0-----:R-:W-:-:S03]  /*538b0*/  LOP3.LUT R27, R28, 0x60, RZ, 0x3c, !PT ;  /* 0x000000601c1b7812 */ /* 0x001fc600078e3cff */
[----:B------:R-:W-:Y:S01]  /*538c0*/  @P3 STG.E.U16 [R10.64], R15 ;  /* 0x0000000f0a003986 */ /* 0x000fe2000c101506 */
[----:B------:R-:W-:-:S03]  /*538d0*/  IADD3 R0, R2, 0x1c4, RZ ;  /* 0x000001c402007810 */ /* 0x000fc60007ffe0ff */
[----:B------:R-:W-:Y:S01]  /*538e0*/  LDS.128 R8, [R27] ;  /* 0x000000001b087984 */ /* 0x000fe20000000c00 */
[----:B------:R-:W-:-:S03]  /*538f0*/  ISETP.LT.AND P4, PT, R0, c[0x0][0x17c], !P0 ;  /* 0x00005f0000007a0c */ /* 0x000fc60004781270 */
[----:B------:R0:W4:Y:S01]  /*53900*/  LDS.128 R24, [R28+0x400] ;  /* 0x000400001c187984 */ /* 0x0001220000000c00 */
[----:B------:R-:W-:-:S04]  /*53910*/  IADD3 R0, R2, 0x1c5, RZ ;  /* 0x000001c502007810 */ /* 0x000fc80007ffe0ff */
[----:B------:R-:W-:Y:S02]  /*53920*/  ISETP.LT.AND P3, PT, R0, c[0x0][0x17c], !P0 ;  /* 0x00005f0000007a0c */ /* 0x000fe40004761270 */
[C---:B------:R-:W-:Y:S02]  /*53930*/  IADD3 R0, R13.reuse, c[0x0][0x198], RZ ;  /* 0x000066000d007a10 */ /* 0x040fe40007ffe0ff */
[----:B------:R-:W-:Y:S02]  /*53940*/  LEA.HI.X.SX32 R13, R13, R20, 0x1, P6 ;  /* 0x000000140d0d7211 */ /* 0x000fe400030f0eff */
[C---:B--2---:R-:W-:Y:S02]  /*53950*/  LEA R14, P6, R0.reuse, R3, 0x1 ;  /* 0x00000003000e7211 */ /* 0x044fe400078c08ff */
[----:B------:R-:W-:Y:S01]  /*53960*/  IADD3 R16, R0, c[0x0][0x198], RZ ;  /* 0x0000660000107a10 */ /* 0x000fe20007ffe0ff */
[----:B0-----:R-:W0:Y:S01]  /*53970*/  S2R R28, SR_TID.X ;  /* 0x00000000001c7919 */ /* 0x001e220000002100 */
[----:B---3--:R-:W-:-:S02]  /*53980*/  PRMT R17, R15, 0x7632, R17 ;  /* 0x000076320f117816 */ /* 0x008fc40000000011 */
[----:B------:R-:W-:-:S03]  /*53990*/  LEA.HI.X.SX32 R15, R0, R20, 0x1, P6 ;  /* 0x00000014000f7211 */ /* 0x000fc600030f0eff */
[----:B------:R2:W-:Y:S01]  /*539a0*/  @P2 STG.E.U16 [R12.64], R17 ;  /* 0x000000110c002986 */ /* 0x0005e2000c101506 */
[----:B------:R-:W-:-:S03]  /*539b0*/  IADD3 R0, R16, c[0x0][0x198], RZ ;  /* 0x0000660010007a10 */ /* 0x000fc60007ffe0ff */
[----:B------:R3:W-:Y:S01]  /*539c0*/  @P1 STG.E.U16 [R14.64], R19 ;  /* 0x000000130e001986 */ /* 0x0007e2000c101506 */
[----:B--2---:R-:W-:-:S04]  /*539d0*/  LEA R12, P6, R16, R3, 0x1 ;  /* 0x00000003100c7211 */ /* 0x004fc800078c08ff */
[----:B------:R-:W-:Y:S02]  /*539e0*/  LEA.HI.X.SX32 R13, R16, R20, 0x1, P6 ;  /* 0x00000014100d7211 */ /* 0x000fe400030f0eff */
[----:B------:R-:W-:Y:S02]  /*539f0*/  PRMT R16, R19, 0x7632, R16 ;  /* 0x0000763213107816 */ /* 0x000fe40000000010 */
[----:B---3--:R-:W-:-:S03]  /*53a00*/  LEA R14, P6, R0, R3, 0x1 ;  /* 0x00000003000e7211 */ /* 0x008fc600078c08ff */
[----:B------:R2:W-:Y:S01]  /*53a10*/  @P5 STG.E.U16 [R12.64], R16 ;  /* 0x000000100c005986 */ /* 0x0005e2000c101506 */
[----:B------:R-:W-:Y:S02]  /*53a20*/  LEA.HI.X.SX32 R15, R0, R20, 0x1, P6 ;  /* 0x00000014000f7211 */ /* 0x000fe400030f0eff */
[----:B------:R-:W-:-:S03]  /*53a30*/  ISETP.LT.AND P2, PT, R18, c[0x0][0x17c], !P0 ;  /* 0x00005f0012007a0c */ /* 0x000fc60004741270 */
[----:B-1----:R1:W-:Y:S01]  /*53a40*/  @P4 STG.E.U16 [R14.64], R4 ;  /* 0x000000040e004986 */ /* 0x0023e2000c101506 */
[----:B--2---:R-:W-:Y:S02]  /*53a50*/  IADD3 R12, R0, c[0x0][0x198], RZ ;  /* 0x00006600000c7a10 */ /* 0x004fe40007ffe0ff */
[C---:B------:R-:W-:Y:S02]  /*53a60*/  IADD3 R0, R2.reuse, 0x1c9, RZ ;  /* 0x000001c902007810 */ /* 0x040fe40007ffe0ff */
[----:B------:R-:W-:Y:S02]  /*53a70*/  IADD3 R18, R2, 0x1c7, RZ ;  /* 0x000001c702127810 */ /* 0x000fe40007ffe0ff */
[----:B-1----:R-:W-:Y:S02]  /*53a80*/  LEA R14, P6, R12, R3, 0x1 ;  /* 0x000000030c0e7211 */ /* 0x002fe400078c08ff */
[----:B------:R-:W-:Y:S02]  /*53a90*/  ISETP.LT.AND P4, PT, R0, c[0x0][0x17c], !P0 ;  /* 0x00005f0000007a0c */ /* 0x000fe40004781270 */
[----:B------:R-:W-:-:S02]  /*53aa0*/  IADD3 R17, R2, 0x1c8, RZ ;  /* 0x000001c802117810 */ /* 0x000fc40007ffe0ff */
[C---:B------:R-:W-:Y:S02]  /*53ab0*/  IADD3 R0, R12.reuse, c[0x0][0x198], RZ ;  /* 0x000066000c007a10 */ /* 0x040fe40007ffe0ff */
[----:B------:R-:W-:Y:S02]  /*53ac0*/  LEA.HI.X.SX32 R15, R12, R20, 0x1, P6 ;  /* 0x000000140c0f7211 */ /* 0x000fe400030f0eff */
[----:B------:R-:W-:Y:S01]  /*53ad0*/  ISETP.LT.AND P1, PT, R18, c[0x0][0x17c], !P0 ;  /* 0x00005f0012007a0c */ /* 0x000fe20004721270 */
[----:B----4-:R-:W-:Y:S01]  /*53ae0*/  IMAD.MOV.U32 R18, RZ, RZ, R24 ;  /* 0x000000ffff127224 */ /* 0x010fe200078e0018 */
[----:B------:R-:W-:Y:S02]  /*53af0*/  ISETP.LT.AND P5, PT, R17, c[0x0][0x17c], !P0 ;  /* 0x00005f0011007a0c */ /* 0x000fe400047a1270 */
[----:B------:R-:W-:Y:S01]  /*53b00*/  LEA R12, P6, R0, R3, 0x1 ;  /* 0x00000003000c7211 */ /* 0x000fe200078c08ff */
[----:B------:R-:W-:Y:S01]  /*53b10*/  STL [R1+0x14], R25 ;  /* 0x0000141901007387 */ /* 0x000fe20000100800 */
[----:B------:R-:W-:-:S02]  /*53b20*/  PRMT R17, R4, 0x7632, R17 ;  /* 0x0000763204117816 */ /* 0x000fc40000000011 */
[C---:B------:R-:W-:Y:S01]  /*53b30*/  IADD3 R4, R0.reuse, c[0x0][0x198], RZ ;  /* 0x0000660000047a10 */ /* 0x040fe20007ffe0ff */
[----:B------:R-:W-:Y:S01]  /*53b40*/  STL.64 [R1+0x18], R26 ;  /* 0x0000181a01007387 */ /* 0x000fe20000100a00 */
[----:B------:R-:W-:-:S03]  /*53b50*/  LEA.HI.X.SX32 R13, R0, R20, 0x1, P6 ;  /* 0x00000014000d7211 */ /* 0x000fc600030f0eff */
[----:B------:R1:W2:Y:S04]  /*53b60*/  LDS.128 R24, [R29+0x400] ;  /* 0x000400001d187984 */ /* 0x0002a80000000c00 */
[----:B------:R-:W-:Y:S01]  /*53b70*/  @P3 STG.E.U16 [R14.64], R17 ;  /* 0x000000110e003986 */ /* 0x000fe2000c101506 */
[----:B-1----:R-:W-:Y:S01]  /*53b80*/  IMAD.MOV.U32 R29, RZ, RZ, R18 ;  /* 0x000000ffff1d7224 */ /* 0x002fe200078e0012 */
[C---:B------:R-:W-:Y:S02]  /*53b90*/  LEA R18, P6, R4.reuse, R3, 0x1 ;  /* 0x0000000304127211 */ /* 0x040fe400078c08ff */
[----:B------:R1:W-:Y:S02]  /*53ba0*/  @P2 STG.E.U16 [R12.64], R8 ;  /* 0x000000080c002986 */ /* 0x0003e4000c101506 */
[----:B------:R-:W-:-:S02]  /*53bb0*/  LEA.HI.X.SX32 R19, R4, R20, 0x1, P6 ;  /* 0x0000001404137211 */ /* 0x000fc400030f0eff */
[----:B-1----:R-:W-:-:S05]  /*53bc0*/  PRMT R8, R8, 0x7632, R8 ;  /* 0x0000763208087816 */ /* 0x002fca0000000008 */
[----:B------:R0:W-:Y:S01]  /*53bd0*/  @P1 STG.E.U16 [R18.64], R8 ;  /* 0x0000000812001986 */ /* 0x0001e2000c101506 */
[C---:B------:R-:W-:Y:S02]  /*53be0*/  IADD3 R14, R2.reuse, 0x1cb, RZ ;  /* 0x000001cb020e7810 */ /* 0x040fe40007ffe0ff */
[----:B------:R-:W-:Y:S02]  /*53bf0*/  IADD3 R16, R2, 0x1ca, RZ ;  /* 0x000001ca02107810 */ /* 0x000fe40007ffe0ff */
[----:B------:R-:W-:Y:S02]  /*53c00*/  IADD3 R0, R4, c[0x0][0x198], RZ ;  /* 0x0000660004007a10 */ /* 0x000fe40007ffe0ff */
[C---:B0-----:R-:W-:Y:S01]  /*53c10*/  LOP3.LUT R19, R28.reuse, 0x3f, RZ, 0xc0, !PT ;  /* 0x0000003f1c137812 */ /* 0x041fe200078ec0ff */
[----:B------:R-:W-:Y:S01]  /*53c20*/  IMAD.SHL.U32 R28, R28, 0x400, RZ ;  /* 0x000004001c1c7824 */ /* 0x000fe200078e00ff */
[----:B------:R-:W-:-:S04]  /*53c30*/  ISETP.LT.AND P3, PT, R16, c[0x0][0x17c], !P0 ;  /* 0x00005f0010007a0c */ /* 0x000fc80004761270 */
[----:B------:R-:W-:Y:S02]  /*53c40*/  LOP3.LUT R28, R28, 0x1800, RZ, 0xc0, !PT ;  /* 0x000018001c1c7812 */ /* 0x000fe400078ec0ff */
[----:B------:R-:W-:Y:S02]  /*53c50*/  ISETP.LT.AND P2, PT, R14, c[0x0][0x17c], !P0 ;  /* 0x00005f000e007a0c */ /* 0x000fe40004741270 */
[C---:B------:R-:W-:Y:S01]  /*53c60*/  LEA R16, P6, R0.reuse, R3, 0x1 ;  /* 0x0000000300107211 */ /* 0x040fe200078c08ff */
[----:B------:R0:W1:Y:S01]  /*53c70*/  LDS.128 R12, [R23+0x400] ;  /* 0x00040000170c7984 */ /* 0x0000620000000c00 */
[----:B------:R-:W-:Y:S02]  /*53c80*/  IMAD R28, R19, 0x10, R28 ;  /* 0x00000010131c7824 */ /* 0x000fe400078e021c */
[----:B------:R-:W-:Y:S02]  /*53c90*/  LEA.HI.X.SX32 R17, R0, R20, 0x1, P6 ;  /* 0x0000001400117211 */ /* 0x000fe400030f0eff */
[----:B------:R-:W-:-:S02]  /*53ca0*/  IADD3 R4, R2, 0x1cc, RZ ;  /* 0x000001cc02047810 */ /* 0x000fc40007ffe0ff */
[----:B------:R-:W-:Y:S01]  /*53cb0*/  LOP3.LUT R28, R28, 0x60, RZ, 0x3c, !PT ;  /* 0x000000601c1c7812 */ /* 0x000fe200078e3cff */
[----:B------:R-:W-:Y:S01]  /*53cc0*/  @P5 STG.E.U16 [R16.64], R29 ;  /* 0x0000001d10005986 */ /* 0x000fe2000c101506 */
[----:B------:R-:W-:Y:S02]  /*53cd0*/  ISETP.LT.AND P1, PT, R4, c[0x0][0x17c], !P0 ;  /* 0x00005f0004007a0c */ /* 0x000fe40004721270 */
[----:B------:R-:W-:Y:S01]  /*53ce0*/  IADD3 R8, R2, 0x1cd, RZ ;  /* 0x000001cd02087810 */ /* 0x000fe20007ffe0ff */
[----:B------:R3:W4:Y:S01]  /*53cf0*/  LDS.128 R16, [R28+0x400] ;  /* 0x000400001c107984 */ /* 0x0007220000000c00 */
[----:B------:R-:W-:Y:S02]  /*53d00*/  IADD3 R4, R0, c[0x0][0x198], RZ ;  /* 0x0000660000047a10 */ /* 0x000fe40007ffe0ff */
[----:B------:R-:W-:Y:S01]  /*53d10*/  ISETP.LT.AND P5, PT, R8, c[0x0][0x17c], !P0 ;  /* 0x00005f0008007a0c */ /* 0x000fe200047a1270 */
[----:B------:R-:W-:Y:S01]  /*53d20*/  IMAD.MOV.U32 R8, RZ, RZ, R29 ;  /* 0x000000ffff087224 */ /* 0x000fe200078e001d */
[----:B------:R-:W-:-:S02]  /*53d30*/  LEA R22, P6, R4, R3, 0x1 ;  /* 0x0000000304167211 */ /* 0x000fc400078c08ff */
[C---:B------:R-:W-:Y:S02]  /*53d40*/  IADD3 R0, R4.reuse, c[0x0][0x198], RZ ;  /* 0x0000660004007a10 */ /* 0x040fe40007ffe0ff */
[-C--:B0-----:R-:W-:Y:S02]  /*53d50*/  LEA.HI.X.SX32 R23, R4, R20.reuse, 0x1, P6 ;  /* 0x0000001404177211 */ /* 0x081fe400030f0eff */
[----:B---3--:R-:W-:Y:S02]  /*53d60*/  LEA R28, P6, R0, R3, 0x1 ;  /* 0x00000003001c7211 */ /* 0x008fe400078c08ff */
[----:B------:R-:W-:Y:S02]  /*53d70*/  PRMT R21, R8, 0x7632, R21 ;  /* 0x0000763208157816 */ /* 0x000fe40000000015 */
[----:B------:R-:W-:Y:S02]  /*53d80*/  IADD3 R4, R2, 0x1ce, RZ ;  /* 0x000001ce02047810 */ /* 0x000fe40007ffe0ff */
[C---:B------:R-:W-:Y:S01]  /*53d90*/  IADD3 R8, R0.reuse, c[0x0][0x198], RZ ;  /* 0x0000660000087a10 */ /* 0x040fe20007ffe0ff */
[----:B------:R0:W-:Y:S01]  /*53da0*/  @P4 STG.E.U16 [R22.64], R21 ;  /* 0x0000001516004986 */ /* 0x0001e2000c101506 */
[----:B------:R-:W-:-:S02]  /*53db0*/  LEA.HI.X.SX32 R29, R0, R20, 0x1, P6 ;  /* 0x00000014001d7211 */ /* 0x000fc400030f0eff */
[----:B------:R-:W-:Y:S02]  /*53dc0*/  ISETP.LT.AND P4, PT, R4, c[0x0][0x17c], !P0 ;  /* 0x00005f0004007a0c */ /* 0x000fe40004781270 */
[----:B------:R-:W-:Y:S02]  /*53dd0*/  IADD3 R0, R2, 0x1cf, RZ ;  /* 0x000001cf02007810 */ /* 0x000fe40007ffe0ff */
[C---:B------:R-:W-:Y:S01]  /*53de0*/  IADD3 R4, R8.reuse, c[0x0][0x198], RZ ;  /* 0x0000660008047a10 */ /* 0x040fe20007ffe0ff */
[----:B--2---:R2:W-:Y:S01]  /*53df0*/  @P3 STG.E.U16 [R28.64], R24 ;  /* 0x000000181c003986 */ /* 0x0045e2000c101506 */
[----:B0-----:R-:W-:Y:S02]  /*53e00*/  LEA R22, P6, R8, R3, 0x1 ;  /* 0x0000000308167211 */ /* 0x001fe400078c08ff */
[----:B------:R-:W-:Y:S02]  /*53e10*/  ISETP.LT.AND P3, PT, R0, c[0x0][0x17c], !P0 ;  /* 0x00005f0000007a0c */ /* 0x000fe40004761270 */
[----:B------:R-:W-:-:S02]  /*53e20*/  LEA.HI.X.SX32 R23, R8, R20, 0x1, P6 ;  /* 0x0000001408177211 */ /* 0x000fc400030f0eff */
[----:B------:R-:W-:Y:S02]  /*53e30*/  IADD3 R0, R4, c[0x0][0x198], RZ ;  /* 0x0000660004007a10 */ /* 0x000fe40007ffe0ff */
[----:B--2---:R-:W-:Y:S02]  /*53e40*/  PRMT R24, R24, 0x7632, R24 ;  /* 0x0000763218187816 */ /* 0x004fe40000000018 */
[----:B------:R-:W-:-:S03]  /*53e50*/  LEA R28, P6, R4, R3, 0x1 ;  /* 0x00000003041c7211 */ /* 0x000fc600078c08ff */
[----:B------:R0:W-:Y:S01]  /*53e60*/  @P2 STG.E.U16 [R22.64], R24 ;  /* 0x0000001816002986 */ /* 0x0001e2000c101506 */
[----:B------:R-:W-:Y:S02]  /*53e70*/  LEA.HI.X.SX32 R29, R4, R20, 0x1, P6 ;  /* 0x00000014041d7211 */ /* 0x000fe400030f0eff */
[----:B------:R-:W-:-:S03]  /*53e80*/  IADD3 R4, R0, c[0x0][0x198], RZ ;  /* 0x0000660000047a10 */ /* 0x000fc60007ffe0ff */
[----:B-1----:R1:W-:Y:S01]  /*53e90*/  @P1 STG.E.U16 [R28.64], R12 ;  /* 0x0000000c1c001986 */ /* 0x0023e2000c101506 */
[----:B0-----:R-:W-:-:S03]  /*53ea0*/  LEA R22, P6, R0, R3, 0x1 ;  /* 0x0000000300167211 */ /* 0x001fc600078c08ff */
[----:B------:R-:W2:Y:S01]  /*53eb0*/  LDL.LU R24, [R1+0x4] ;  /* 0x0000040001187983 */ /* 0x000ea20000300800 */
[-C--:B------:R-:W-:Y:S02]  /*53ec0*/  LEA.HI.X.SX32 R23, R0, R20.reuse, 0x1, P6 ;  /* 0x0000001400177211 */ /* 0x080fe400030f0eff */
[-C--:B-1----:R-:W-:Y:S02]  /*53ed0*/  LEA R28, P6, R4, R3.reuse, 0x1 ;  /* 0x00000003041c7211 */ /* 0x082fe400078c08ff */
[----:B------:R-:W-:Y:S02]  /*53ee0*/  PRMT R12, R12, 0x7632, R12 ;  /* 0x000076320c0c7816 */ /* 0x000fe4000000000c */
[C---:B------:R-:W-:Y:S02]  /*53ef0*/  IADD3 R0, R4.reuse, c[0x0][0x198], RZ ;  /* 0x0000660004007a10 */ /* 0x040fe40007ffe0ff */
[----:B------:R-:W-:Y:S01]  /*53f00*/  LEA.HI.X.SX32 R29, R4, R20, 0x1, P6 ;  /* 0x00000014041d7211 */ /* 0x000fe200030f0eff */
[----:B------:R0:W-:Y:S04]  /*53f10*/  @P5 STG.E.U16 [R22.64], R12 ;  /* 0x0000000c16005986 */ /* 0x0001e8000c101506 */
[----:B----4-:R1:W-:Y:S01]  /*53f20*/  @P4 STG.E.U16 [R28.64], R16 ;  /* 0x000000101c004986 */ /* 0x0103e2000c101506 */
[----:B0-----:R-:W-:-:S04]  /*53f30*/  LEA R22, P6, R0, R3, 0x1 ;  /* 0x0000000300167211 */ /* 0x001fc800078c08ff */
[----:B------:R-:W-:Y:S02]  /*53f40*/  LEA.HI.X.SX32 R23, R0, R20, 0x1, P6 ;  /* 0x0000001400177211 */ /* 0x000fe400030f0eff */
[----:B-1----:R-:W-:-:S05]  /*53f50*/  PRMT R16, R16, 0x7632, R16 ;  /* 0x0000763210107816 */ /* 0x002fca0000000010 */
[----:B------:R0:W-:Y:S04]  /*53f60*/  @P3 STG.E.U16 [R22.64], R16 ;  /* 0x0000001016003986 */ /* 0x0001e8000c101506 */
[----:B0-----:R-:W3:Y:S01]  /*53f70*/  LDL.LU R23, [R1+0x24] ;  /* 0x0000240001177983 */ /* 0x001ee20000300800 */
[----:B------:R-:W-:-:S04]  /*53f80*/  IADD3 R8, R2, 0x1d0, RZ ;  /* 0x000001d002087810 */ /* 0x000fc80007ffe0ff */
[----:B------:R-:W-:Y:S02]  /*53f90*/  ISETP.LT.AND P2, PT, R8, c[0x0][0x17c], !P0 ;  /* 0x00005f0008007a0c */ /* 0x000fe40004741270 */
[----:B------:R-:W-:Y:S02]  /*53fa0*/  IADD3 R8, R2, 0x1d1, RZ ;  /* 0x000001d102087810 */ /* 0x000fe40007ffe0ff */
[----:B------:R-:W-:Y:S02]  /*53fb0*/  IADD3 R4, R0, c[0x0][0x198], RZ ;  /* 0x0000660000047a10 */ /* 0x000fe40007ffe0ff */
[----:B------:R-:W-:Y:S02]  /*53fc0*/  ISETP.LT.AND P1, PT, R8, c[0x0][0x17c], !P0 ;  /* 0x00005f0008007a0c */ /* 0x000fe40004721270 */
[----:B------:R-:W-:Y:S02]  /*53fd0*/  IADD3 R8, R2, 0x1d2, RZ ;  /* 0x000001d202087810 */ /* 0x000fe40007ffe0ff */
[----:B------:R-:W-:-:S02]  /*53fe0*/  LEA R28, P6, R4, R3, 0x1 ;  /* 0x00000003041c7211 */ /* 0x000fc400078c08ff */
[----:B------:R-:W-:Y:S02]  /*53ff0*/  ISETP.LT.AND P5, PT, R8, c[0x0][0x17c], !P0 ;  /* 0x00005f0008007a0c */ /* 0x000fe400047a1270 */
[----:B------:R-:W-:Y:S02]  /*54000*/  IADD3 R8, R2, 0x1d3, RZ ;  /* 0x000001d302087810 */ /* 0x000fe40007ffe0ff */
[----:B------:R-:W-:Y:S02]  /*54010*/  LEA.HI.X.SX32 R29, R4, R20, 0x1, P6 ;  /* 0x00000014041d7211 */ /* 0x000fe400030f0eff */
[----:B------:R-:W-:Y:S02]  /*54020*/  ISETP.LT.AND P4, PT, R8, c[0x0][0x17c], !P0 ;  /* 0x00005f0008007a0c */ /* 0x000fe40004781270 */
[----:B------:R-:W-:Y:S02]  /*54030*/  IADD3 R8, R2, 0x1d4, RZ ;  /* 0x000001d402087810 */ /* 0x000fe40007ffe0ff */
[----:B------:R-:W-:-:S02]  /*54040*/  IADD3 R0, R4, c[0x0][0x198], RZ ;  /* 0x0000660004007a10 */ /* 0x000fc40007ffe0ff */
[----:B------:R-:W-:Y:S02]  /*54050*/  IADD3 R4, R2, 0x1d5, RZ ;  /* 0x000001d502047810 */ /* 0x000fe40007ffe0ff */
[----:B------:R-:W-:Y:S02]  /*54060*/  ISETP.LT.AND P3, PT, R8, c[0x0][0x17c], !P0 ;  /* 0x00005f0008007a0c */ /* 0x000fe40004761270 */
[C---:B------:R-:W-:Y:S02]  /*54070*/  LEA R22, P6, R0.reuse, R3, 0x1 ;  /* 0x0000000300167211 */ /* 0x040fe400078c08ff */
[----:B------:R-:W-:Y:S01]  /*54080*/  IADD3 R8, R0, c[0x0][0x198], RZ ;  /* 0x0000660000087a10 */ /* 0x000fe20007ffe0ff */
[----:B---3--:R0:W-:Y:S01]  /*54090*/  @P2 STG.E.U16 [R28.64], R23 ;  /* 0x000000171c002986 */ /* 0x0081e2000c101506 */
[----:B------:R-:W-:Y:S01]  /*540a0*/  ISETP.LT.AND P2, PT, R4, c[0x0][0x17c], !P0 ;  /* 0x00005f0004007a0c */ /* 0x000fe20004741270 */
[----:B------:R-:W-:-:S05]  /*540b0*/  IMAD.MOV.U32 R4, RZ, RZ, R23 ;  /* 0x000000ffff047224 */ /* 0x000fca00078e0017 */
[----:B------:R-:W-:Y:S02]  /*540c0*/  PRMT R12, R4, 0x7632, R12 ;  /* 0x00007632040c7816 */ /* 0x000fe4000000000c */
[-C--:B0-----:R-:W-:Y:S02]  /*540d0*/  LEA.HI.X.SX32 R23, R0, R20.reuse, 0x1, P6 ;  /* 0x0000001400177211 */ /* 0x081fe400030f0eff */
[C---:B------:R-:W-:Y:S02]  /*540e0*/  LEA R28, P6, R8.reuse, R3, 0x1 ;  /* 0x00000003081c7211 */ /* 0x040fe400078c08ff */
[C---:B------:R-:W-:Y:S02]  /*540f0*/  IADD3 R4, R8.reuse, c[0x0][0x198], RZ ;  /* 0x0000660008047a10 */ /* 0x040fe40007ffe0ff */
[----:B------:R-:W-:Y:S01]  /*54100*/  LEA.HI.X.SX32 R29, R8, R20, 0x1, P6 ;  /* 0x00000014081d7211 */ /* 0x000fe200030f0eff */
[----:B------:R0:W-:Y:S01]  /*54110*/  @P1 STG.E.U16 [R22.64], R12 ;  /* 0x0000000c16001986 */ /* 0x0001e2000c101506 */
[----:B------:R-:W-:-:S04]  /*54120*/  IADD3 R0, R2, 0x1d6, RZ ;  /* 0x000001d602007810 */ /* 0x000fc80007ffe0ff */
[----:B------:R-:W-:Y:S02]  /*54130*/  ISETP.LT.AND P1, PT, R0, c[0x0][0x17c], !P0 ;  /* 0x00005f0000007a0c */ /* 0x000fe40004721270 */
[C---:B------:R-:W-:Y:S01]  /*54140*/  IADD3 R0, R4.reuse, c[0x0][0x198], RZ ;  /* 0x0000660004007a10 */ /* 0x040fe20007ffe0ff */
[----:B0-----:R-:W-:Y:S01]  /*54150*/  IMAD.MOV.U32 R22, RZ, RZ, R28 ;  /* 0x000000ffff167224 */ /* 0x001fe200078e001c */
[----:B------:R-:W-:Y:S01]  /*54160*/  LEA R28, P6, R4, R3, 0x1 ;  /* 0x00000003041c7211 */ /* 0x000fe200078c08ff */
[----:B------:R-:W-:-:S03]  /*54170*/  IMAD.MOV.U32 R23, RZ, RZ, R29 ;  /* 0x000000ffff177224 */ /* 0x000fc600078e001d */
[----:B------:R-:W-:Y:S02]  /*54180*/  LEA.HI.X.SX32 R29, R4, R20, 0x1, P6 ;  /* 0x00000014041d7211 */ /* 0x000fe400030f0eff */
[----:B--2---:R0:W-:Y:S01]  /*54190*/  @P5 STG.E.U16 [R22.64], R24 ;  /* 0x0000001816005986 */ /* 0x0041e2000c101506 */
[----:B------:R-:W-:-:S03]  /*541a0*/  PRMT R4, R24, 0x7632, R4 ;  /* 0x0000763218047816 */ /* 0x000fc60000000004 */
[----:B0-----:R-:W2:Y:S01]  /*541b0*/  LDL.LU R24, [R1+0x14] ;  /* 0x0000140001187983 */ /* 0x001ea20000300800 */
[----:B------:R-:W-:Y:S02]  /*541c0*/  IADD3 R8, R2, 0x1d7, RZ ;  /* 0x000001d702087810 */ /* 0x000fe40007ffe0ff */
[----:B------:R-:W-:Y:S01]  /*541d0*/  LEA R22, P6, R0, R3, 0x1 ;  /* 0x0000000300167211 */ /* 0x000fe200078c08ff */
[----:B------:R0:W-:Y:S01]  /*541e0*/  @P4 STG.E.U16 [R28.64], R4 ;  /* 0x000000041c004986 */ /* 0x0001e2000c101506 */
[----:B------:R-:W-:Y:S02]  /*541f0*/  ISETP.LT.AND P5, PT, R8, c[0x0][0x17c], !P0 ;  /* 0x00005f0008007a0c */ /* 0x000fe400047a1270 */
[----:B------:R-:W-:Y:S02]  /*54200*/  IADD3 R8, R2, 0x1d8, RZ ;  /* 0x000001d802087810 */ /* 0x000fe40007ffe0ff */
[----:B------:R-:W-:Y:S02]  /*54210*/  LEA.HI.X.SX32 R23, R0, R20, 0x1, P6 ;  /* 0x0000001400177211 */ /* 0x000fe400030f0eff */
[----:B------:R-:W-:-:S02]  /*54220*/  ISETP.LT.AND P4, PT, R8, c[0x0][0x17c], !P0 ;  /* 0x00005f0008007a0c */ /* 0x000fc40004781270 */
[----:B0-----:R-:W-:-:S04]  /*54230*/  IADD3 R4, R0, c[0x0][0x198], RZ ;  /* 0x0000660000047a10 */ /* 0x001fc80007ffe0ff */
[CC--:B------:R-:W-:Y:S02]  /*54240*/  LEA R28, P6, R4.reuse, R3.reuse, 0x1 ;  /* 0x00000003041c7211 */ /* 0x0c0fe400078c08ff */
[C---:B------:R-:W-:Y:S02]  /*54250*/  IADD3 R8, R4.reuse, c[0x0][0x198], RZ ;  /* 0x0000660004087a10 */ /* 0x040fe40007ffe0ff */
[----:B------:R-:W-:Y:S02]  /*54260*/  LEA.HI.X.SX32 R29, R4, R20, 0x1, P6 ;  /* 0x00000014041d7211 */ /* 0x000fe400030f0eff */
[----:B------:R-:W-:Y:S02]  /*54270*/  LEA R4, P6, R8, R3, 0x1 ;  /* 0x0000000308047211 */ /* 0x000fe400078c08ff */
[----:B------:R-:W-:Y:S01]  /*54280*/  IADD3 R0, R2, 0x1d9, RZ ;  /* 0x000001d902007810 */ /* 0x000fe20007ffe0ff */
[----:B------:R0:W-:Y:S01]  /*54290*/  @P3 STG.E.U16 [R22.64], R5 ;  /* 0x0000000516003986 */ /* 0x0001e2000c101506 */
[----:B------:R-:W-:-:S02]  /*542a0*/  PRMT R16, R5, 0x7632, R16 ;  /* 0x0000763205107816 */ /* 0x000fc40000000010 */
[----:B------:R-:W-:Y:S02]  /*542b0*/  ISETP.LT.AND P3, PT, R0, c[0x0][0x17c], !P0 ;  /* 0x00005f0000007a0c */ /* 0x000fe40004761270 */
[C---:B------:R-:W-:Y:S01]  /*542c0*/  IADD3 R0, R8.reuse, c[0x0][0x198], RZ ;  /* 0x0000660008007a10 */ /* 0x040fe20007ffe0ff */
[----:B------:R1:W-:Y:S01]  /*542d0*/  @P2 STG.E.U16 [R28.64], R16 ;  /* 0x000000101c002986 */ /* 0x0003e2000c101506 */
[----:B0-----:R-:W-:Y:S02]  /*542e0*/  LEA.HI.X.SX32 R5, R8, R20, 0x1, P6 ;  /* 0x0000001408057211 */ /* 0x001fe400030f0eff */
[----:B------:R-:W-:-:S03]  /*542f0*/  LEA R22, P6, R0, R3, 0x1 ;  /* 0x0000000300167211 */ /* 0x000fc600078c08ff */
[----:B------:R0:W-:Y:S01]  /*54300*/  @P1 STG.E.U16 [R4.64], R9 ;  /* 0x0000000904001986 */ /* 0x0001e2000c101506 */
[----:B------:R-:W-:-:S03]  /*54310*/  LEA.HI.X.SX32 R23, R0, R20, 0x1, P6 ;  /* 0x0000001400177211 */ /* 0x000fc600030f0eff */
[----:B-1----:R-:W3:Y:S01]  /*54320*/  LDL.LU R29, [R1+0x28] ;  /* 0x00002800011d7983 */ /* 0x002ee20000300800 */
[----:B0-----:R-:W-:Y:S02]  /*54330*/  IADD3 R4, R2, 0x1db, RZ ;  /* 0x000001db02047810 */ /* 0x001fe40007ffe0ff */
[----:B------:R-:W-:Y:S02]  /*54340*/  IADD3 R5, R0, c[0x0][0x198], RZ ;  /* 0x0000660000057a10 */ /* 0x000fe40007ffe0ff */
[----:B------:R-:W-:Y:S02]  /*54350*/  ISETP.LT.AND P1, PT, R4, c[0x0][0x17c], !P0 ;  /* 0x00005f0004007a0c */ /* 0x000fe40004721270 */
[----:B------:R-:W-:Y:S02]  /*54360*/  LEA R4, P6, R5, R3, 0x1 ;  /* 0x0000000305047211 */ /* 0x000fe400078c08ff */
[----:B------:R-:W-:Y:S02]  /*54370*/  PRMT R9, R9, 0x7632, R9 ;  /* 0x0000763209097816 */ /* 0x000fe40000000009 */
[----:B------:R-:W-:-:S02]  /*54380*/  IADD3 R8, R5, c[0x0][0x198], RZ ;  /* 0x0000660005087a10 */ /* 0x000fc40007ffe0ff */
[----:B------:R-:W-:Y:S02]  /*54390*/  IADD3 R12, R2, 0x1da, RZ ;  /* 0x000001da020c7810 */ /* 0x000fe40007ffe0ff */
[----:B------:R-:W-:Y:S01]  /*543a0*/  LEA.HI.X.SX32 R5, R5, R20, 0x1, P6 ;  /* 0x0000001405057211 */ /* 0x000fe200030f0eff */
[----:B------:R-:W-:Y:S01]  /*543b0*/  @P5 STG.E.U16 [R22.64], R9 ;  /* 0x0000000916005986 */ /* 0x000fe2000c101506 */
[----:B------:R-:W-:-:S03]  /*543c0*/  ISETP.LT.AND P2, PT, R12, c[0x0][0x17c], !P0 ;  /* 0x00005f000c007a0c */ /* 0x000fc60004741270 */
[----:B--2---:R0:W-:Y:S01]  /*543d0*/  @P4 STG.E.U16 [R4.64], R24 ;  /* 0x0000001804004986 */ /* 0x0041e2000c101506 */
[----:B------:R-:W-:-:S03]  /*543e0*/  PRMT R12, R24, 0x7632, R12 ;  /* 0x00007632180c7816 */ /* 0x000fc6000000000c */
[----:B0-----:R-:W2:Y:S01]  /*543f0*/  LDL.LU R24, [R1+0x8] ;  /* 0x0000080001187983 */ /* 0x001ea20000300800 */
[----:B------:R-:W-:Y:S02]  /*54400*/  IADD3 R0, R2, 0x1dc, RZ ;  /* 0x000001dc02007810 */ /* 0x000fe40007ffe0ff */
[----:B------:R-:W-:Y:S02]  /*54410*/  LEA R22, P6, R8, R3, 0x1 ;  /* 0x0000000308167211 */ /* 0x000fe400078c08ff */
[----:B------:R-:W-:Y:S02]  /*54420*/  ISETP.LT.AND P5, PT, R0, c[0x0][0x17c], !P0 ;  /* 0x00005f0000007a0c */ /* 0x000fe400047a1270 */
[----:B------:R-:W-:Y:S02]  /*54430*/  IADD3 R0, R8, c[0x0][0x198], RZ ;  /* 0x0000660008007a10 */ /* 0x000fe40007ffe0ff */
[----:B------:R-:W-:Y:S02]  /*54440*/  IADD3 R9, R2, 0x1dd, RZ ;  /* 0x000001dd02097810 */ /* 0x000fe40007ffe0ff */
[----:B------:R-:W-:-:S02]  /*54450*/  LEA.HI.X.SX32 R23, R8, R20, 0x1, P6 ;  /* 0x0000001408177211 */ /* 0x000fc400030f0eff */
[----:B------:R-:W-:Y:S02]  /*54460*/  LEA R8, P6, R0, R3, 0x1 ;  /* 0x0000000300087211 */ /* 0x000fe400078c08ff */
[----:B------:R-:W-:Y:S02]  /*54470*/  IADD3 R4, R2, 0x1de, RZ ;  /* 0x000001de02047810 */ /* 0x000fe40007ffe0ff */
[C---:B------:R-:W-:Y:S01]  /*54480*/  IADD3 R5, R0.reuse, c[0x0][0x198], RZ ;  /* 0x0000660000057a10 */ /* 0x040fe20007ffe0ff */
[----:B------:R0:W-:Y:S01]  /*54490*/  @P3 STG.E.U16 [R22.64], R12 ;  /* 0x0000000c16003986 */ /* 0x0001e2000c101506 */
[----:B------:R-:W-:Y:S02]  /*544a0*/  ISETP.LT.AND P4, PT, R9, c[0x0][0x17c], !P0 ;  /* 0x00005f0009007a0c */ /* 0x000fe40004781270 */
[----:B------:R-:W-:Y:S02]  /*544b0*/  LEA.HI.X.SX32 R9, R0, R20, 0x1, P6 ;  /* 0x0000001400097211 */ /* 0x000fe400030f0eff */
[----:B------:R-:W-:-:S02]  /*544c0*/  ISETP.LT.AND P3, PT, R4, c[0x0][0x17c], !P0 ;  /* 0x00005f0004007a0c */ /* 0x000fc40004761270 */
[CC--:B------:R-:W-:Y:S01]  /*544d0*/  LEA R4, P6, R5.reuse, R3.reuse, 0x1 ;  /* 0x0000000305047211 */ /* 0x0c0fe200078c08ff */
[----:B------:R1:W-:Y:S01]  /*544e0*/  @P2 STG.E.U16 [R8.64], R25 ;  /* 0x0000001908002986 */ /* 0x0003e2000c101506 */
[C---:B------:R-:W-:Y:S02]  /*544f0*/  IADD3 R0, R5.reuse, c[0x0][0x198], RZ ;  /* 0x0000660005007a10 */ /* 0x040fe40007ffe0ff */
[----:B------:R-:W-:Y:S02]  /*54500*/  LEA.HI.X.SX32 R5, R5, R20, 0x1, P6 ;  /* 0x0000001405057211 */ /* 0x000fe400030f0eff */
[C---:B0-----:R-:W-:Y:S02]  /*54510*/  IADD3 R12, R0.reuse, c[0x0][0x198], RZ ;  /* 0x00006600000c7a10 */ /* 0x041fe40007ffe0ff */
[----:B-1----:R-:W-:Y:S02]  /*54520*/  PRMT R9, R25, 0x7632, R9 ;  /* 0x0000763219097816 */ /* 0x002fe40000000009 */
[----:B------:R-:W-:-:S03]  /*54530*/  LEA R8, P6, R0, R3, 0x1 ;  /* 0x0000000300087211 */ /* 0x000fc600078c08ff */
[----:B------:R0:W-:Y:S01]  /*54540*/  @P1 STG.E.U16 [R4.64], R9 ;  /* 0x0000000904001986 */ /* 0x0001e2000c101506 */
[----:B------:R-:W-:-:S04]  /*54550*/  IADD3 R16, R2, 0x1df, RZ ;  /* 0x000001df02107810 */ /* 0x000fc80007ffe0ff */
[----:B------:R-:W-:Y:S02]  /*54560*/  ISETP.LT.AND P2, PT, R16, c[0x0][0x17c], !P0 ;  /* 0x00005f0010007a0c */ /* 0x000fe40004741270 */
[-C--:B0-----:R-:W-:Y:S02]  /*54570*/  LEA.HI.X.SX32 R9, R0, R20.reuse, 0x1, P6 ;  /* 0x0000001400097211 */ /* 0x081fe400030f0eff */
[C---:B------:R-:W-:Y:S02]  /*54580*/  LEA R4, P6, R12.reuse, R3, 0x1 ;  /* 0x000000030c047211 */ /* 0x040fe400078c08ff */
[C---:B------:R-:W-:Y:S01]  /*54590*/  IADD3 R0, R12.reuse, c[0x0][0x198], RZ ;  /* 0x000066000c007a10 */ /* 0x040fe20007ffe0ff */
[----:B------:R0:W-:Y:S01]  /*545a0*/  @P5 STG.E.U16 [R8.64], R13 ;  /* 0x0000000d08005986 */ /* 0x0001e2000c101506 */
[----:B------:R-:W-:Y:S02]  /*545b0*/  LEA.HI.X.SX32 R5, R12, R20, 0x1, P6 ;  /* 0x000000140c057211 */ /* 0x000fe400030f0eff */
[----:B------:R-:W-:-:S02]  /*545c0*/  IADD3 R12, R0, c[0x0][0x198], RZ ;  /* 0x00006600000c7a10 */ /* 0x000fc40007ffe0ff */
[----:B------:R-:W-:Y:S02]  /*545d0*/  IADD3 R16, R2, 0x1e0, RZ ;  /* 0x000001e002107810 */ /* 0x000fe40007ffe0ff */
[-C--:B0-----:R-:W-:Y:S02]  /*545e0*/  LEA R8, P6, R0, R3.reuse, 0x1 ;  /* 0x0000000300087211 */ /* 0x081fe400078c08ff */
[----:B------:R-:W-:Y:S02]  /*545f0*/  ISETP.LT.AND P1, PT, R16, c[0x0][0x17c], !P0 ;  /* 0x00005f0010007a0c */ /* 0x000fe40004721270 */
[----:B------:R-:W-:Y:S02]  /*54600*/  LEA.HI.X.SX32 R9, R0, R20, 0x1, P6 ;  /* 0x0000001400097211 */ /* 0x000fe400030f0eff */
[----:B------:R-:W-:Y:S02]  /*54610*/  LEA R22, P6, R12, R3, 0x1 ;  /* 0x000000030c167211 */ /* 0x000fe400078c08ff */
[----:B------:R-:W-:-:S02]  /*54620*/  PRMT R21, R13, 0x7632, R21 ;  /* 0x000076320d157816 */ /* 0x000fc40000000015 */
[----:B------:R-:W-:Y:S02]  /*54630*/  IADD3 R0, R12, c[0x0][0x198], RZ ;  /* 0x000066000c007a10 */ /* 0x000fe40007ffe0ff */
[C---:B------:R-:W-:Y:S02]  /*54640*/  IADD3 R16, R2.reuse, 0x1e1, RZ ;  /* 0x000001e102107810 */ /* 0x040fe40007ffe0ff */
[----:B------:R-:W-:Y:S02]  /*54650*/  IADD3 R13, R2, 0x1e3, RZ ;  /* 0x000001e3020d7810 */ /* 0x000fe40007ffe0ff */
[----:B------:R-:W-:Y:S01]  /*54660*/  LEA.HI.X.SX32 R23, R12, R20, 0x1, P6 ;  /* 0x000000140c177211 */ /* 0x000fe200030f0eff */
[----:B------:R0:W-:Y:S01]  /*54670*/  @P4 STG.E.U16 [R4.64], R21 ;  /* 0x0000001504004986 */ /* 0x0001e2000c101506 */
[----:B------:R-:W-:Y:S02]  /*54680*/  LEA R12, P6, R0, R3, 0x1 ;  /* 0x00000003000c7211 */ /* 0x000fe400078c08ff */
[----:B------:R-:W-:Y:S01]  /*54690*/  ISETP.LT.AND P5, PT, R16, c[0x0][0x17c], !P0 ;  /* 0x00005f0010007a0c */ /* 0x000fe200047a1270 */
[----:B------:R1:W-:Y:S01]  /*546a0*/  @P3 STG.E.U16 [R8.64], R17 ;  /* 0x0000001108003986 */ /* 0x0003e2000c101506 */
[----:B------:R-:W-:-:S02]  /*546b0*/  ISETP.LT.AND P3, PT, R13, c[0x0][0x17c], !P0 ;  /* 0x00005f000d007a0c */ /* 0x000fc40004761270 */
[----:B------:R-:W-:Y:S02]  /*546c0*/  IADD3 R16, R2, 0x1e2, RZ ;  /* 0x000001e202107810 */ /* 0x000fe40007ffe0ff */
[C---:B------:R-:W-:Y:S02]  /*546d0*/  LEA.HI.X.SX32 R13, R0.reuse, R20, 0x1, P6 ;  /* 0x00000014000d7211 */ /* 0x040fe400030f0eff */
[----:B0-----:R-:W-:Y:S02]  /*546e0*/  IADD3 R21, R0, c[0x0][0x198], RZ ;  /* 0x0000660000157a10 */ /* 0x001fe40007ffe0ff */
[----:B-1----:R-:W-:Y:S02]  /*546f0*/  PRMT R9, R17, 0x7632, R9 ;  /* 0x0000763211097816 */ /* 0x002fe40000000009 */
[----:B------:R-:W-:Y:S02]  /*54700*/  IADD3 R5, R2, 0x1e5, RZ ;  /* 0x000001e502057810 */ /* 0x000fe40007ffe0ff */
[----:B------:R-:W-:Y:S01]  /*54710*/  LEA R4, P6, R21, R3, 0x1 ;  /* 0x0000000315047211 */ /* 0x000fe200078c08ff */
[----:B------:R0:W-:Y:S01]  /*54720*/  @P2 STG.E.U16 [R22.64], R9 ;  /* 0x0000000916002986 */ /* 0x0001e2000c101506 */
[----:B------:R-:W-:-:S02]  /*54730*/  ISETP.LT.AND P4, PT, R16, c[0x0][0x17c], !P0 ;  /* 0x00005f0010007a0c */ /* 0x000fc40004781270 */
[----:B------:R-:W-:Y:S01]  /*54740*/  IADD3 R0, R21, c[0x0][0x198], RZ ;  /* 0x0000660015007a10 */ /* 0x000fe20007ffe0ff */
[----:B---3--:R1:W-:Y:S01]  /*54750*/  @P1 STG.E.U16 [R12.64], R29 ;  /* 0x0000001d0c001986 */ /* 0x0083e2000c101506 */
[----:B------:R-:W-:Y:S02]  /*54760*/  ISETP.LT.AND P1, PT, R5, c[0x0][0x17c], !P0 ;  /* 0x00005f0005007a0c */ /* 0x000fe40004721270 */
[----:B------:R-:W-:Y:S02]  /*54770*/  LEA.HI.X.SX32 R5, R21, R20, 0x1, P6 ;  /* 0x0000001415057211 */ /* 0x000fe400030f0eff */
[----:B------:R-:W-:-:S04]  /*54780*/  LEA R8, P6, R0, R3, 0x1 ;  /* 0x0000000300087211 */ /* 0x000fc800078c08ff */
[----:B0-----:R-:W-:Y:S02]  /*54790*/  LEA.HI.X.SX32 R9, R0, R20, 0x1, P6 ;  /* 0x0000001400097211 */ /* 0x001fe400030f0eff */
[----:B-1----:R-:W-:-:S05]  /*547a0*/  PRMT R13, R29, 0x7632, R13 ;  /* 0x000076321d0d7816 */ /* 0x002fca000000000d */
[----:B------:R-:W-:Y:S04]  /*547b0*/  @P5 STG.E.U16 [R4.64], R13 ;  /* 0x0000000d04005986 */ /* 0x000fe8000c101506 */
[----:B--2---:R0:W-:Y:S02]  /*547c0*/  @P4 STG.E.U16 [R8.64], R24 ;  /* 0x0000001808004986 */ /* 0x0041e4000c101506 */
[----:B0-----:R-:W-:Y:S02]  /*547d0*/  PRMT R9, R24, 0x7632, R9 ;  /* 0x0000763218097816 */ /* 0x001fe40000000009 */
[----:B------:R-:W2:Y:S01]  /*547e0*/  LDL.LU R24, [R1+0x18] ;  /* 0x0000180001187983 */ /* 0x000ea20000300800 */
[----:B------:R-:W-:Y:S02]  /*547f0*/  IADD3 R16, R2, 0x1e4, RZ ;  /* 0x000001e402107810 */ /* 0x000fe40007ffe0ff */
[----:B------:R-:W-:Y:S01]  /*54800*/  IADD3 R17, R0, c[0x0][0x198], RZ ;  /* 0x0000660000117a10 */ /* 0x000fe20007ffe0ff */
[----:B------:R-:W3:Y:S01]  /*54810*/  LDL.LU R29, [R1+0x2c] ;  /* 0x00002c00011d7983 */ /* 0x000ee20000300800 */
[----:B------:R-:W-:-:S02]  /*54820*/  ISETP.LT.AND P2, PT, R16, c[0x0][0x17c], !P0 ;  /* 0x00005f0010007a0c */ /* 0x000fc40004741270 */
[----:B------:R-:W-:Y:S02]  /*54830*/  IADD3 R16, R2, 0x1e6, RZ ;  /* 0x000001e602107810 */ /* 0x000fe40007ffe0ff */
[C---:B------:R-:W-:Y:S02]  /*54840*/  IADD3 R12, R17.reuse, c[0x0][0x198], RZ ;  /* 0x00006600110c7a10 */ /* 0x040fe40007ffe0ff */
[----:B------:R-:W-:Y:S02]  /*54850*/  ISETP.LT.AND P5, PT, R16, c[0x0][0x17c], !P0 ;  /* 0x00005f0010007a0c */ /* 0x000fe400047a1270 */
[C---:B------:R-:W-:Y:S02]  /*54860*/  LEA R16, P6, R17.reuse, R3, 0x1 ;  /* 0x0000000311107211 */ /* 0x040fe400078c08ff */
[----:B------:R-:W-:Y:S02]  /*54870*/  IADD3 R4, R12, c[0x0][0x198], RZ ;  /* 0x000066000c047a10 */ /* 0x000fe40007ffe0ff */
[----:B------:R-:W-:-:S02]  /*54880*/  LEA.HI.X.SX32 R17, R17, R20, 0x1, P6 ;  /* 0x0000001411117211 */ /* 0x000fc400030f0eff */
[-C--:B------:R-:W-:Y:S02]  /*54890*/  LEA R22, P6, R12, R3.reuse, 0x1 ;  /* 0x000000030c167211 */ /* 0x080fe400078c08ff */
[----:B------:R-:W-:Y:S02]  /*548a0*/  IADD3 R5, R4, c[0x0][0x198], RZ ;  /* 0x0000660004057a10 */ /* 0x000fe40007ffe0ff */
[-C--:B------:R-:W-:Y:S02]  /*548b0*/  LEA.HI.X.SX32 R23, R12, R20.reuse, 0x1, P6 ;  /* 0x000000140c177211 */ /* 0x080fe400030f0eff */
[----:B------:R-:W-:Y:S02]  /*548c0*/  LEA R12, P6, R4, R3, 0x1 ;  /* 0x00000003040c7211 */ /* 0x000fe400078c08ff */
[----:B------:R-:W-:Y:S01]  /*548d0*/  IADD3 R0, R2, 0x1e7, RZ ;  /* 0x000001e702007810 */ /* 0x000fe20007ffe0ff */
[----:B------:R0:W-:Y:S01]  /*548e0*/  @P3 STG.E.U16 [R16.64], R9 ;  /* 0x0000000910003986 */ /* 0x0001e2000c101506 */
[----:B------:R-:W-:-:S02]  /*548f0*/  LEA.HI.X.SX32 R13, R4, R20, 0x1, P6 ;  /* 0x00000014040d7211 */ /* 0x000fc400030f0eff */
[C---:B------:R-:W-:Y:S02]  /*54900*/  LEA R8, P6, R5.reuse, R3, 0x1 ;  /* 0x0000000305087211 */ /* 0x040fe400078c08ff */
[----:B------:R-:W-:Y:S02]  /*54910*/  ISETP.LT.AND P4, PT, R0, c[0x0][0x17c], !P0 ;  /* 0x00005f0000007a0c */ /* 0x000fe40004781270 */
[----:B------:R-:W-:Y:S01]  /*54920*/  IADD3 R0, R2, 0x1e8, RZ ;  /* 0x000001e802007810 */ /* 0x000fe20007ffe0ff */
[----:B------:R1:W-:Y:S01]  /*54930*/  @P2 STG.E.U16 [R22.64], R6 ;  /* 0x0000000616002986 */ /* 0x0003e2000c101506 */
[C---:B0-----:R-:W-:Y:S02]  /*54940*/  IADD3 R16, R5.reuse, c[0x0][0x198], RZ ;  /* 0x0000660005107a10 */ /* 0x041fe40007ffe0ff */
[----:B------:R-:W-:Y:S02]  /*54950*/  LEA.HI.X.SX32 R9, R5, R20, 0x1, P6 ;  /* 0x0000001405097211 */ /* 0x000fe400030f0eff */
[----:B------:R-:W-:-:S02]  /*54960*/  PRMT R17, R6, 0x7632, R17 ;  /* 0x0000763206117816 */ /* 0x000fc40000000011 */
[-C--:B------:R-:W-:Y:S02]  /*54970*/  LEA R4, P6, R16, R3.reuse, 0x1 ;  /* 0x0000000310047211 */ /* 0x080fe400078c08ff */
[----:B------:R-:W-:Y:S02]  /*54980*/  ISETP.LT.AND P3, PT, R0, c[0x0][0x17c], !P0 ;  /* 0x00005f0000007a0c */ /* 0x000fe40004761270 */
[C---:B-1----:R-:W-:Y:S02]  /*54990*/  IADD3 R6, R16.reuse, c[0x0][0x198], RZ ;  /* 0x0000660010067a10 */ /* 0x042fe40007ffe0ff */
[----:B------:R-:W-:Y:S01]  /*549a0*/  LEA.HI.X.SX32 R5, R16, R20, 0x1, P6 ;  /* 0x0000001410057211 */ /* 0x000fe200030f0eff */
[----:B------:R0:W-:Y:S01]  /*549b0*/  @P1 STG.E.U16 [R12.64], R17 ;  /* 0x000000110c001986 */ /* 0x0001e2000c101506 */
[----:B------:R-:W-:-:S03]  /*549c0*/  LEA R16, P6, R6, R3, 0x1 ;  /* 0x0000000306107211 */ /* 0x000fc600078c08ff */
[----:B------:R1:W-:Y:S01]  /*549d0*/  @P5 STG.E.U16 [R8.64], R10 ;  /* 0x0000000a08005986 */ /* 0x0003e2000c101506 */
[----:B0-----:R-:W-:Y:S02]  /*549e0*/  LEA.HI.X.SX32 R17, R6, R20, 0x1, P6 ;  /* 0x0000001406117211 */ /* 0x001fe400030f0eff */
[----:B-1----:R-:W-:-:S05]  /*549f0*/  PRMT R9, R10, 0x7632, R9 ;  /* 0x000076320a097816 */ /* 0x002fca0000000009 */
[----:B------:R-:W-:Y:S04]  /*54a00*/  @P4 STG.E.U16 [R4.64], R9 ;  /* 0x0000000904004986 */ /* 0x000fe8000c101506 */
[----:B--2---:R0:W-:Y:S01]  /*54a10*/  @P3 STG.E.U16 [R16.64], R24 ;  /* 0x0000001810003986 */ /* 0x0041e2000c101506 */
[----:B------:R-:W-:-:S03]  /*54a20*/  PRMT R10, R24, 0x7632, R10 ;  /* 0x00007632180a7816 */ /* 0x000fc6000000000a */
[----:B0-----:R-:W2:Y:S01]  /*54a30*/  LDL.LU R24, [R1+0xc] ;  /* 0x00000c0001187983 */ /* 0x001ea20000300800 */
[----:B------:R-:W-:Y:S02]  /*54a40*/  IADD3 R0, R2, 0x1e9, RZ ;  /* 0x000001e902007810 */ /* 0x000fe40007ffe0ff */
[----:B------:R-:W-:Y:S02]  /*54a50*/  IADD3 R13, R6, c[0x0][0x198], RZ ;  /* 0x00006600060d7a10 */ /* 0x000fe40007ffe0ff */
[----:B------:R-:W-:Y:S02]  /*54a60*/  ISETP.LT.AND P2, PT, R0, c[0x0][0x17c], !P0 ;  /* 0x00005f0000007a0c */ /* 0x000fe40004741270 */
[----:B------:R-:W-:Y:S02]  /*54a70*/  IADD3 R0, R2, 0x1ea, RZ ;  /* 0x000001ea02007810 */ /* 0x000fe40007ffe0ff */
[----:B------:R-:W-:Y:S02]  /*54a80*/  LEA R12, P6, R13, R3, 0x1 ;  /* 0x000000030d0c7211 */ /* 0x000fe400078c08ff */
[----:B------:R-:W-:-:S02]  /*54a90*/  ISETP.LT.AND P1, PT, R0, c[0x0][0x17c], !P0 ;  /* 0x00005f0000007a0c */ /* 0x000fc40004721270 */
[C---:B------:R-:W-:Y:S02]  /*54aa0*/  IADD3 R6, R13.reuse, c[0x0][0x198], RZ ;  /* 0x000066000d067a10 */ /* 0x040fe40007ffe0ff */
[----:B------:R-:W-:Y:S02]  /*54ab0*/  IADD3 R0, R2, 0x1eb, RZ ;  /* 0x000001eb02007810 */ /* 0x000fe40007ffe0ff */
[----:B------:R-:W-:Y:S02]  /*54ac0*/  LEA.HI.X.SX32 R13, R13, R20, 0x1, P6 ;  /* 0x000000140d0d7211 */ /* 0x000fe400030f0eff */
[----:B------:R-:W-:Y:S02]  /*54ad0*/  LEA R8, P6, R6, R3, 0x1 ;  /* 0x0000000306087211 */ /* 0x000fe400078c08ff */
[----:B------:R-:W-:Y:S02]  /*54ae0*/  ISETP.LT.AND P5, PT, R0, c[0x0][0x17c], !P0 ;  /* 0x00005f0000007a0c */ /* 0x000fe400047a1270 */
[----:B------:R-:W-:-:S02]  /*54af0*/  IADD3 R5, R6, c[0x0][0x198], RZ ;  /* 0x0000660006057a10 */ /* 0x000fc40007ffe0ff */
[----:B------:R-:W-:Y:S02]  /*54b00*/  IADD3 R0, R2, 0x1ec, RZ ;  /* 0x000001ec02007810 */ /* 0x000fe40007ffe0ff */
[-C--:B------:R-:W-:Y:S02]  /*54b10*/  LEA.HI.X.SX32 R9, R6, R20.reuse, 0x1, P6 ;  /* 0x0000001406097211 */ /* 0x080fe400030f0eff */
[C---:B------:R-:W-:Y:S02]  /*54b20*/  LEA R4, P6, R5.reuse, R3, 0x1 ;  /* 0x0000000305047211 */ /* 0x040fe400078c08ff */
[----:B------:R-:W-:Y:S02]  /*54b30*/  ISETP.LT.AND P4, PT, R0, c[0x0][0x17c], !P0 ;  /* 0x00005f0000007a0c */ /* 0x000fe40004781270 */
[C---:B------:R-:W-:Y:S02]  /*54b40*/  IADD3 R6, R5.reuse, c[0x0][0x198], RZ ;  /* 0x0000660005067a10 */ /* 0x040fe40007ffe0ff */
[----:B------:R-:W-:Y:S01]  /*54b50*/  IADD3 R0, R2, 0x1ed, RZ ;  /* 0x000001ed02007810 */ /* 0x000fe20007ffe0ff */
[----:B------:R0:W-:Y:S01]  /*54b60*/  @P2 STG.E.U16 [R12.64], R10 ;  /* 0x0000000a0c002986 */ /* 0x0001e2000c101506 */
[----:B------:R-:W-:-:S02]  /*54b70*/  LEA.HI.X.SX32 R5, R5, R20, 0x1, P6 ;  /* 0x0000001405057211 */ /* 0x000fc400030f0eff */
[----:B------:R-:W-:Y:S02]  /*54b80*/  LEA R16, P6, R6, R3, 0x1 ;  /* 0x0000000306107211 */ /* 0x000fe400078c08ff */
[----:B------:R-:W-:Y:S02]  /*54b90*/  ISETP.LT.AND P3, PT, R0, c[0x0][0x17c], !P0 ;  /* 0x00005f0000007a0c */ /* 0x000fe40004761270 */
[----:B------:R-:W-:Y:S01]  /*54ba0*/  IADD3 R0, R2, 0x1ee, RZ ;  /* 0x000001ee02007810 */ /* 0x000fe20007ffe0ff */
[----:B------:R1:W-:Y:S01]  /*54bb0*/  @P1 STG.E.U16 [R8.64], R26 ;  /* 0x0000001a08001986 */ /* 0x0003e2000c101506 */
[C---:B------:R-:W-:Y:S02]  /*54bc0*/  LEA.HI.X.SX32 R17, R6.reuse, R20, 0x1, P6 ;  /* 0x0000001406117211 */ /* 0x040fe400030f0eff */
[----:B0-----:R-:W-:Y:S02]  /*54bd0*/  IADD3 R10, R6, c[0x0][0x198], RZ ;  /* 0x00006600060a7a10 */ /* 0x001fe40007ffe0ff */
[----:B------:R-:W-:-:S02]  /*54be0*/  ISETP.LT.AND P2, PT, R0, c[0x0][0x17c], !P0 ;  /* 0x00005f0000007a0c */ /* 0x000fc40004741270 */
[CC--:B------:R-:W-:Y:S02]  /*54bf0*/  LEA R12, P6, R10.reuse, R3.reuse, 0x1 ;  /* 0x000000030a0c7211 */ /* 0x0c0fe400078c08ff */
[----:B------:R-:W-:Y:S02]  /*54c00*/  IADD3 R6, R10, c[0x0][0x198], RZ ;  /* 0x000066000a067a10 */ /* 0x000fe40007ffe0ff */
[----:B-1----:R-:W-:Y:S02]  /*54c10*/  PRMT R9, R26, 0x7632, R9 ;  /* 0x000076321a097816 */ /* 0x002fe40000000009 */
[----:B------:R-:W-:Y:S02]  /*54c20*/  IADD3 R0, R2, 0x1ef, RZ ;  /* 0x000001ef02007810 */ /* 0x000fe40007ffe0ff */
[----:B------:R-:W-:Y:S01]  /*54c30*/  LEA.HI.X.SX32 R13, R10, R20, 0x1, P6 ;  /* 0x000000140a0d7211 */ /* 0x000fe200030f0eff */
[----:B------:R0:W-:Y:S01]  /*54c40*/  @P5 STG.E.U16 [R4.64], R9 ;  /* 0x0000000904005986 */ /* 0x0001e2000c101506 */
[----:B------:R-:W-:-:S02]  /*54c50*/  LEA R8, P6, R6, R3, 0x1 ;  /* 0x0000000306087211 */ /* 0x000fc400078c08ff */
[----:B------:R-:W-:Y:S02]  /*54c60*/  ISETP.LT.AND P1, PT, R0, c[0x0][0x17c], !P0 ;  /* 0x00005f0000007a0c */ /* 0x000fe40004721270 */
[----:B------:R-:W-:Y:S02]  /*54c70*/  IADD3 R0, R2, 0x1f0, RZ ;  /* 0x000001f002007810 */ /* 0x000fe40007ffe0ff */
[----:B------:R-:W-:Y:S02]  /*54c80*/  PRMT R10, R14, 0x7632, R10 ;  /* 0x000076320e0a7816 */ /* 0x000fe4000000000a */
[C---:B0-----:R-:W-:Y:S02]  /*54c90*/  IADD3 R5, R6.reuse, c[0x0][0x198], RZ ;  /* 0x0000660006057a10 */ /* 0x041fe40007ffe0ff */
[----:B------:R-:W-:Y:S02]  /*54ca0*/  LEA.HI.X.SX32 R9, R6, R20, 0x1, P6 ;  /* 0x0000001406097211 */ /* 0x000fe400030f0eff */
[----:B------:R-:W-:-:S02]  /*54cb0*/  LEA R4, P6, R5, R3, 0x1 ;  /* 0x0000000305047211 */ /* 0x000fc400078c08ff */
[----:B------:R-:W-:Y:S02]  /*54cc0*/  ISETP.LT.AND P5, PT, R0, c[0x0][0x17c], !P0 ;  /* 0x00005f0000007a0c */ /* 0x000fe400047a1270 */
[C---:B------:R-:W-:Y:S02]  /*54cd0*/  IADD3 R6, R5.reuse, c[0x0][0x198], RZ ;  /* 0x0000660005067a10 */ /* 0x040fe40007ffe0ff */
[----:B------:R-:W-:Y:S01]  /*54ce0*/  IADD3 R0, R2, 0x1f1, RZ ;  /* 0x000001f102007810 */ /* 0x000fe20007ffe0ff */
[----:B------:R0:W-:Y:S01]  /*54cf0*/  @P4 STG.E.U16 [R16.64], R14 ;  /* 0x0000000e10004986 */ /* 0x0001e2000c101506 */
[----:B------:R-:W-:Y:S02]  /*54d00*/  LEA.HI.X.SX32 R5, R5, R20, 0x1, P6 ;  /* 0x0000001405057211 */ /* 0x000fe400030f0eff */
[----:B------:R-:W-:Y:S01]  /*54d10*/  ISETP.LT.AND P4, PT, R0, c[0x0][0x17c], !P0 ;  /* 0x00005f0000007a0c */ /* 0x000fe20004781270 */
[----:B------:R1:W-:Y:S01]  /*54d20*/  @P3 STG.E.U16 [R12.64], R10 ;  /* 0x0000000a0c003986 */ /* 0x0003e2000c101506 */
[----:B------:R-:W-:-:S03]  /*54d30*/  IADD3 R0, R2, 0x1f2, RZ ;  /* 0x000001f202007810 */ /* 0x000fc60007ffe0ff */
[----:B------:R4:W-:Y:S01]  /*54d40*/  @P2 STG.E.U16 [R8.64], R18 ;  /* 0x0000001208002986 */ /* 0x0009e2000c101506 */
[CC--:B0-----:R-:W-:Y:S02]  /*54d50*/  LEA R16, P6, R6.reuse, R3.reuse, 0x1 ;  /* 0x0000000306107211 */ /* 0x0c1fe400078c08ff */
[C---:B-1----:R-:W-:Y:S02]  /*54d60*/  IADD3 R10, R6.reuse, c[0x0][0x198], RZ ;  /* 0x00006600060a7a10 */ /* 0x042fe40007ffe0ff */
[----:B------:R-:W-:Y:S02]  /*54d70*/  LEA.HI.X.SX32 R17, R6, R20, 0x1, P6 ;  /* 0x0000001406117211 */ /* 0x000fe400030f0eff */
[----:B----4-:R-:W-:Y:S02]  /*54d80*/  PRMT R9, R18, 0x7632, R9 ;  /* 0x0000763212097816 */ /* 0x010fe40000000009 */
[----:B------:R-:W-:Y:S02]  /*54d90*/  LEA R8, P6, R10, R3, 0x1 ;  /* 0x000000030a087211 */ /* 0x000fe400078c08ff */
[----:B------:R-:W-:Y:S01]  /*54da0*/  ISETP.LT.AND P3, PT, R0, c[0x0][0x17c], !P0 ;  /* 0x00005f0000007a0c */ /* 0x000fe20004761270 */
[----:B------:R0:W-:Y:S01]  /*54db0*/  @P1 STG.E.U16 [R4.64], R9 ;  /* 0x0000000904001986 */ /* 0x0001e2000c101506 */
[----:B------:R-:W-:-:S02]  /*54dc0*/  IADD3 R6, R10, c[0x0][0x198], RZ ;  /* 0x000066000a067a10 */ /* 0x000fc40007ffe0ff */
[----:B---3--:R-:W-:Y:S01]  /*54dd0*/  PRMT R13, R29, 0x7632, R13 ;  /* 0x000076321d0d7816 */ /* 0x008fe2000000000d */
[----:B------:R-:W-:Y:S01]  /*54de0*/  @P5 STG.E.U16 [R16.64], R29 ;  /* 0x0000001d10005986 */ /* 0x000fe2000c101506 */
[----:B0-----:R-:W-:Y:S02]  /*54df0*/  LEA.HI.X.SX32 R9, R10, R20, 0x1, P6 ;  /* 0x000000140a097211 */ /* 0x001fe400030f0eff */
[----:B------:R-:W-:-:S03]  /*54e00*/  LEA R12, P6, R6, R3, 0x1 ;  /* 0x00000003060c7211 */ /* 0x000fc600078c08ff */
[----:B------:R0:W-:Y:S02]  /*54e10*/  @P4 STG.E.U16 [R8.64], R13 ;  /* 0x0000000d08004986 */ /* 0x0001e4000c101506 */
[----:B0-----:R-:W-:Y:S02]  /*54e20*/  LEA.HI.X.SX32 R13, R6, R20, 0x1, P6 ;  /* 0x00000014060d7211 */ /* 0x001fe400030f0eff */
[----:B--2---:R-:W-:-:S03]  /*54e30*/  PRMT R9, R24, 0x7632, R9 ;  /* 0x0000763218097816 */ /* 0x004fc60000000009 */
[----:B------:R0:W-:Y:S04]  /*54e40*/  @P3 STG.E.U16 [R12.64], R24 ;  /* 0x000000180c003986 */ /* 0x0001e8000c101506 */
[----:B0-----:R-:W2:Y:S01]  /*54e50*/  LDL.LU R24, [R1+0x1c] ;  /* 0x00001c0001187983 */ /* 0x001ea20000300800 */
[----:B------:R-:W-:-:S04]  /*54e60*/  IADD3 R0, R2, 0x1f3, RZ ;  /* 0x000001f302007810 */ /* 0x000fc80007ffe0ff */
[----:B------:R-:W-:Y:S02]  /*54e70*/  ISETP.LT.AND P2, PT, R0, c[0x0][0x17c], !P0 ;  /* 0x00005f0000007a0c */ /* 0x000fe40004741270 */
        /* <DEDUP_REMOVED lines=8> */
[C---:B------:R-:W-:Y:S02]  /*54f00*/  IADD3 R6, R5.reuse, c[0x0][0x198], RZ ;  /* 0x0000660005067a10 */ /* 0x040fe40007ffe0ff */
[----:B------:R-:W-:Y:S02]  /*54f10*/  IADD3 R0, R2, 0x1f7, RZ ;  /* 0x000001f702007810 */ /* 0x000fe40007ffe0ff */
[----:B------:R-:W-:Y:S02]  /*54f20*/  LEA.HI.X.SX32 R5, R5, R20, 0x1, P6 ;  /* 0x0000001405057211 */ /* 0x000fe400030f0eff */
[----:B------:R-:W-:Y:S02]  /*54f30*/  LEA R8, P6, R6, R3, 0x1 ;  /* 0x0000000306087211 */ /* 0x000fe400078c08ff */
[----:B------:R-:W-:-:S02]  /*54f40*/  ISETP.LT.AND P3, PT, R0, c[0x0][0x17c], !P0 ;  /* 0x00005f0000007a0c */ /* 0x000fc40004761270 */
[----:B------:R-:W-:Y:S01]  /*54f50*/  IADD3 R10, R6, c[0x0][0x198], RZ ;  /* 0x00006600060a7a10 */ /* 0x000fe20007ffe0ff */
[----:B------:R0:W-:Y:S01]  /*54f60*/  @P2 STG.E.U16 [R4.64], R9 ;  /* 0x0000000904002986 */ /* 0x0001e2000c101506 */
[----:B------:R-:W-:-:S04]  /*54f70*/  IADD3 R0, R2, 0x1f8, RZ ;  /* 0x000001f802007810 */ /* 0x000fc80007ffe0ff */
[----:B------:R-:W-:Y:S02]  /*54f80*/  ISETP.LT.AND P2, PT, R0, c[0x0][0x17c], !P0 ;  /* 0x00005f0000007a0c */ /* 0x000fe40004741270 */
[----:B------:R-:W-:Y:S02]  /*54f90*/  IADD3 R0, R2, 0x1f9, RZ ;  /* 0x000001f902007810 */ /* 0x000fe40007ffe0ff */
[----:B0-----:R-:W-:Y:S02]  /*54fa0*/  LEA.HI.X.SX32 R9, R6, R20, 0x1, P6 ;  /* 0x0000001406097211 */ /* 0x001fe400030f0eff */
[C---:B------:R-:W-:Y:S02]  /*54fb0*/  LEA R16, P6, R10.reuse, R3, 0x1 ;  /* 0x000000030a107211 */ /* 0x040fe400078c08ff */
[----:B------:R-:W-:Y:S01]  /*54fc0*/  IADD3 R6, R10, c[0x0][0x198], RZ ;  /* 0x000066000a067a10 */ /* 0x000fe20007ffe0ff */
[----:B------:R0:W-:Y:S01]  /*54fd0*/  @P1 STG.E.U16 [R8.64], R7 ;  /* 0x0000000708001986 */ /* 0x0001e2000c101506 */
[----:B------:R-:W-:-:S02]  /*54fe0*/  PRMT R5, R7, 0x7632, R5 ;  /* 0x0000763207057816 */ /* 0x000fc40000000005 */
[----:B------:R-:W-:Y:S02]  /*54ff0*/  LEA.HI.X.SX32 R17, R10, R20, 0x1, P6 ;  /* 0x000000140a117211 */ /* 0x000fe400030f0eff */
[----:B------:R-:W-:Y:S02]  /*55000*/  ISETP.LT.AND P1, PT, R0, c[0x0][0x17c], !P0 ;  /* 0x00005f0000007a0c */ /* 0x000fe40004721270 */
[----:B------:R-:W-:Y:S02]  /*55010*/  LEA R4, P6, R6, R3, 0x1 ;  /* 0x0000000306047211 */ /* 0x000fe400078c08ff */
[----:B------:R-:W-:Y:S02]  /*55020*/  IADD3 R0, R2, 0x1fa, RZ ;  /* 0x000001fa02007810 */ /* 0x000fe40007ffe0ff */
[----:B------:R-:W-:Y:S01]  /*55030*/  IADD3 R10, R6, c[0x0][0x198], RZ ;  /* 0x00006600060a7a10 */ /* 0x000fe20007ffe0ff */
[----:B------:R1:W-:Y:S01]  /*55040*/  @P5 STG.E.U16 [R16.64], R5 ;  /* 0x0000000510005986 */ /* 0x0003e2000c101506 */
[----:B------:R-:W-:-:S02]  /*55050*/  ISETP.LT.AND P5, PT, R0, c[0x0][0x17c], !P0 ;  /* 0x00005f0000007a0c */ /* 0x000fc400047a1270 */
[----:B0-----:R-:W-:Y:S02]  /*55060*/  IADD3 R7, R10, c[0x0][0x198], RZ ;  /* 0x000066000a077a10 */ /* 0x001fe40007ffe0ff */
[----:B------:R-:W-:Y:S02]  /*55070*/  IADD3 R0, R2, 0x1fb, RZ ;  /* 0x000001fb02007810 */ /* 0x000fe40007ffe0ff */
[----:B------:R-:W-:Y:S02]  /*55080*/  PRMT R14, R11, 0x7632, R14 ;  /* 0x000076320b0e7816 */ /* 0x000fe4000000000e */
[-C--:B-1----:R-:W-:Y:S02]  /*55090*/  LEA.HI.X.SX32 R5, R6, R20.reuse, 0x1, P6 ;  /* 0x0000001406057211 */ /* 0x082fe400030f0eff */
[C---:B------:R-:W-:Y:S02]  /*550a0*/  LEA R12, P6, R10.reuse, R3, 0x1 ;  /* 0x000000030a0c7211 */ /* 0x040fe400078c08ff */
[----:B------:R-:W-:Y:S01]  /*550b0*/  IADD3 R8, R7, c[0x0][0x198], RZ ;  /* 0x0000660007087a10 */ /* 0x000fe20007ffe0ff */
[----:B------:R0:W-:Y:S01]  /*550c0*/  @P4 STG.E.U16 [R4.64], R11 ;  /* 0x0000000b04004986 */ /* 0x0001e2000c101506 */
[----:B------:R-:W-:-:S02]  /*550d0*/  LEA.HI.X.SX32 R13, R10, R20, 0x1, P6 ;  /* 0x000000140a0d7211 */ /* 0x000fc400030f0eff */
[----:B------:R-:W-:Y:S02]  /*550e0*/  ISETP.LT.AND P4, PT, R0, c[0x0][0x17c], !P0 ;  /* 0x00005f0000007a0c */ /* 0x000fe40004781270 */
[C---:B------:R-:W-:Y:S02]  /*550f0*/  LEA R6, P6, R7.reuse, R3, 0x1 ;  /* 0x0000000307067211 */ /* 0x040fe400078c08ff */
[----:B------:R-:W-:Y:S01]  /*55100*/  IADD3 R0, R2, 0x1fc, RZ ;  /* 0x000001fc02007810 */ /* 0x000fe20007ffe0ff */
[----:B------:R1:W-:Y:S01]  /*55110*/  @P3 STG.E.U16 [R12.64], R14 ;  /* 0x0000000e0c003986 */ /* 0x0003e2000c101506 */
[----:B------:R-:W-:Y:S02]  /*55120*/  IADD3 R9, R8, c[0x0][0x198], RZ ;  /* 0x0000660008097a10 */ /* 0x000fe40007ffe0ff */
[----:B------:R-:W-:Y:S02]  /*55130*/  LEA.HI.X.SX32 R7, R7, R20, 0x1, P6 ;  /* 0x0000001407077211 */ /* 0x000fe400030f0eff */
[----:B------:R-:W-:-:S02]  /*55140*/  ISETP.LT.AND P3, PT, R0, c[0x0][0x17c], !P0 ;  /* 0x00005f0000007a0c */ /* 0x000fc40004761270 */
[----:B------:R-:W-:Y:S02]  /*55150*/  IADD3 R0, R2, 0x1fd, RZ ;  /* 0x000001fd02007810 */ /* 0x000fe40007ffe0ff */
[CC--:B------:R-:W-:Y:S02]  /*55160*/  LEA R16, P6, R8.reuse, R3.reuse, 0x1 ;  /* 0x0000000308107211 */ /* 0x0c0fe400078c08ff */
[C---:B0-----:R-:W-:Y:S02]  /*55170*/  IADD3 R11, R9.reuse, c[0x0][0x198], RZ ;  /* 0x00006600090b7a10 */ /* 0x041fe40007ffe0ff */
[----:B------:R-:W-:Y:S02]  /*55180*/  LEA.HI.X.SX32 R17, R8, R20, 0x1, P6 ;  /* 0x0000001408117211 */ /* 0x000fe400030f0eff */
[----:B------:R-:W-:Y:S02]  /*55190*/  LEA R4, P6, R9, R3, 0x1 ;  /* 0x0000000309047211 */ /* 0x000fe400078c08ff */
[----:B-1----:R-:W-:Y:S01]  /*551a0*/  IADD3 R14, R2, 0x1fe, RZ ;  /* 0x000001fe020e7810 */ /* 0x002fe20007ffe0ff */
[----:B--2---:R-:W-:Y:S01]  /*551b0*/  @P2 STG.E.U16 [R6.64], R24 ;  /* 0x0000001806002986 */ /* 0x004fe2000c101506 */
[----:B------:R-:W-:-:S02]  /*551c0*/  PRMT R5, R24, 0x7632, R5 ;  /* 0x0000763218057816 */ /* 0x000fc40000000005 */
[----:B------:R-:W-:Y:S02]  /*551d0*/  ISETP.LT.AND P2, PT, R0, c[0x0][0x17c], !P0 ;  /* 0x00005f0000007a0c */ /* 0x000fe40004741270 */
[C---:B------:R-:W-:Y:S01]  /*551e0*/  IADD3 R0, R11.reuse, c[0x0][0x198], RZ ;  /* 0x000066000b007a10 */ /* 0x040fe20007ffe0ff */
[----:B------:R0:W-:Y:S01]  /*551f0*/  @P1 STG.E.U16 [R16.64], R5 ;  /* 0x0000000510001986 */ /* 0x0001e2000c101506 */
[----:B------:R-:W-:Y:S02]  /*55200*/  LEA R8, P1, R11, R3, 0x1 ;  /* 0x000000030b087211 */ /* 0x000fe400078208ff */
[----:B------:R-:W-:-:S04]  /*55210*/  IADD3 R13, R0, c[0x0][0x198], RZ ;  /* 0x00006600000d7a10 */ /* 0x000fc80007ffe0ff */
[----:B------:R-:W-:Y:S02]  /*55220*/  IADD3 R18, R13, c[0x0][0x198], RZ ;  /* 0x000066000d127a10 */ /* 0x000fe40007ffe0ff */
[-C--:B0-----:R-:W-:Y:S02]  /*55230*/  LEA.HI.X.SX32 R5, R9, R20.reuse, 0x1, P6 ;  /* 0x0000001409057211 */ /* 0x081fe400030f0eff */
[CC--:B------:R-:W-:Y:S02]  /*55240*/  LEA R10, P6, R0.reuse, R3.reuse, 0x1 ;  /* 0x00000003000a7211 */ /* 0x0c0fe400078c08ff */
[-C--:B------:R-:W-:Y:S02]  /*55250*/  LEA.HI.X.SX32 R9, R11, R20.reuse, 0x1, P1 ;  /* 0x000000140b097211 */ /* 0x080fe400008f0eff */
[----:B------:R-:W-:Y:S02]  /*55260*/  LEA.HI.X.SX32 R11, R0, R20, 0x1, P6 ;  /* 0x00000014000b7211 */ /* 0x000fe400030f0eff */
[----:B------:R-:W-:-:S02]  /*55270*/  LEA R6, P6, R13, R3, 0x1 ;  /* 0x000000030d067211 */ /* 0x000fc400078c08ff */
[----:B------:R-:W-:Y:S02]  /*55280*/  LEA R12, P1, R18, R3, 0x1 ;  /* 0x00000003120c7211 */ /* 0x000fe400078208ff */
[----:B------:R-:W-:Y:S02]  /*55290*/  IADD3 R0, R2, 0x1ff, RZ ;  /* 0x000001ff02007810 */ /* 0x000fe40007ffe0ff */
[-C--:B------:R-:W-:Y:S02]  /*552a0*/  LEA.HI.X.SX32 R7, R13, R20.reuse, 0x1, P6 ;  /* 0x000000140d077211 */ /* 0x080fe400030f0eff */
[----:B------:R-:W-:Y:S02]  /*552b0*/  LEA.HI.X.SX32 R13, R18, R20, 0x1, P1 ;  /* 0x00000014120d7211 */ /* 0x000fe400008f0eff */
[----:B------:R-:W-:Y:S02]  /*552c0*/  ISETP.LT.AND P1, PT, R14, c[0x0][0x17c], !P0 ;  /* 0x00005f000e007a0c */ /* 0x000fe40004721270 */
[----:B------:R-:W-:Y:S01]  /*552d0*/  ISETP.LT.AND P0, PT, R0, c[0x0][0x17c], !P0 ;  /* 0x00005f0000007a0c */ /* 0x000fe20004701270 */
[----:B------:R0:W-:Y:S01]  /*552e0*/  @P5 STG.E.U16 [R4.64], R27 ;  /* 0x0000001b04005986 */ /* 0x0001e2000c101506 */
[----:B------:R-:W-:-:S02]  /*552f0*/  PRMT R0, R27, 0x7632, R0 ;  /* 0x000076321b007816 */ /* 0x000fc40000000000 */
[----:B------:R-:W-:-:S03]  /*55300*/  IADD3 R21, R18, c[0x0][0x198], RZ ;  /* 0x0000660012157a10 */ /* 0x000fc60007ffe0ff */
[----:B------:R1:W-:Y:S01]  /*55310*/  @P4 STG.E.U16 [R8.64], R0 ;  /* 0x0000000008004986 */ /* 0x0003e2000c101506 */
[----:B------:R-:W-:Y:S02]  /*55320*/  LEA R2, P6, R21, R3, 0x1 ;  /* 0x0000000315027211 */ /* 0x000fe400078c08ff */
[----:B0-----:R-:W-:Y:S01]  /*55330*/  PRMT R5, R15, 0x7632, R5 ;  /* 0x000076320f057816 */ /* 0x001fe20000000005 */
[----:B------:R1:W-:Y:S04]  /*55340*/  @P3 STG.E.U16 [R10.64], R15 ;  /* 0x0000000f0a003986 */ /* 0x0003e8000c101506 */
[----:B------:R1:W-:Y:S01]  /*55350*/  @P2 STG.E.U16 [R6.64], R5 ;  /* 0x0000000506002986 */ /* 0x0003e2000c101506 */
[----:B------:R-:W-:-:S03]  /*55360*/  LEA.HI.X.SX32 R3, R21, R20, 0x1, P6 ;  /* 0x0000001415037211 */ /* 0x000fc600030f0eff */
[----:B------:R1:W-:Y:S01]  /*55370*/  @P1 STG.E.U16 [R12.64], R19 ;  /* 0x000000130c001986 */ /* 0x0003e2000c101506 */
[----:B------:R-:W-:Y:S05]  /*55380*/  @!P0 EXIT ;  /* 0x000000000000894d */ /* 0x000fea0003800000 */
[----:B-1----:R-:W-:-:S05]  /*55390*/  PRMT R19, R19, 0x7632, R19 ;  /* 0x0000763213137816 */ /* 0x002fca0000000013 */
[----:B------:R-:W-:Y:S01]  /*553a0*/  STG.E.U16 [R2.64], R19 ;  /* 0x0000001302007986 */ /* 0x000fe2000c101506 */
[----:B------:R-:W-:Y:S05]  /*553b0*/  EXIT ;  /* 0x000000000000794d */ /* 0x000fea0003800000 */
.L_x_3:
[----:B------:R-:W-:-:S00]  /*553c0*/  BRA `(.L_x_3) ;  /* 0xfffffff000007947 */ /* 0x000fc0000383ffff */
[----:B------:R-:W-:-:S00]  /*553d0*/  NOP ;  /* 0x0000000000007918 */ /* 0x000fc00000000000 */
        /* <DEDUP_REMOVED lines=10> */
.L_x_4:


//--------------------- .nv.shared.matmul_kernel  --------------------------
	.section	.nv.shared.matmul_kernel,"aw",@nobits
	.sectionflags	@""
	.align	16
